//
// Generated by NVIDIA NVVM Compiler
//
// Compiler Build ID: CL-36424714
// Cuda compilation tools, release 13.0, V13.0.88
// Based on NVVM 20.0.0
//

.version 9.0
.target sm_100
.address_size 64

	// .globl	_ZN3cub18CUB_300001_SM_10006detail11EmptyKernelIvEEvv
// _ZZN3cub18CUB_300001_SM_10006detail4scan16DeviceScanKernelINS2_10policy_hubIiiij12inline_scoreE10Policy1000EN6thrust24THRUST_300001_SM_1000_NS6detail15normal_iteratorINS9_10device_ptrIiEEEESE_NS0_13ScanTileStateIiLb1EEES5_NS0_8NullTypeEjiLb0ESH_EEvT0_T1_T2_iT3_T4_T5_E12temp_storage has been demoted
// _ZZN3cub18CUB_300001_SM_10006detail4scan16DeviceScanKernelINS2_10policy_hubIiiim12inline_scoreE10Policy1000EN6thrust24THRUST_300001_SM_1000_NS6detail15normal_iteratorINS9_10device_ptrIiEEEESE_NS0_13ScanTileStateIiLb1EEES5_NS0_8NullTypeEmiLb0ESH_EEvT0_T1_T2_iT3_T4_T5_E12temp_storage has been demoted
// _ZZN3cub18CUB_300001_SM_10006detail6reduce28DeviceReduceSingleTileKernelINS2_10policy_hubIijN4cuda3__47maximumIiEEE10Policy1000EN6thrust24THRUST_300001_SM_1000_NS6detail15normal_iteratorINSC_10device_ptrIiEEEEPijS8_iiNS5_3std3__410__identityEEEvT0_T1_T2_T3_T4_T6_E12temp_storage has been demoted
// _ZZN3cub18CUB_300001_SM_10006detail6reduce18DeviceReduceKernelINS2_10policy_hubIijN4cuda3__47maximumIiEEE10Policy1000EN6thrust24THRUST_300001_SM_1000_NS6detail15normal_iteratorINSC_10device_ptrIiEEEEjS8_iNS5_3std3__410__identityEEEvT0_PT3_T1_NS0_13GridEvenShareISO_EET2_T4_E12temp_storage has been demoted
// _ZZN3cub18CUB_300001_SM_10006detail6reduce28DeviceReduceSingleTileKernelINS2_10policy_hubIijN4cuda3__47maximumIiEEE10Policy1000EPiSB_iS8_iiNS5_3std3__410__identityEEEvT0_T1_T2_T3_T4_T6_E12temp_storage has been demoted
// _ZZN3cub18CUB_300001_SM_10006detail6reduce28DeviceReduceSingleTileKernelINS2_10policy_hubIiyN4cuda3__47maximumIiEEE10Policy1000EN6thrust24THRUST_300001_SM_1000_NS6detail15normal_iteratorINSC_10device_ptrIiEEEEPiyS8_iiNS5_3std3__410__identityEEEvT0_T1_T2_T3_T4_T6_E12temp_storage has been demoted
// _ZZN3cub18CUB_300001_SM_10006detail6reduce18DeviceReduceKernelINS2_10policy_hubIiyN4cuda3__47maximumIiEEE10Policy1000EN6thrust24THRUST_300001_SM_1000_NS6detail15normal_iteratorINSC_10device_ptrIiEEEEyS8_iNS5_3std3__410__identityEEEvT0_PT3_T1_NS0_13GridEvenShareISO_EET2_T4_E12temp_storage has been demoted
// _ZZN3cub18CUB_300001_SM_10006detail6reduce28DeviceReduceSingleTileKernelINS2_10policy_hubIiyN4cuda3__47maximumIiEEE10Policy1000EPiSB_iS8_iiNS5_3std3__410__identityEEEvT0_T1_T2_T3_T4_T6_E12temp_storage has been demoted
.global .align 1 .b8 _ZN34_INTERNAL_3e7bb5cc_4_k_cu_44c8ab7a4cuda3std3__45__cpo5beginE[1];
.global .align 1 .b8 _ZN34_INTERNAL_3e7bb5cc_4_k_cu_44c8ab7a4cuda3std3__45__cpo3endE[1];
.global .align 1 .b8 _ZN34_INTERNAL_3e7bb5cc_4_k_cu_44c8ab7a4cuda3std3__45__cpo6cbeginE[1];
.global .align 1 .b8 _ZN34_INTERNAL_3e7bb5cc_4_k_cu_44c8ab7a4cuda3std3__45__cpo4cendE[1];
.global .align 1 .b8 _ZN34_INTERNAL_3e7bb5cc_4_k_cu_44c8ab7a4cuda3std3__45__cpo6rbeginE[1];
.global .align 1 .b8 _ZN34_INTERNAL_3e7bb5cc_4_k_cu_44c8ab7a4cuda3std3__45__cpo4rendE[1];
.global .align 1 .b8 _ZN34_INTERNAL_3e7bb5cc_4_k_cu_44c8ab7a4cuda3std3__45__cpo7crbeginE[1];
.global .align 1 .b8 _ZN34_INTERNAL_3e7bb5cc_4_k_cu_44c8ab7a4cuda3std3__45__cpo5crendE[1];
.global .align 1 .b8 _ZN34_INTERNAL_3e7bb5cc_4_k_cu_44c8ab7a4cuda3std3__436_GLOBAL__N__3e7bb5cc_4_k_cu_44c8ab7a6ignoreE[1];
.global .align 1 .b8 _ZN34_INTERNAL_3e7bb5cc_4_k_cu_44c8ab7a4cuda3std3__419piecewise_constructE[1];
.global .align 1 .b8 _ZN34_INTERNAL_3e7bb5cc_4_k_cu_44c8ab7a4cuda3std3__48in_placeE[1];
.global .align 1 .b8 _ZN34_INTERNAL_3e7bb5cc_4_k_cu_44c8ab7a4cuda3std3__420unreachable_sentinelE[1];
.global .align 1 .b8 _ZN34_INTERNAL_3e7bb5cc_4_k_cu_44c8ab7a4cuda3std3__47nulloptE[1];
.global .align 1 .b8 _ZN34_INTERNAL_3e7bb5cc_4_k_cu_44c8ab7a4cuda3std3__48unexpectE[1];
.global .align 1 .b8 _ZN34_INTERNAL_3e7bb5cc_4_k_cu_44c8ab7a4cuda3std6ranges3__45__cpo4swapE[1];
.global .align 1 .b8 _ZN34_INTERNAL_3e7bb5cc_4_k_cu_44c8ab7a4cuda3std6ranges3__45__cpo9iter_moveE[1];
.global .align 1 .b8 _ZN34_INTERNAL_3e7bb5cc_4_k_cu_44c8ab7a4cuda3std6ranges3__45__cpo5beginE[1];
.global .align 1 .b8 _ZN34_INTERNAL_3e7bb5cc_4_k_cu_44c8ab7a4cuda3std6ranges3__45__cpo3endE[1];
.global .align 1 .b8 _ZN34_INTERNAL_3e7bb5cc_4_k_cu_44c8ab7a4cuda3std6ranges3__45__cpo6cbeginE[1];
.global .align 1 .b8 _ZN34_INTERNAL_3e7bb5cc_4_k_cu_44c8ab7a4cuda3std6ranges3__45__cpo4cendE[1];
.global .align 1 .b8 _ZN34_INTERNAL_3e7bb5cc_4_k_cu_44c8ab7a4cuda3std6ranges3__45__cpo7advanceE[1];
.global .align 1 .b8 _ZN34_INTERNAL_3e7bb5cc_4_k_cu_44c8ab7a4cuda3std6ranges3__45__cpo9iter_swapE[1];
.global .align 1 .b8 _ZN34_INTERNAL_3e7bb5cc_4_k_cu_44c8ab7a4cuda3std6ranges3__45__cpo4nextE[1];
.global .align 1 .b8 _ZN34_INTERNAL_3e7bb5cc_4_k_cu_44c8ab7a4cuda3std6ranges3__45__cpo4prevE[1];
.global .align 1 .b8 _ZN34_INTERNAL_3e7bb5cc_4_k_cu_44c8ab7a4cuda3std6ranges3__45__cpo4dataE[1];
.global .align 1 .b8 _ZN34_INTERNAL_3e7bb5cc_4_k_cu_44c8ab7a4cuda3std6ranges3__45__cpo5cdataE[1];
.global .align 1 .b8 _ZN34_INTERNAL_3e7bb5cc_4_k_cu_44c8ab7a4cuda3std6ranges3__45__cpo4sizeE[1];
.global .align 1 .b8 _ZN34_INTERNAL_3e7bb5cc_4_k_cu_44c8ab7a4cuda3std6ranges3__45__cpo5ssizeE[1];
.global .align 1 .b8 _ZN34_INTERNAL_3e7bb5cc_4_k_cu_44c8ab7a4cuda3std6ranges3__45__cpo8distanceE[1];
.global .align 1 .b8 _ZN34_INTERNAL_3e7bb5cc_4_k_cu_44c8ab7a6thrust24THRUST_300001_SM_1000_NS8cuda_cub3parE[1];
.global .align 1 .b8 _ZN34_INTERNAL_3e7bb5cc_4_k_cu_44c8ab7a6thrust24THRUST_300001_SM_1000_NS8cuda_cub10par_nosyncE[1];
.global .align 1 .b8 _ZN34_INTERNAL_3e7bb5cc_4_k_cu_44c8ab7a6thrust24THRUST_300001_SM_1000_NS6system6detail10sequential3seqE[1];
.global .align 1 .b8 _ZN34_INTERNAL_3e7bb5cc_4_k_cu_44c8ab7a6thrust24THRUST_300001_SM_1000_NS6system3cpp3parE[1];
.global .align 1 .b8 _ZN34_INTERNAL_3e7bb5cc_4_k_cu_44c8ab7a6thrust24THRUST_300001_SM_1000_NS12placeholders2_1E[1];
.global .align 1 .b8 _ZN34_INTERNAL_3e7bb5cc_4_k_cu_44c8ab7a6thrust24THRUST_300001_SM_1000_NS12placeholders2_2E[1];
.global .align 1 .b8 _ZN34_INTERNAL_3e7bb5cc_4_k_cu_44c8ab7a6thrust24THRUST_300001_SM_1000_NS12placeholders2_3E[1];
.global .align 1 .b8 _ZN34_INTERNAL_3e7bb5cc_4_k_cu_44c8ab7a6thrust24THRUST_300001_SM_1000_NS12placeholders2_4E[1];
.global .align 1 .b8 _ZN34_INTERNAL_3e7bb5cc_4_k_cu_44c8ab7a6thrust24THRUST_300001_SM_1000_NS12placeholders2_5E[1];
.global .align 1 .b8 _ZN34_INTERNAL_3e7bb5cc_4_k_cu_44c8ab7a6thrust24THRUST_300001_SM_1000_NS12placeholders2_6E[1];
.global .align 1 .b8 _ZN34_INTERNAL_3e7bb5cc_4_k_cu_44c8ab7a6thrust24THRUST_300001_SM_1000_NS12placeholders2_7E[1];
.global .align 1 .b8 _ZN34_INTERNAL_3e7bb5cc_4_k_cu_44c8ab7a6thrust24THRUST_300001_SM_1000_NS12placeholders2_8E[1];
.global .align 1 .b8 _ZN34_INTERNAL_3e7bb5cc_4_k_cu_44c8ab7a6thrust24THRUST_300001_SM_1000_NS12placeholders2_9E[1];
.global .align 1 .b8 _ZN34_INTERNAL_3e7bb5cc_4_k_cu_44c8ab7a6thrust24THRUST_300001_SM_1000_NS12placeholders3_10E[1];
.global .align 1 .b8 _ZN34_INTERNAL_3e7bb5cc_4_k_cu_44c8ab7a6thrust24THRUST_300001_SM_1000_NS3seqE[1];
.global .align 1 .b8 _ZN34_INTERNAL_3e7bb5cc_4_k_cu_44c8ab7a6thrust24THRUST_300001_SM_1000_NS6deviceE[1];

.visible .entry _ZN3cub18CUB_300001_SM_10006detail11EmptyKernelIvEEvv()
{


	ret;

}
	// .globl	_ZN3cub18CUB_300001_SM_10006detail8for_each13static_kernelINS2_12policy_hub_t12policy_500_tEmN6thrust24THRUST_300001_SM_1000_NS8cuda_cub20__uninitialized_fill7functorINS7_10device_ptrIiEEiEEEEvT0_T1_
.visible .entry _ZN3cub18CUB_300001_SM_10006detail8for_each13static_kernelINS2_12policy_hub_t12policy_500_tEmN6thrust24THRUST_300001_SM_1000_NS8cuda_cub20__uninitialized_fill7functorINS7_10device_ptrIiEEiEEEEvT0_T1_(
	.param .u64 _ZN3cub18CUB_300001_SM_10006detail8for_each13static_kernelINS2_12policy_hub_t12policy_500_tEmN6thrust24THRUST_300001_SM_1000_NS8cuda_cub20__uninitialized_fill7functorINS7_10device_ptrIiEEiEEEEvT0_T1__param_0,
	.param .align 8 .b8 _ZN3cub18CUB_300001_SM_10006detail8for_each13static_kernelINS2_12policy_hub_t12policy_500_tEmN6thrust24THRUST_300001_SM_1000_NS8cuda_cub20__uninitialized_fill7functorINS7_10device_ptrIiEEiEEEEvT0_T1__param_1[16]
)
.maxntid 256
{
	.reg .pred 	%p<4>;
	.reg .b16 	%rs<5>;
	.reg .b32 	%r<12>;
	.reg .b64 	%rd<16>;

	ld.param.u32 	%r3, [_ZN3cub18CUB_300001_SM_10006detail8for_each13static_kernelINS2_12policy_hub_t12policy_500_tEmN6thrust24THRUST_300001_SM_1000_NS8cuda_cub20__uninitialized_fill7functorINS7_10device_ptrIiEEiEEEEvT0_T1__param_1+8];
	ld.param.u64 	%rd4, [_ZN3cub18CUB_300001_SM_10006detail8for_each13static_kernelINS2_12policy_hub_t12policy_500_tEmN6thrust24THRUST_300001_SM_1000_NS8cuda_cub20__uninitialized_fill7functorINS7_10device_ptrIiEEiEEEEvT0_T1__param_1];
	ld.param.u64 	%rd5, [_ZN3cub18CUB_300001_SM_10006detail8for_each13static_kernelINS2_12policy_hub_t12policy_500_tEmN6thrust24THRUST_300001_SM_1000_NS8cuda_cub20__uninitialized_fill7functorINS7_10device_ptrIiEEiEEEEvT0_T1__param_0];
	mov.u32 	%r9, %ctaid.x;
	mul.wide.u32 	%rd1, %r9, 512;
	sub.s64 	%rd2, %rd5, %rd1;
	setp.lt.u64 	%p1, %rd2, 512;
	@%p1 bra 	$L__BB1_2;
	mov.u32 	%r11, %tid.x;
	cvta.to.global.u64 	%rd11, %rd4;
	cvt.u64.u32 	%rd12, %r11;
	add.s64 	%rd13, %rd1, %rd12;
	shl.b64 	%rd14, %rd13, 2;
	add.s64 	%rd15, %rd11, %rd14;
	st.global.u32 	[%rd15], %r3;
	st.global.u32 	[%rd15+1024], %r3;
	bra.uni 	$L__BB1_6;
$L__BB1_2:
	cvta.to.global.u64 	%rd6, %rd4;
	mov.u32 	%r2, %tid.x;
	cvt.u64.u32 	%rd7, %r2;
	setp.le.u64 	%p2, %rd2, %rd7;
	add.s64 	%rd8, %rd1, %rd7;
	shl.b64 	%rd9, %rd8, 2;
	add.s64 	%rd3, %rd6, %rd9;
	@%p2 bra 	$L__BB1_4;
	st.global.u32 	[%rd3], %r3;
$L__BB1_4:
	add.s32 	%r10, %r2, 256;
	cvt.u64.u32 	%rd10, %r10;
	setp.le.u64 	%p3, %rd2, %rd10;
	@%p3 bra 	$L__BB1_6;
	st.global.u32 	[%rd3+1024], %r3;
$L__BB1_6:
	ret;

}
	// .globl	_ZN3cub18CUB_300001_SM_10006detail8for_each13static_kernelINS2_12policy_hub_t12policy_500_tElN6thrust24THRUST_300001_SM_1000_NS8cuda_cub6__fill7functorINS7_6detail15normal_iteratorINS7_10device_ptrIiEEEEiEEEEvT0_T1_
.visible .entry _ZN3cub18CUB_300001_SM_10006detail8for_each13static_kernelINS2_12policy_hub_t12policy_500_tElN6thrust24THRUST_300001_SM_1000_NS8cuda_cub6__fill7functorINS7_6detail15normal_iteratorINS7_10device_ptrIiEEEEiEEEEvT0_T1_(
	.param .u64 _ZN3cub18CUB_300001_SM_10006detail8for_each13static_kernelINS2_12policy_hub_t12policy_500_tElN6thrust24THRUST_300001_SM_1000_NS8cuda_cub6__fill7functorINS7_6detail15normal_iteratorINS7_10device_ptrIiEEEEiEEEEvT0_T1__param_0,
	.param .align 8 .b8 _ZN3cub18CUB_300001_SM_10006detail8for_each13static_kernelINS2_12policy_hub_t12policy_500_tElN6thrust24THRUST_300001_SM_1000_NS8cuda_cub6__fill7functorINS7_6detail15normal_iteratorINS7_10device_ptrIiEEEEiEEEEvT0_T1__param_1[16]
)
.maxntid 256
{
	.reg .pred 	%p<4>;
	.reg .b16 	%rs<5>;
	.reg .b32 	%r<12>;
	.reg .b64 	%rd<17>;

	ld.param.u32 	%r3, [_ZN3cub18CUB_300001_SM_10006detail8for_each13static_kernelINS2_12policy_hub_t12policy_500_tElN6thrust24THRUST_300001_SM_1000_NS8cuda_cub6__fill7functorINS7_6detail15normal_iteratorINS7_10device_ptrIiEEEEiEEEEvT0_T1__param_1+8];
	ld.param.u64 	%rd5, [_ZN3cub18CUB_300001_SM_10006detail8for_each13static_kernelINS2_12policy_hub_t12policy_500_tElN6thrust24THRUST_300001_SM_1000_NS8cuda_cub6__fill7functorINS7_6detail15normal_iteratorINS7_10device_ptrIiEEEEiEEEEvT0_T1__param_1];
	ld.param.u64 	%rd6, [_ZN3cub18CUB_300001_SM_10006detail8for_each13static_kernelINS2_12policy_hub_t12policy_500_tElN6thrust24THRUST_300001_SM_1000_NS8cuda_cub6__fill7functorINS7_6detail15normal_iteratorINS7_10device_ptrIiEEEEiEEEEvT0_T1__param_0];
	mov.u32 	%r9, %ctaid.x;
	mul.wide.u32 	%rd1, %r9, 512;
	sub.s64 	%rd2, %rd6, %rd1;
	setp.lt.s64 	%p1, %rd2, 512;
	@%p1 bra 	$L__BB2_2;
	mov.u32 	%r11, %tid.x;
	cvta.to.global.u64 	%rd12, %rd5;
	cvt.u64.u32 	%rd13, %r11;
	add.s64 	%rd14, %rd1, %rd13;
	shl.b64 	%rd15, %rd14, 2;
	add.s64 	%rd16, %rd12, %rd15;
	st.global.u32 	[%rd16], %r3;
	st.global.u32 	[%rd16+1024], %r3;
	bra.uni 	$L__BB2_6;
$L__BB2_2:
	cvta.to.global.u64 	%rd7, %rd5;
	mov.u32 	%r2, %tid.x;
	cvt.s64.s32 	%rd3, %rd2;
	cvt.u64.u32 	%rd8, %r2;
	setp.le.s64 	%p2, %rd3, %rd8;
	add.s64 	%rd9, %rd1, %rd8;
	shl.b64 	%rd10, %rd9, 2;
	add.s64 	%rd4, %rd7, %rd10;
	@%p2 bra 	$L__BB2_4;
	st.global.u32 	[%rd4], %r3;
$L__BB2_4:
	add.s32 	%r10, %r2, 256;
	cvt.u64.u32 	%rd11, %r10;
	setp.le.s64 	%p3, %rd3, %rd11;
	@%p3 bra 	$L__BB2_6;
	st.global.u32 	[%rd4+1024], %r3;
$L__BB2_6:
	ret;

}
	// .globl	_ZN3cub18CUB_300001_SM_10006detail9transform16transform_kernelINS2_10policy_hubILb1EN4cuda3std3__45tupleIJN6thrust24THRUST_300001_SM_1000_NS17counting_iteratorIiNSA_11use_defaultESC_SC_EEEEEE10policy1000Ei7calculoNSA_6detail15normal_iteratorINSA_10device_ptrIiEEEEJSD_EEEvT0_iT1_T2_DpNS2_10kernel_argIT3_EE
.visible .entry _ZN3cub18CUB_300001_SM_10006detail9transform16transform_kernelINS2_10policy_hubILb1EN4cuda3std3__45tupleIJN6thrust24THRUST_300001_SM_1000_NS17counting_iteratorIiNSA_11use_defaultESC_SC_EEEEEE10policy1000Ei7calculoNSA_6detail15normal_iteratorINSA_10device_ptrIiEEEEJSD_EEEvT0_iT1_T2_DpNS2_10kernel_argIT3_EE(
	.param .u32 _ZN3cub18CUB_300001_SM_10006detail9transform16transform_kernelINS2_10policy_hubILb1EN4cuda3std3__45tupleIJN6thrust24THRUST_300001_SM_1000_NS17counting_iteratorIiNSA_11use_defaultESC_SC_EEEEEE10policy1000Ei7calculoNSA_6detail15normal_iteratorINSA_10device_ptrIiEEEEJSD_EEEvT0_iT1_T2_DpNS2_10kernel_argIT3_EE_param_0,
	.param .u32 _ZN3cub18CUB_300001_SM_10006detail9transform16transform_kernelINS2_10policy_hubILb1EN4cuda3std3__45tupleIJN6thrust24THRUST_300001_SM_1000_NS17counting_iteratorIiNSA_11use_defaultESC_SC_EEEEEE10policy1000Ei7calculoNSA_6detail15normal_iteratorINSA_10device_ptrIiEEEEJSD_EEEvT0_iT1_T2_DpNS2_10kernel_argIT3_EE_param_1,
	.param .align 8 .b8 _ZN3cub18CUB_300001_SM_10006detail9transform16transform_kernelINS2_10policy_hubILb1EN4cuda3std3__45tupleIJN6thrust24THRUST_300001_SM_1000_NS17counting_iteratorIiNSA_11use_defaultESC_SC_EEEEEE10policy1000Ei7calculoNSA_6detail15normal_iteratorINSA_10device_ptrIiEEEEJSD_EEEvT0_iT1_T2_DpNS2_10kernel_argIT3_EE_param_2[24],
	.param .align 8 .b8 _ZN3cub18CUB_300001_SM_10006detail9transform16transform_kernelINS2_10policy_hubILb1EN4cuda3std3__45tupleIJN6thrust24THRUST_300001_SM_1000_NS17counting_iteratorIiNSA_11use_defaultESC_SC_EEEEEE10policy1000Ei7calculoNSA_6detail15normal_iteratorINSA_10device_ptrIiEEEEJSD_EEEvT0_iT1_T2_DpNS2_10kernel_argIT3_EE_param_3[8],
	.param .align 8 .b8 _ZN3cub18CUB_300001_SM_10006detail9transform16transform_kernelINS2_10policy_hubILb1EN4cuda3std3__45tupleIJN6thrust24THRUST_300001_SM_1000_NS17counting_iteratorIiNSA_11use_defaultESC_SC_EEEEEE10policy1000Ei7calculoNSA_6detail15normal_iteratorINSA_10device_ptrIiEEEEJSD_EEEvT0_iT1_T2_DpNS2_10kernel_argIT3_EE_param_4[16]
)
.maxntid 128
{
	.reg .pred 	%p<65>;
	.reg .b16 	%rs<51>;
	.reg .b32 	%r<301>;
	.reg .b64 	%rd<83>;

	ld.param.u32 	%r1, [_ZN3cub18CUB_300001_SM_10006detail9transform16transform_kernelINS2_10policy_hubILb1EN4cuda3std3__45tupleIJN6thrust24THRUST_300001_SM_1000_NS17counting_iteratorIiNSA_11use_defaultESC_SC_EEEEEE10policy1000Ei7calculoNSA_6detail15normal_iteratorINSA_10device_ptrIiEEEEJSD_EEEvT0_iT1_T2_DpNS2_10kernel_argIT3_EE_param_4];
	ld.param.u32 	%r43, [_ZN3cub18CUB_300001_SM_10006detail9transform16transform_kernelINS2_10policy_hubILb1EN4cuda3std3__45tupleIJN6thrust24THRUST_300001_SM_1000_NS17counting_iteratorIiNSA_11use_defaultESC_SC_EEEEEE10policy1000Ei7calculoNSA_6detail15normal_iteratorINSA_10device_ptrIiEEEEJSD_EEEvT0_iT1_T2_DpNS2_10kernel_argIT3_EE_param_0];
	ld.param.u64 	%rd14, [_ZN3cub18CUB_300001_SM_10006detail9transform16transform_kernelINS2_10policy_hubILb1EN4cuda3std3__45tupleIJN6thrust24THRUST_300001_SM_1000_NS17counting_iteratorIiNSA_11use_defaultESC_SC_EEEEEE10policy1000Ei7calculoNSA_6detail15normal_iteratorINSA_10device_ptrIiEEEEJSD_EEEvT0_iT1_T2_DpNS2_10kernel_argIT3_EE_param_2+16];
	ld.param.u64 	%rd15, [_ZN3cub18CUB_300001_SM_10006detail9transform16transform_kernelINS2_10policy_hubILb1EN4cuda3std3__45tupleIJN6thrust24THRUST_300001_SM_1000_NS17counting_iteratorIiNSA_11use_defaultESC_SC_EEEEEE10policy1000Ei7calculoNSA_6detail15normal_iteratorINSA_10device_ptrIiEEEEJSD_EEEvT0_iT1_T2_DpNS2_10kernel_argIT3_EE_param_2];
	ld.param.u64 	%rd16, [_ZN3cub18CUB_300001_SM_10006detail9transform16transform_kernelINS2_10policy_hubILb1EN4cuda3std3__45tupleIJN6thrust24THRUST_300001_SM_1000_NS17counting_iteratorIiNSA_11use_defaultESC_SC_EEEEEE10policy1000Ei7calculoNSA_6detail15normal_iteratorINSA_10device_ptrIiEEEEJSD_EEEvT0_iT1_T2_DpNS2_10kernel_argIT3_EE_param_3];
	ld.param.u32 	%r42, [_ZN3cub18CUB_300001_SM_10006detail9transform16transform_kernelINS2_10policy_hubILb1EN4cuda3std3__45tupleIJN6thrust24THRUST_300001_SM_1000_NS17counting_iteratorIiNSA_11use_defaultESC_SC_EEEEEE10policy1000Ei7calculoNSA_6detail15normal_iteratorINSA_10device_ptrIiEEEEJSD_EEEvT0_iT1_T2_DpNS2_10kernel_argIT3_EE_param_1];
	ld.param.u8 	%rs1, [_ZN3cub18CUB_300001_SM_10006detail9transform16transform_kernelINS2_10policy_hubILb1EN4cuda3std3__45tupleIJN6thrust24THRUST_300001_SM_1000_NS17counting_iteratorIiNSA_11use_defaultESC_SC_EEEEEE10policy1000Ei7calculoNSA_6detail15normal_iteratorINSA_10device_ptrIiEEEEJSD_EEEvT0_iT1_T2_DpNS2_10kernel_argIT3_EE_param_2+8];
	cvta.to.global.u64 	%rd1, %rd16;
	cvta.to.global.u64 	%rd2, %rd15;
	cvta.to.global.u64 	%rd3, %rd14;
	shl.b32 	%r44, %r42, 7;
	mov.u32 	%r45, %ctaid.x;
	mul.lo.s32 	%r2, %r44, %r45;
	sub.s32 	%r46, %r43, %r2;
	min.s32 	%r3, %r44, %r46;
	add.s32 	%r4, %r1, %r2;
	mul.wide.s32 	%rd17, %r2, 4;
	add.s64 	%rd4, %rd1, %rd17;
	setp.gt.s32 	%p1, %r44, %r46;
	@%p1 bra 	$L__BB3_13;
	setp.lt.s32 	%p2, %r42, 1;
	@%p2 bra 	$L__BB3_54;
	mov.u32 	%r5, %tid.x;
	and.b32  	%r6, %r42, 7;
	setp.lt.u32 	%p3, %r42, 8;
	mov.b32 	%r298, 0;
	@%p3 bra 	$L__BB3_5;
	and.b32  	%r298, %r42, 2147483640;
	neg.s32 	%r293, %r298;
	add.s32 	%r48, %r1, %r5;
	add.s32 	%r292, %r48, %r2;
	mul.wide.u32 	%rd19, %r5, 4;
	add.s64 	%rd20, %rd17, %rd1;
	add.s64 	%rd82, %rd20, %rd19;
	add.s64 	%rd6, %rd20, 1536;
	add.s32 	%r291, %r5, 128;
$L__BB3_4:
	.pragma "nounroll";
	cvt.s64.s32 	%rd21, %r292;
	mul.wide.s32 	%rd22, %r292, 4;
	add.s64 	%rd23, %rd3, %rd22;
	add.s64 	%rd24, %rd2, %rd21;
	mul.wide.s32 	%rd25, %r291, 4;
	add.s64 	%rd26, %rd6, %rd25;
	ld.global.u8 	%rs2, [%rd24+-1];
	setp.eq.s16 	%p4, %rs2, %rs1;
	selp.b32 	%r49, 2, -1, %p4;
	ld.global.u32 	%r50, [%rd23+-4];
	add.s32 	%r51, %r49, %r50;
	ld.global.u32 	%r52, [%rd23];
	add.s32 	%r53, %r52, -1;
	max.s32 	%r54, %r51, %r53;
	max.s32 	%r55, %r54, 0;
	st.global.u32 	[%rd82], %r55;
	ld.global.u8 	%rs4, [%rd24+127];
	setp.eq.s16 	%p5, %rs4, %rs1;
	selp.b32 	%r56, 2, -1, %p5;
	ld.global.u32 	%r57, [%rd23+508];
	add.s32 	%r58, %r56, %r57;
	ld.global.u32 	%r59, [%rd23+512];
	add.s32 	%r60, %r59, -1;
	max.s32 	%r61, %r58, %r60;
	max.s32 	%r62, %r61, 0;
	st.global.u32 	[%rd26+-1536], %r62;
	ld.global.u8 	%rs5, [%rd24+255];
	setp.eq.s16 	%p6, %rs5, %rs1;
	selp.b32 	%r63, 2, -1, %p6;
	ld.global.u32 	%r64, [%rd23+1020];
	add.s32 	%r65, %r63, %r64;
	ld.global.u32 	%r66, [%rd23+1024];
	add.s32 	%r67, %r66, -1;
	max.s32 	%r68, %r65, %r67;
	max.s32 	%r69, %r68, 0;
	st.global.u32 	[%rd26+-1024], %r69;
	ld.global.u8 	%rs6, [%rd24+383];
	setp.eq.s16 	%p7, %rs6, %rs1;
	selp.b32 	%r70, 2, -1, %p7;
	ld.global.u32 	%r71, [%rd23+1532];
	add.s32 	%r72, %r70, %r71;
	ld.global.u32 	%r73, [%rd23+1536];
	add.s32 	%r74, %r73, -1;
	max.s32 	%r75, %r72, %r74;
	max.s32 	%r76, %r75, 0;
	st.global.u32 	[%rd26+-512], %r76;
	ld.global.u8 	%rs7, [%rd24+511];
	setp.eq.s16 	%p8, %rs7, %rs1;
	selp.b32 	%r77, 2, -1, %p8;
	ld.global.u32 	%r78, [%rd23+2044];
	add.s32 	%r79, %r77, %r78;
	ld.global.u32 	%r80, [%rd23+2048];
	add.s32 	%r81, %r80, -1;
	max.s32 	%r82, %r79, %r81;
	max.s32 	%r83, %r82, 0;
	st.global.u32 	[%rd26], %r83;
	ld.global.u8 	%rs8, [%rd24+639];
	setp.eq.s16 	%p9, %rs8, %rs1;
	selp.b32 	%r84, 2, -1, %p9;
	ld.global.u32 	%r85, [%rd23+2556];
	add.s32 	%r86, %r84, %r85;
	ld.global.u32 	%r87, [%rd23+2560];
	add.s32 	%r88, %r87, -1;
	max.s32 	%r89, %r86, %r88;
	max.s32 	%r90, %r89, 0;
	st.global.u32 	[%rd26+512], %r90;
	ld.global.u8 	%rs9, [%rd24+767];
	setp.eq.s16 	%p10, %rs9, %rs1;
	selp.b32 	%r91, 2, -1, %p10;
	ld.global.u32 	%r92, [%rd23+3068];
	add.s32 	%r93, %r91, %r92;
	ld.global.u32 	%r94, [%rd23+3072];
	add.s32 	%r95, %r94, -1;
	max.s32 	%r96, %r93, %r95;
	max.s32 	%r97, %r96, 0;
	st.global.u32 	[%rd26+1024], %r97;
	ld.global.u8 	%rs10, [%rd24+895];
	setp.eq.s16 	%p11, %rs10, %rs1;
	selp.b32 	%r98, 2, -1, %p11;
	ld.global.u32 	%r99, [%rd23+3580];
	add.s32 	%r100, %r98, %r99;
	ld.global.u32 	%r101, [%rd23+3584];
	add.s32 	%r102, %r101, -1;
	max.s32 	%r103, %r100, %r102;
	max.s32 	%r104, %r103, 0;
	st.global.u32 	[%rd26+1536], %r104;
	add.s32 	%r293, %r293, 8;
	add.s32 	%r292, %r292, 1024;
	add.s64 	%rd82, %rd82, 4096;
	add.s32 	%r291, %r291, 1024;
	setp.eq.s32 	%p12, %r293, 0;
	@%p12 bra 	$L__BB3_5;
	bra.uni 	$L__BB3_4;
$L__BB3_5:
	setp.eq.s32 	%p13, %r6, 0;
	@%p13 bra 	$L__BB3_54;
	and.b32  	%r37, %r42, 3;
	setp.lt.u32 	%p14, %r6, 4;
	@%p14 bra 	$L__BB3_8;
	shl.b32 	%r105, %r298, 7;
	add.s32 	%r106, %r105, %r5;
	add.s32 	%r107, %r106, %r4;
	cvt.s64.s32 	%rd27, %r107;
	add.s64 	%rd28, %rd2, %rd27;
	ld.global.u8 	%rs11, [%rd28+-1];
	setp.eq.s16 	%p15, %rs11, %rs1;
	selp.b32 	%r108, 2, -1, %p15;
	mul.wide.s32 	%rd29, %r107, 4;
	add.s64 	%rd30, %rd3, %rd29;
	ld.global.u32 	%r109, [%rd30+-4];
	add.s32 	%r110, %r108, %r109;
	ld.global.u32 	%r111, [%rd30];
	add.s32 	%r112, %r111, -1;
	max.s32 	%r113, %r110, %r112;
	max.s32 	%r114, %r113, 0;
	mul.wide.s32 	%rd31, %r106, 4;
	add.s64 	%rd32, %rd4, %rd31;
	st.global.u32 	[%rd32], %r114;
	ld.global.u8 	%rs13, [%rd28+127];
	setp.eq.s16 	%p16, %rs13, %rs1;
	selp.b32 	%r115, 2, -1, %p16;
	ld.global.u32 	%r116, [%rd30+508];
	add.s32 	%r117, %r115, %r116;
	ld.global.u32 	%r118, [%rd30+512];
	add.s32 	%r119, %r118, -1;
	max.s32 	%r120, %r117, %r119;
	max.s32 	%r121, %r120, 0;
	st.global.u32 	[%rd32+512], %r121;
	ld.global.u8 	%rs14, [%rd28+255];
	setp.eq.s16 	%p17, %rs14, %rs1;
	selp.b32 	%r122, 2, -1, %p17;
	ld.global.u32 	%r123, [%rd30+1020];
	add.s32 	%r124, %r122, %r123;
	ld.global.u32 	%r125, [%rd30+1024];
	add.s32 	%r126, %r125, -1;
	max.s32 	%r127, %r124, %r126;
	max.s32 	%r128, %r127, 0;
	st.global.u32 	[%rd32+1024], %r128;
	ld.global.u8 	%rs15, [%rd28+383];
	setp.eq.s16 	%p18, %rs15, %rs1;
	selp.b32 	%r129, 2, -1, %p18;
	ld.global.u32 	%r130, [%rd30+1532];
	add.s32 	%r131, %r129, %r130;
	ld.global.u32 	%r132, [%rd30+1536];
	add.s32 	%r133, %r132, -1;
	max.s32 	%r134, %r131, %r133;
	max.s32 	%r135, %r134, 0;
	st.global.u32 	[%rd32+1536], %r135;
	add.s32 	%r298, %r298, 4;
$L__BB3_8:
	setp.eq.s32 	%p19, %r37, 0;
	@%p19 bra 	$L__BB3_54;
	setp.eq.s32 	%p20, %r37, 1;
	@%p20 bra 	$L__BB3_11;
	shl.b32 	%r136, %r298, 7;
	add.s32 	%r137, %r136, %r5;
	add.s32 	%r138, %r137, %r4;
	cvt.s64.s32 	%rd33, %r138;
	add.s64 	%rd34, %rd2, %rd33;
	ld.global.u8 	%rs16, [%rd34+-1];
	setp.eq.s16 	%p21, %rs16, %rs1;
	selp.b32 	%r139, 2, -1, %p21;
	mul.wide.s32 	%rd35, %r138, 4;
	add.s64 	%rd36, %rd3, %rd35;
	ld.global.u32 	%r140, [%rd36+-4];
	add.s32 	%r141, %r139, %r140;
	ld.global.u32 	%r142, [%rd36];
	add.s32 	%r143, %r142, -1;
	max.s32 	%r144, %r141, %r143;
	max.s32 	%r145, %r144, 0;
	mul.wide.s32 	%rd37, %r137, 4;
	add.s64 	%rd38, %rd4, %rd37;
	st.global.u32 	[%rd38], %r145;
	ld.global.u8 	%rs18, [%rd34+127];
	setp.eq.s16 	%p22, %rs18, %rs1;
	selp.b32 	%r146, 2, -1, %p22;
	ld.global.u32 	%r147, [%rd36+508];
	add.s32 	%r148, %r146, %r147;
	ld.global.u32 	%r149, [%rd36+512];
	add.s32 	%r150, %r149, -1;
	max.s32 	%r151, %r148, %r150;
	max.s32 	%r152, %r151, 0;
	st.global.u32 	[%rd38+512], %r152;
	add.s32 	%r298, %r298, 2;
$L__BB3_11:
	and.b32  	%r153, %r42, 1;
	setp.eq.b32 	%p23, %r153, 1;
	not.pred 	%p24, %p23;
	@%p24 bra 	$L__BB3_54;
	shl.b32 	%r154, %r298, 7;
	add.s32 	%r155, %r154, %r5;
	add.s32 	%r156, %r155, %r4;
	cvt.s64.s32 	%rd39, %r156;
	add.s64 	%rd40, %rd2, %rd39;
	ld.global.u8 	%rs19, [%rd40+-1];
	setp.eq.s16 	%p25, %rs19, %rs1;
	selp.b32 	%r157, 2, -1, %p25;
	mul.wide.s32 	%rd41, %r156, 4;
	add.s64 	%rd42, %rd3, %rd41;
	ld.global.u32 	%r158, [%rd42+-4];
	add.s32 	%r159, %r157, %r158;
	ld.global.u32 	%r160, [%rd42];
	add.s32 	%r161, %r160, -1;
	max.s32 	%r162, %r159, %r161;
	max.s32 	%r163, %r162, 0;
	mul.wide.s32 	%rd43, %r155, 4;
	add.s64 	%rd44, %rd4, %rd43;
	st.global.u32 	[%rd44], %r163;
	bra.uni 	$L__BB3_54;
$L__BB3_13:
	setp.lt.s32 	%p26, %r42, 1;
	@%p26 bra 	$L__BB3_54;
	mov.u32 	%r11, %tid.x;
	and.b32  	%r12, %r42, 7;
	setp.lt.u32 	%p27, %r42, 8;
	mov.b32 	%r295, 0;
	@%p27 bra 	$L__BB3_33;
	and.b32  	%r295, %r42, 2147483640;
	mov.b32 	%r294, 0;
$L__BB3_16:
	.pragma "nounroll";
	shl.b32 	%r166, %r294, 7;
	add.s32 	%r21, %r166, %r11;
	setp.ge.s32 	%p28, %r21, %r3;
	add.s32 	%r167, %r21, %r4;
	cvt.s64.s32 	%rd45, %r167;
	add.s64 	%rd9, %rd2, %rd45;
	mul.wide.s32 	%rd46, %r167, 4;
	add.s64 	%rd10, %rd3, %rd46;
	@%p28 bra 	$L__BB3_18;
	ld.global.u8 	%rs21, [%rd9+-1];
	setp.eq.s16 	%p29, %rs21, %rs1;
	selp.b32 	%r168, 2, -1, %p29;
	ld.global.u32 	%r169, [%rd10+-4];
	add.s32 	%r170, %r168, %r169;
	ld.global.u32 	%r171, [%rd10];
	add.s32 	%r172, %r171, -1;
	max.s32 	%r173, %r170, %r172;
	max.s32 	%r174, %r173, 0;
	mul.wide.u32 	%rd47, %r21, 4;
	add.s64 	%rd48, %rd4, %rd47;
	st.global.u32 	[%rd48], %r174;
$L__BB3_18:
	add.s32 	%r175, %r21, 128;
	setp.ge.s32 	%p30, %r175, %r3;
	mul.wide.s32 	%rd49, %r175, 4;
	add.s64 	%rd11, %rd4, %rd49;
	@%p30 bra 	$L__BB3_20;
	ld.global.u8 	%rs23, [%rd9+127];
	setp.eq.s16 	%p31, %rs23, %rs1;
	selp.b32 	%r176, 2, -1, %p31;
	ld.global.u32 	%r177, [%rd10+508];
	add.s32 	%r178, %r176, %r177;
	ld.global.u32 	%r179, [%rd10+512];
	add.s32 	%r180, %r179, -1;
	max.s32 	%r181, %r178, %r180;
	max.s32 	%r182, %r181, 0;
	st.global.u32 	[%rd11], %r182;
$L__BB3_20:
	add.s32 	%r183, %r21, 256;
	setp.ge.s32 	%p32, %r183, %r3;
	@%p32 bra 	$L__BB3_22;
	ld.global.u8 	%rs25, [%rd9+255];
	setp.eq.s16 	%p33, %rs25, %rs1;
	selp.b32 	%r184, 2, -1, %p33;
	ld.global.u32 	%r185, [%rd10+1020];
	add.s32 	%r186, %r184, %r185;
	ld.global.u32 	%r187, [%rd10+1024];
	add.s32 	%r188, %r187, -1;
	max.s32 	%r189, %r186, %r188;
	max.s32 	%r190, %r189, 0;
	st.global.u32 	[%rd11+512], %r190;
$L__BB3_22:
	add.s32 	%r191, %r21, 384;
	setp.ge.s32 	%p34, %r191, %r3;
	@%p34 bra 	$L__BB3_24;
	ld.global.u8 	%rs27, [%rd9+383];
	setp.eq.s16 	%p35, %rs27, %rs1;
	selp.b32 	%r192, 2, -1, %p35;
	ld.global.u32 	%r193, [%rd10+1532];
	add.s32 	%r194, %r192, %r193;
	ld.global.u32 	%r195, [%rd10+1536];
	add.s32 	%r196, %r195, -1;
	max.s32 	%r197, %r194, %r196;
	max.s32 	%r198, %r197, 0;
	st.global.u32 	[%rd11+1024], %r198;
$L__BB3_24:
	add.s32 	%r199, %r21, 512;
	setp.ge.s32 	%p36, %r199, %r3;
	@%p36 bra 	$L__BB3_26;
	ld.global.u8 	%rs29, [%rd9+511];
	setp.eq.s16 	%p37, %rs29, %rs1;
	selp.b32 	%r200, 2, -1, %p37;
	ld.global.u32 	%r201, [%rd10+2044];
	add.s32 	%r202, %r200, %r201;
	ld.global.u32 	%r203, [%rd10+2048];
	add.s32 	%r204, %r203, -1;
	max.s32 	%r205, %r202, %r204;
	max.s32 	%r206, %r205, 0;
	st.global.u32 	[%rd11+1536], %r206;
$L__BB3_26:
	add.s32 	%r207, %r21, 640;
	setp.ge.s32 	%p38, %r207, %r3;
	@%p38 bra 	$L__BB3_28;
	ld.global.u8 	%rs31, [%rd9+639];
	setp.eq.s16 	%p39, %rs31, %rs1;
	selp.b32 	%r208, 2, -1, %p39;
	ld.global.u32 	%r209, [%rd10+2556];
	add.s32 	%r210, %r208, %r209;
	ld.global.u32 	%r211, [%rd10+2560];
	add.s32 	%r212, %r211, -1;
	max.s32 	%r213, %r210, %r212;
	max.s32 	%r214, %r213, 0;
	st.global.u32 	[%rd11+2048], %r214;
$L__BB3_28:
	add.s32 	%r215, %r21, 768;
	setp.ge.s32 	%p40, %r215, %r3;
	@%p40 bra 	$L__BB3_30;
	ld.global.u8 	%rs33, [%rd9+767];
	setp.eq.s16 	%p41, %rs33, %rs1;
	selp.b32 	%r216, 2, -1, %p41;
	ld.global.u32 	%r217, [%rd10+3068];
	add.s32 	%r218, %r216, %r217;
	ld.global.u32 	%r219, [%rd10+3072];
	add.s32 	%r220, %r219, -1;
	max.s32 	%r221, %r218, %r220;
	max.s32 	%r222, %r221, 0;
	st.global.u32 	[%rd11+2560], %r222;
$L__BB3_30:
	add.s32 	%r223, %r21, 896;
	setp.ge.s32 	%p42, %r223, %r3;
	@%p42 bra 	$L__BB3_32;
	ld.global.u8 	%rs35, [%rd9+895];
	setp.eq.s16 	%p43, %rs35, %rs1;
	selp.b32 	%r224, 2, -1, %p43;
	ld.global.u32 	%r225, [%rd10+3580];
	add.s32 	%r226, %r224, %r225;
	ld.global.u32 	%r227, [%rd10+3584];
	add.s32 	%r228, %r227, -1;
	max.s32 	%r229, %r226, %r228;
	max.s32 	%r230, %r229, 0;
	st.global.u32 	[%rd11+3072], %r230;
$L__BB3_32:
	add.s32 	%r294, %r294, 8;
	setp.ne.s32 	%p44, %r294, %r295;
	@%p44 bra 	$L__BB3_16;
$L__BB3_33:
	setp.eq.s32 	%p45, %r12, 0;
	@%p45 bra 	$L__BB3_54;
	and.b32  	%r24, %r42, 3;
	setp.lt.u32 	%p46, %r12, 4;
	@%p46 bra 	$L__BB3_44;
	shl.b32 	%r231, %r295, 7;
	add.s32 	%r25, %r231, %r11;
	setp.ge.s32 	%p47, %r25, %r3;
	mul.wide.s32 	%rd50, %r25, 4;
	add.s64 	%rd12, %rd4, %rd50;
	@%p47 bra 	$L__BB3_37;
	add.s32 	%r232, %r25, %r4;
	cvt.s64.s32 	%rd51, %r232;
	add.s64 	%rd52, %rd2, %rd51;
	ld.global.u8 	%rs37, [%rd52+-1];
	setp.eq.s16 	%p48, %rs37, %rs1;
	selp.b32 	%r233, 2, -1, %p48;
	mul.wide.s32 	%rd53, %r232, 4;
	add.s64 	%rd54, %rd3, %rd53;
	ld.global.u32 	%r234, [%rd54+-4];
	add.s32 	%r235, %r233, %r234;
	ld.global.u32 	%r236, [%rd54];
	add.s32 	%r237, %r236, -1;
	max.s32 	%r238, %r235, %r237;
	max.s32 	%r239, %r238, 0;
	st.global.u32 	[%rd12], %r239;
$L__BB3_37:
	add.s32 	%r26, %r25, 128;
	setp.ge.s32 	%p49, %r26, %r3;
	@%p49 bra 	$L__BB3_39;
	add.s32 	%r240, %r26, %r4;
	cvt.s64.s32 	%rd55, %r240;
	add.s64 	%rd56, %rd2, %rd55;
	ld.global.u8 	%rs39, [%rd56+-1];
	setp.eq.s16 	%p50, %rs39, %rs1;
	selp.b32 	%r241, 2, -1, %p50;
	mul.wide.s32 	%rd57, %r240, 4;
	add.s64 	%rd58, %rd3, %rd57;
	ld.global.u32 	%r242, [%rd58+-4];
	add.s32 	%r243, %r241, %r242;
	ld.global.u32 	%r244, [%rd58];
	add.s32 	%r245, %r244, -1;
	max.s32 	%r246, %r243, %r245;
	max.s32 	%r247, %r246, 0;
	st.global.u32 	[%rd12+512], %r247;
$L__BB3_39:
	add.s32 	%r27, %r25, 256;
	setp.ge.s32 	%p51, %r27, %r3;
	@%p51 bra 	$L__BB3_41;
	add.s32 	%r248, %r27, %r4;
	cvt.s64.s32 	%rd59, %r248;
	add.s64 	%rd60, %rd2, %rd59;
	ld.global.u8 	%rs41, [%rd60+-1];
	setp.eq.s16 	%p52, %rs41, %rs1;
	selp.b32 	%r249, 2, -1, %p52;
	mul.wide.s32 	%rd61, %r248, 4;
	add.s64 	%rd62, %rd3, %rd61;
	ld.global.u32 	%r250, [%rd62+-4];
	add.s32 	%r251, %r249, %r250;
	ld.global.u32 	%r252, [%rd62];
	add.s32 	%r253, %r252, -1;
	max.s32 	%r254, %r251, %r253;
	max.s32 	%r255, %r254, 0;
	st.global.u32 	[%rd12+1024], %r255;
$L__BB3_41:
	add.s32 	%r28, %r25, 384;
	setp.ge.s32 	%p53, %r28, %r3;
	@%p53 bra 	$L__BB3_43;
	add.s32 	%r256, %r28, %r4;
	cvt.s64.s32 	%rd63, %r256;
	add.s64 	%rd64, %rd2, %rd63;
	ld.global.u8 	%rs43, [%rd64+-1];
	setp.eq.s16 	%p54, %rs43, %rs1;
	selp.b32 	%r257, 2, -1, %p54;
	mul.wide.s32 	%rd65, %r256, 4;
	add.s64 	%rd66, %rd3, %rd65;
	ld.global.u32 	%r258, [%rd66+-4];
	add.s32 	%r259, %r257, %r258;
	ld.global.u32 	%r260, [%rd66];
	add.s32 	%r261, %r260, -1;
	max.s32 	%r262, %r259, %r261;
	max.s32 	%r263, %r262, 0;
	st.global.u32 	[%rd12+1536], %r263;
$L__BB3_43:
	add.s32 	%r295, %r295, 4;
$L__BB3_44:
	setp.eq.s32 	%p55, %r24, 0;
	@%p55 bra 	$L__BB3_54;
	setp.eq.s32 	%p56, %r24, 1;
	@%p56 bra 	$L__BB3_51;
	shl.b32 	%r264, %r295, 7;
	add.s32 	%r31, %r264, %r11;
	setp.ge.s32 	%p57, %r31, %r3;
	mul.wide.s32 	%rd67, %r31, 4;
	add.s64 	%rd13, %rd4, %rd67;
	@%p57 bra 	$L__BB3_48;
	add.s32 	%r265, %r31, %r4;
	cvt.s64.s32 	%rd68, %r265;
	add.s64 	%rd69, %rd2, %rd68;
	ld.global.u8 	%rs45, [%rd69+-1];
	setp.eq.s16 	%p58, %rs45, %rs1;
	selp.b32 	%r266, 2, -1, %p58;
	mul.wide.s32 	%rd70, %r265, 4;
	add.s64 	%rd71, %rd3, %rd70;
	ld.global.u32 	%r267, [%rd71+-4];
	add.s32 	%r268, %r266, %r267;
	ld.global.u32 	%r269, [%rd71];
	add.s32 	%r270, %r269, -1;
	max.s32 	%r271, %r268, %r270;
	max.s32 	%r272, %r271, 0;
	st.global.u32 	[%rd13], %r272;
$L__BB3_48:
	add.s32 	%r32, %r31, 128;
	setp.ge.s32 	%p59, %r32, %r3;
	@%p59 bra 	$L__BB3_50;
	add.s32 	%r273, %r32, %r4;
	cvt.s64.s32 	%rd72, %r273;
	add.s64 	%rd73, %rd2, %rd72;
	ld.global.u8 	%rs47, [%rd73+-1];
	setp.eq.s16 	%p60, %rs47, %rs1;
	selp.b32 	%r274, 2, -1, %p60;
	mul.wide.s32 	%rd74, %r273, 4;
	add.s64 	%rd75, %rd3, %rd74;
	ld.global.u32 	%r275, [%rd75+-4];
	add.s32 	%r276, %r274, %r275;
	ld.global.u32 	%r277, [%rd75];
	add.s32 	%r278, %r277, -1;
	max.s32 	%r279, %r276, %r278;
	max.s32 	%r280, %r279, 0;
	st.global.u32 	[%rd13+512], %r280;
$L__BB3_50:
	add.s32 	%r295, %r295, 2;
$L__BB3_51:
	and.b32  	%r281, %r42, 1;
	setp.eq.b32 	%p61, %r281, 1;
	not.pred 	%p62, %p61;
	@%p62 bra 	$L__BB3_54;
	shl.b32 	%r282, %r295, 7;
	add.s32 	%r35, %r282, %r11;
	setp.ge.s32 	%p63, %r35, %r3;
	@%p63 bra 	$L__BB3_54;
	add.s32 	%r283, %r35, %r4;
	cvt.s64.s32 	%rd76, %r283;
	add.s64 	%rd77, %rd2, %rd76;
	ld.global.u8 	%rs49, [%rd77+-1];
	setp.eq.s16 	%p64, %rs49, %rs1;
	selp.b32 	%r284, 2, -1, %p64;
	mul.wide.s32 	%rd78, %r283, 4;
	add.s64 	%rd79, %rd3, %rd78;
	ld.global.u32 	%r285, [%rd79+-4];
	add.s32 	%r286, %r284, %r285;
	ld.global.u32 	%r287, [%rd79];
	add.s32 	%r288, %r287, -1;
	max.s32 	%r289, %r286, %r288;
	max.s32 	%r290, %r289, 0;
	mul.wide.s32 	%rd80, %r35, 4;
	add.s64 	%rd81, %rd4, %rd80;
	st.global.u32 	[%rd81], %r290;
$L__BB3_54:
	ret;

}
	// .globl	_ZN3cub18CUB_300001_SM_10006detail9transform16transform_kernelINS2_10policy_hubILb1EN4cuda3std3__45tupleIJN6thrust24THRUST_300001_SM_1000_NS17counting_iteratorIiNSA_11use_defaultESC_SC_EEEEEE10policy1000El7calculoNSA_6detail15normal_iteratorINSA_10device_ptrIiEEEEJSD_EEEvT0_iT1_T2_DpNS2_10kernel_argIT3_EE
.visible .entry _ZN3cub18CUB_300001_SM_10006detail9transform16transform_kernelINS2_10policy_hubILb1EN4cuda3std3__45tupleIJN6thrust24THRUST_300001_SM_1000_NS17counting_iteratorIiNSA_11use_defaultESC_SC_EEEEEE10policy1000El7calculoNSA_6detail15normal_iteratorINSA_10device_ptrIiEEEEJSD_EEEvT0_iT1_T2_DpNS2_10kernel_argIT3_EE(
	.param .u64 _ZN3cub18CUB_300001_SM_10006detail9transform16transform_kernelINS2_10policy_hubILb1EN4cuda3std3__45tupleIJN6thrust24THRUST_300001_SM_1000_NS17counting_iteratorIiNSA_11use_defaultESC_SC_EEEEEE10policy1000El7calculoNSA_6detail15normal_iteratorINSA_10device_ptrIiEEEEJSD_EEEvT0_iT1_T2_DpNS2_10kernel_argIT3_EE_param_0,
	.param .u32 _ZN3cub18CUB_300001_SM_10006detail9transform16transform_kernelINS2_10policy_hubILb1EN4cuda3std3__45tupleIJN6thrust24THRUST_300001_SM_1000_NS17counting_iteratorIiNSA_11use_defaultESC_SC_EEEEEE10policy1000El7calculoNSA_6detail15normal_iteratorINSA_10device_ptrIiEEEEJSD_EEEvT0_iT1_T2_DpNS2_10kernel_argIT3_EE_param_1,
	.param .align 8 .b8 _ZN3cub18CUB_300001_SM_10006detail9transform16transform_kernelINS2_10policy_hubILb1EN4cuda3std3__45tupleIJN6thrust24THRUST_300001_SM_1000_NS17counting_iteratorIiNSA_11use_defaultESC_SC_EEEEEE10policy1000El7calculoNSA_6detail15normal_iteratorINSA_10device_ptrIiEEEEJSD_EEEvT0_iT1_T2_DpNS2_10kernel_argIT3_EE_param_2[24],
	.param .align 8 .b8 _ZN3cub18CUB_300001_SM_10006detail9transform16transform_kernelINS2_10policy_hubILb1EN4cuda3std3__45tupleIJN6thrust24THRUST_300001_SM_1000_NS17counting_iteratorIiNSA_11use_defaultESC_SC_EEEEEE10policy1000El7calculoNSA_6detail15normal_iteratorINSA_10device_ptrIiEEEEJSD_EEEvT0_iT1_T2_DpNS2_10kernel_argIT3_EE_param_3[8],
	.param .align 8 .b8 _ZN3cub18CUB_300001_SM_10006detail9transform16transform_kernelINS2_10policy_hubILb1EN4cuda3std3__45tupleIJN6thrust24THRUST_300001_SM_1000_NS17counting_iteratorIiNSA_11use_defaultESC_SC_EEEEEE10policy1000El7calculoNSA_6detail15normal_iteratorINSA_10device_ptrIiEEEEJSD_EEEvT0_iT1_T2_DpNS2_10kernel_argIT3_EE_param_4[16]
)
.maxntid 128
{
	.reg .pred 	%p<65>;
	.reg .b16 	%rs<51>;
	.reg .b32 	%r<299>;
	.reg .b64 	%rd<89>;

	ld.param.u32 	%r1, [_ZN3cub18CUB_300001_SM_10006detail9transform16transform_kernelINS2_10policy_hubILb1EN4cuda3std3__45tupleIJN6thrust24THRUST_300001_SM_1000_NS17counting_iteratorIiNSA_11use_defaultESC_SC_EEEEEE10policy1000El7calculoNSA_6detail15normal_iteratorINSA_10device_ptrIiEEEEJSD_EEEvT0_iT1_T2_DpNS2_10kernel_argIT3_EE_param_4];
	ld.param.u64 	%rd15, [_ZN3cub18CUB_300001_SM_10006detail9transform16transform_kernelINS2_10policy_hubILb1EN4cuda3std3__45tupleIJN6thrust24THRUST_300001_SM_1000_NS17counting_iteratorIiNSA_11use_defaultESC_SC_EEEEEE10policy1000El7calculoNSA_6detail15normal_iteratorINSA_10device_ptrIiEEEEJSD_EEEvT0_iT1_T2_DpNS2_10kernel_argIT3_EE_param_0];
	ld.param.u64 	%rd16, [_ZN3cub18CUB_300001_SM_10006detail9transform16transform_kernelINS2_10policy_hubILb1EN4cuda3std3__45tupleIJN6thrust24THRUST_300001_SM_1000_NS17counting_iteratorIiNSA_11use_defaultESC_SC_EEEEEE10policy1000El7calculoNSA_6detail15normal_iteratorINSA_10device_ptrIiEEEEJSD_EEEvT0_iT1_T2_DpNS2_10kernel_argIT3_EE_param_2+16];
	ld.param.u64 	%rd17, [_ZN3cub18CUB_300001_SM_10006detail9transform16transform_kernelINS2_10policy_hubILb1EN4cuda3std3__45tupleIJN6thrust24THRUST_300001_SM_1000_NS17counting_iteratorIiNSA_11use_defaultESC_SC_EEEEEE10policy1000El7calculoNSA_6detail15normal_iteratorINSA_10device_ptrIiEEEEJSD_EEEvT0_iT1_T2_DpNS2_10kernel_argIT3_EE_param_2];
	ld.param.u64 	%rd18, [_ZN3cub18CUB_300001_SM_10006detail9transform16transform_kernelINS2_10policy_hubILb1EN4cuda3std3__45tupleIJN6thrust24THRUST_300001_SM_1000_NS17counting_iteratorIiNSA_11use_defaultESC_SC_EEEEEE10policy1000El7calculoNSA_6detail15normal_iteratorINSA_10device_ptrIiEEEEJSD_EEEvT0_iT1_T2_DpNS2_10kernel_argIT3_EE_param_3];
	ld.param.u32 	%r42, [_ZN3cub18CUB_300001_SM_10006detail9transform16transform_kernelINS2_10policy_hubILb1EN4cuda3std3__45tupleIJN6thrust24THRUST_300001_SM_1000_NS17counting_iteratorIiNSA_11use_defaultESC_SC_EEEEEE10policy1000El7calculoNSA_6detail15normal_iteratorINSA_10device_ptrIiEEEEJSD_EEEvT0_iT1_T2_DpNS2_10kernel_argIT3_EE_param_1];
	ld.param.u8 	%rs1, [_ZN3cub18CUB_300001_SM_10006detail9transform16transform_kernelINS2_10policy_hubILb1EN4cuda3std3__45tupleIJN6thrust24THRUST_300001_SM_1000_NS17counting_iteratorIiNSA_11use_defaultESC_SC_EEEEEE10policy1000El7calculoNSA_6detail15normal_iteratorINSA_10device_ptrIiEEEEJSD_EEEvT0_iT1_T2_DpNS2_10kernel_argIT3_EE_param_2+8];
	cvta.to.global.u64 	%rd1, %rd18;
	cvta.to.global.u64 	%rd2, %rd17;
	cvta.to.global.u64 	%rd3, %rd16;
	shl.b32 	%r43, %r42, 7;
	mov.u32 	%r44, %ctaid.x;
	cvt.u64.u32 	%rd19, %r44;
	cvt.s64.s32 	%rd20, %r43;
	mul.lo.s64 	%rd4, %rd20, %rd19;
	sub.s64 	%rd21, %rd15, %rd4;
	min.s64 	%rd22, %rd21, %rd20;
	cvt.u32.u64 	%r2, %rd22;
	cvt.u32.u64 	%r3, %rd4;
	add.s32 	%r4, %r1, %r3;
	shl.b64 	%rd23, %rd4, 2;
	add.s64 	%rd5, %rd1, %rd23;
	setp.eq.s32 	%p1, %r43, %r2;
	@%p1 bra 	$L__BB4_42;
	setp.lt.s32 	%p2, %r42, 1;
	@%p2 bra 	$L__BB4_54;
	mov.u32 	%r5, %tid.x;
	and.b32  	%r6, %r42, 7;
	setp.lt.u32 	%p3, %r42, 8;
	mov.b32 	%r296, 0;
	@%p3 bra 	$L__BB4_21;
	and.b32  	%r296, %r42, 2147483640;
	mov.b32 	%r292, 0;
$L__BB4_4:
	.pragma "nounroll";
	shl.b32 	%r47, %r292, 7;
	add.s32 	%r21, %r47, %r5;
	setp.ge.s32 	%p4, %r21, %r2;
	add.s32 	%r48, %r21, %r4;
	cvt.s64.s32 	%rd24, %r48;
	add.s64 	%rd10, %rd2, %rd24;
	mul.wide.s32 	%rd25, %r48, 4;
	add.s64 	%rd11, %rd3, %rd25;
	@%p4 bra 	$L__BB4_6;
	ld.global.u8 	%rs2, [%rd10+-1];
	setp.eq.s16 	%p5, %rs2, %rs1;
	selp.b32 	%r49, 2, -1, %p5;
	ld.global.u32 	%r50, [%rd11+-4];
	add.s32 	%r51, %r49, %r50;
	ld.global.u32 	%r52, [%rd11];
	add.s32 	%r53, %r52, -1;
	max.s32 	%r54, %r51, %r53;
	max.s32 	%r55, %r54, 0;
	mul.wide.u32 	%rd26, %r21, 4;
	add.s64 	%rd27, %rd5, %rd26;
	st.global.u32 	[%rd27], %r55;
$L__BB4_6:
	add.s32 	%r56, %r21, 128;
	setp.ge.s32 	%p6, %r56, %r2;
	mul.wide.s32 	%rd28, %r56, 4;
	add.s64 	%rd12, %rd5, %rd28;
	@%p6 bra 	$L__BB4_8;
	ld.global.u8 	%rs4, [%rd10+127];
	setp.eq.s16 	%p7, %rs4, %rs1;
	selp.b32 	%r57, 2, -1, %p7;
	ld.global.u32 	%r58, [%rd11+508];
	add.s32 	%r59, %r57, %r58;
	ld.global.u32 	%r60, [%rd11+512];
	add.s32 	%r61, %r60, -1;
	max.s32 	%r62, %r59, %r61;
	max.s32 	%r63, %r62, 0;
	st.global.u32 	[%rd12], %r63;
$L__BB4_8:
	add.s32 	%r64, %r21, 256;
	setp.ge.s32 	%p8, %r64, %r2;
	@%p8 bra 	$L__BB4_10;
	ld.global.u8 	%rs6, [%rd10+255];
	setp.eq.s16 	%p9, %rs6, %rs1;
	selp.b32 	%r65, 2, -1, %p9;
	ld.global.u32 	%r66, [%rd11+1020];
	add.s32 	%r67, %r65, %r66;
	ld.global.u32 	%r68, [%rd11+1024];
	add.s32 	%r69, %r68, -1;
	max.s32 	%r70, %r67, %r69;
	max.s32 	%r71, %r70, 0;
	st.global.u32 	[%rd12+512], %r71;
$L__BB4_10:
	add.s32 	%r72, %r21, 384;
	setp.ge.s32 	%p10, %r72, %r2;
	@%p10 bra 	$L__BB4_12;
	ld.global.u8 	%rs8, [%rd10+383];
	setp.eq.s16 	%p11, %rs8, %rs1;
	selp.b32 	%r73, 2, -1, %p11;
	ld.global.u32 	%r74, [%rd11+1532];
	add.s32 	%r75, %r73, %r74;
	ld.global.u32 	%r76, [%rd11+1536];
	add.s32 	%r77, %r76, -1;
	max.s32 	%r78, %r75, %r77;
	max.s32 	%r79, %r78, 0;
	st.global.u32 	[%rd12+1024], %r79;
$L__BB4_12:
	add.s32 	%r80, %r21, 512;
	setp.ge.s32 	%p12, %r80, %r2;
	@%p12 bra 	$L__BB4_14;
	ld.global.u8 	%rs10, [%rd10+511];
	setp.eq.s16 	%p13, %rs10, %rs1;
	selp.b32 	%r81, 2, -1, %p13;
	ld.global.u32 	%r82, [%rd11+2044];
	add.s32 	%r83, %r81, %r82;
	ld.global.u32 	%r84, [%rd11+2048];
	add.s32 	%r85, %r84, -1;
	max.s32 	%r86, %r83, %r85;
	max.s32 	%r87, %r86, 0;
	st.global.u32 	[%rd12+1536], %r87;
$L__BB4_14:
	add.s32 	%r88, %r21, 640;
	setp.ge.s32 	%p14, %r88, %r2;
	@%p14 bra 	$L__BB4_16;
	ld.global.u8 	%rs12, [%rd10+639];
	setp.eq.s16 	%p15, %rs12, %rs1;
	selp.b32 	%r89, 2, -1, %p15;
	ld.global.u32 	%r90, [%rd11+2556];
	add.s32 	%r91, %r89, %r90;
	ld.global.u32 	%r92, [%rd11+2560];
	add.s32 	%r93, %r92, -1;
	max.s32 	%r94, %r91, %r93;
	max.s32 	%r95, %r94, 0;
	st.global.u32 	[%rd12+2048], %r95;
$L__BB4_16:
	add.s32 	%r96, %r21, 768;
	setp.ge.s32 	%p16, %r96, %r2;
	@%p16 bra 	$L__BB4_18;
	ld.global.u8 	%rs14, [%rd10+767];
	setp.eq.s16 	%p17, %rs14, %rs1;
	selp.b32 	%r97, 2, -1, %p17;
	ld.global.u32 	%r98, [%rd11+3068];
	add.s32 	%r99, %r97, %r98;
	ld.global.u32 	%r100, [%rd11+3072];
	add.s32 	%r101, %r100, -1;
	max.s32 	%r102, %r99, %r101;
	max.s32 	%r103, %r102, 0;
	st.global.u32 	[%rd12+2560], %r103;
$L__BB4_18:
	add.s32 	%r104, %r21, 896;
	setp.ge.s32 	%p18, %r104, %r2;
	@%p18 bra 	$L__BB4_20;
	ld.global.u8 	%rs16, [%rd10+895];
	setp.eq.s16 	%p19, %rs16, %rs1;
	selp.b32 	%r105, 2, -1, %p19;
	ld.global.u32 	%r106, [%rd11+3580];
	add.s32 	%r107, %r105, %r106;
	ld.global.u32 	%r108, [%rd11+3584];
	add.s32 	%r109, %r108, -1;
	max.s32 	%r110, %r107, %r109;
	max.s32 	%r111, %r110, 0;
	st.global.u32 	[%rd12+3072], %r111;
$L__BB4_20:
	add.s32 	%r292, %r292, 8;
	setp.eq.s32 	%p20, %r292, %r296;
	@%p20 bra 	$L__BB4_21;
	bra.uni 	$L__BB4_4;
$L__BB4_21:
	setp.eq.s32 	%p21, %r6, 0;
	@%p21 bra 	$L__BB4_54;
	and.b32  	%r30, %r42, 3;
	setp.lt.u32 	%p22, %r6, 4;
	@%p22 bra 	$L__BB4_32;
	shl.b32 	%r112, %r296, 7;
	add.s32 	%r31, %r112, %r5;
	setp.ge.s32 	%p23, %r31, %r2;
	mul.wide.s32 	%rd29, %r31, 4;
	add.s64 	%rd13, %rd5, %rd29;
	@%p23 bra 	$L__BB4_25;
	add.s32 	%r113, %r31, %r4;
	cvt.s64.s32 	%rd30, %r113;
	add.s64 	%rd31, %rd2, %rd30;
	ld.global.u8 	%rs18, [%rd31+-1];
	setp.eq.s16 	%p24, %rs18, %rs1;
	selp.b32 	%r114, 2, -1, %p24;
	mul.wide.s32 	%rd32, %r113, 4;
	add.s64 	%rd33, %rd3, %rd32;
	ld.global.u32 	%r115, [%rd33+-4];
	add.s32 	%r116, %r114, %r115;
	ld.global.u32 	%r117, [%rd33];
	add.s32 	%r118, %r117, -1;
	max.s32 	%r119, %r116, %r118;
	max.s32 	%r120, %r119, 0;
	st.global.u32 	[%rd13], %r120;
$L__BB4_25:
	add.s32 	%r32, %r31, 128;
	setp.ge.s32 	%p25, %r32, %r2;
	@%p25 bra 	$L__BB4_27;
	add.s32 	%r121, %r32, %r4;
	cvt.s64.s32 	%rd34, %r121;
	add.s64 	%rd35, %rd2, %rd34;
	ld.global.u8 	%rs20, [%rd35+-1];
	setp.eq.s16 	%p26, %rs20, %rs1;
	selp.b32 	%r122, 2, -1, %p26;
	mul.wide.s32 	%rd36, %r121, 4;
	add.s64 	%rd37, %rd3, %rd36;
	ld.global.u32 	%r123, [%rd37+-4];
	add.s32 	%r124, %r122, %r123;
	ld.global.u32 	%r125, [%rd37];
	add.s32 	%r126, %r125, -1;
	max.s32 	%r127, %r124, %r126;
	max.s32 	%r128, %r127, 0;
	st.global.u32 	[%rd13+512], %r128;
$L__BB4_27:
	add.s32 	%r33, %r31, 256;
	setp.ge.s32 	%p27, %r33, %r2;
	@%p27 bra 	$L__BB4_29;
	add.s32 	%r129, %r33, %r4;
	cvt.s64.s32 	%rd38, %r129;
	add.s64 	%rd39, %rd2, %rd38;
	ld.global.u8 	%rs22, [%rd39+-1];
	setp.eq.s16 	%p28, %rs22, %rs1;
	selp.b32 	%r130, 2, -1, %p28;
	mul.wide.s32 	%rd40, %r129, 4;
	add.s64 	%rd41, %rd3, %rd40;
	ld.global.u32 	%r131, [%rd41+-4];
	add.s32 	%r132, %r130, %r131;
	ld.global.u32 	%r133, [%rd41];
	add.s32 	%r134, %r133, -1;
	max.s32 	%r135, %r132, %r134;
	max.s32 	%r136, %r135, 0;
	st.global.u32 	[%rd13+1024], %r136;
$L__BB4_29:
	add.s32 	%r34, %r31, 384;
	setp.ge.s32 	%p29, %r34, %r2;
	@%p29 bra 	$L__BB4_31;
	add.s32 	%r137, %r34, %r4;
	cvt.s64.s32 	%rd42, %r137;
	add.s64 	%rd43, %rd2, %rd42;
	ld.global.u8 	%rs24, [%rd43+-1];
	setp.eq.s16 	%p30, %rs24, %rs1;
	selp.b32 	%r138, 2, -1, %p30;
	mul.wide.s32 	%rd44, %r137, 4;
	add.s64 	%rd45, %rd3, %rd44;
	ld.global.u32 	%r139, [%rd45+-4];
	add.s32 	%r140, %r138, %r139;
	ld.global.u32 	%r141, [%rd45];
	add.s32 	%r142, %r141, -1;
	max.s32 	%r143, %r140, %r142;
	max.s32 	%r144, %r143, 0;
	st.global.u32 	[%rd13+1536], %r144;
$L__BB4_31:
	add.s32 	%r296, %r296, 4;
$L__BB4_32:
	setp.eq.s32 	%p31, %r30, 0;
	@%p31 bra 	$L__BB4_54;
	setp.eq.s32 	%p32, %r30, 1;
	@%p32 bra 	$L__BB4_39;
	shl.b32 	%r145, %r296, 7;
	add.s32 	%r37, %r145, %r5;
	setp.ge.s32 	%p33, %r37, %r2;
	mul.wide.s32 	%rd46, %r37, 4;
	add.s64 	%rd14, %rd5, %rd46;
	@%p33 bra 	$L__BB4_36;
	add.s32 	%r146, %r37, %r4;
	cvt.s64.s32 	%rd47, %r146;
	add.s64 	%rd48, %rd2, %rd47;
	ld.global.u8 	%rs26, [%rd48+-1];
	setp.eq.s16 	%p34, %rs26, %rs1;
	selp.b32 	%r147, 2, -1, %p34;
	mul.wide.s32 	%rd49, %r146, 4;
	add.s64 	%rd50, %rd3, %rd49;
	ld.global.u32 	%r148, [%rd50+-4];
	add.s32 	%r149, %r147, %r148;
	ld.global.u32 	%r150, [%rd50];
	add.s32 	%r151, %r150, -1;
	max.s32 	%r152, %r149, %r151;
	max.s32 	%r153, %r152, 0;
	st.global.u32 	[%rd14], %r153;
$L__BB4_36:
	add.s32 	%r38, %r37, 128;
	setp.ge.s32 	%p35, %r38, %r2;
	@%p35 bra 	$L__BB4_38;
	add.s32 	%r154, %r38, %r4;
	cvt.s64.s32 	%rd51, %r154;
	add.s64 	%rd52, %rd2, %rd51;
	ld.global.u8 	%rs28, [%rd52+-1];
	setp.eq.s16 	%p36, %rs28, %rs1;
	selp.b32 	%r155, 2, -1, %p36;
	mul.wide.s32 	%rd53, %r154, 4;
	add.s64 	%rd54, %rd3, %rd53;
	ld.global.u32 	%r156, [%rd54+-4];
	add.s32 	%r157, %r155, %r156;
	ld.global.u32 	%r158, [%rd54];
	add.s32 	%r159, %r158, -1;
	max.s32 	%r160, %r157, %r159;
	max.s32 	%r161, %r160, 0;
	st.global.u32 	[%rd14+512], %r161;
$L__BB4_38:
	add.s32 	%r296, %r296, 2;
$L__BB4_39:
	and.b32  	%r162, %r42, 1;
	setp.eq.b32 	%p37, %r162, 1;
	not.pred 	%p38, %p37;
	@%p38 bra 	$L__BB4_54;
	shl.b32 	%r163, %r296, 7;
	add.s32 	%r41, %r163, %r5;
	setp.ge.s32 	%p39, %r41, %r2;
	@%p39 bra 	$L__BB4_54;
	add.s32 	%r164, %r41, %r4;
	cvt.s64.s32 	%rd55, %r164;
	add.s64 	%rd56, %rd2, %rd55;
	ld.global.u8 	%rs30, [%rd56+-1];
	setp.eq.s16 	%p40, %rs30, %rs1;
	selp.b32 	%r165, 2, -1, %p40;
	mul.wide.s32 	%rd57, %r164, 4;
	add.s64 	%rd58, %rd3, %rd57;
	ld.global.u32 	%r166, [%rd58+-4];
	add.s32 	%r167, %r165, %r166;
	ld.global.u32 	%r168, [%rd58];
	add.s32 	%r169, %r168, -1;
	max.s32 	%r170, %r167, %r169;
	max.s32 	%r171, %r170, 0;
	mul.wide.s32 	%rd59, %r41, 4;
	add.s64 	%rd60, %rd5, %rd59;
	st.global.u32 	[%rd60], %r171;
	bra.uni 	$L__BB4_54;
$L__BB4_42:
	setp.lt.s32 	%p41, %r42, 1;
	@%p41 bra 	$L__BB4_54;
	mov.u32 	%r8, %tid.x;
	and.b32  	%r9, %r42, 7;
	setp.lt.u32 	%p42, %r42, 8;
	mov.b32 	%r294, 0;
	@%p42 bra 	$L__BB4_46;
	and.b32  	%r294, %r42, 2147483640;
	neg.s32 	%r291, %r294;
	add.s32 	%r173, %r1, %r8;
	add.s32 	%r290, %r173, %r3;
	mul.wide.u32 	%rd62, %r8, 4;
	add.s64 	%rd63, %rd23, %rd1;
	add.s64 	%rd88, %rd63, %rd62;
	add.s64 	%rd7, %rd63, 1536;
	add.s32 	%r289, %r8, 128;
$L__BB4_45:
	.pragma "nounroll";
	cvt.s64.s32 	%rd64, %r290;
	mul.wide.s32 	%rd65, %r290, 4;
	add.s64 	%rd66, %rd3, %rd65;
	add.s64 	%rd67, %rd2, %rd64;
	mul.wide.s32 	%rd68, %r289, 4;
	add.s64 	%rd69, %rd7, %rd68;
	ld.global.u8 	%rs32, [%rd67+-1];
	setp.eq.s16 	%p43, %rs32, %rs1;
	selp.b32 	%r174, 2, -1, %p43;
	ld.global.u32 	%r175, [%rd66+-4];
	add.s32 	%r176, %r174, %r175;
	ld.global.u32 	%r177, [%rd66];
	add.s32 	%r178, %r177, -1;
	max.s32 	%r179, %r176, %r178;
	max.s32 	%r180, %r179, 0;
	st.global.u32 	[%rd88], %r180;
	ld.global.u8 	%rs34, [%rd67+127];
	setp.eq.s16 	%p44, %rs34, %rs1;
	selp.b32 	%r181, 2, -1, %p44;
	ld.global.u32 	%r182, [%rd66+508];
	add.s32 	%r183, %r181, %r182;
	ld.global.u32 	%r184, [%rd66+512];
	add.s32 	%r185, %r184, -1;
	max.s32 	%r186, %r183, %r185;
	max.s32 	%r187, %r186, 0;
	st.global.u32 	[%rd69+-1536], %r187;
	ld.global.u8 	%rs35, [%rd67+255];
	setp.eq.s16 	%p45, %rs35, %rs1;
	selp.b32 	%r188, 2, -1, %p45;
	ld.global.u32 	%r189, [%rd66+1020];
	add.s32 	%r190, %r188, %r189;
	ld.global.u32 	%r191, [%rd66+1024];
	add.s32 	%r192, %r191, -1;
	max.s32 	%r193, %r190, %r192;
	max.s32 	%r194, %r193, 0;
	st.global.u32 	[%rd69+-1024], %r194;
	ld.global.u8 	%rs36, [%rd67+383];
	setp.eq.s16 	%p46, %rs36, %rs1;
	selp.b32 	%r195, 2, -1, %p46;
	ld.global.u32 	%r196, [%rd66+1532];
	add.s32 	%r197, %r195, %r196;
	ld.global.u32 	%r198, [%rd66+1536];
	add.s32 	%r199, %r198, -1;
	max.s32 	%r200, %r197, %r199;
	max.s32 	%r201, %r200, 0;
	st.global.u32 	[%rd69+-512], %r201;
	ld.global.u8 	%rs37, [%rd67+511];
	setp.eq.s16 	%p47, %rs37, %rs1;
	selp.b32 	%r202, 2, -1, %p47;
	ld.global.u32 	%r203, [%rd66+2044];
	add.s32 	%r204, %r202, %r203;
	ld.global.u32 	%r205, [%rd66+2048];
	add.s32 	%r206, %r205, -1;
	max.s32 	%r207, %r204, %r206;
	max.s32 	%r208, %r207, 0;
	st.global.u32 	[%rd69], %r208;
	ld.global.u8 	%rs38, [%rd67+639];
	setp.eq.s16 	%p48, %rs38, %rs1;
	selp.b32 	%r209, 2, -1, %p48;
	ld.global.u32 	%r210, [%rd66+2556];
	add.s32 	%r211, %r209, %r210;
	ld.global.u32 	%r212, [%rd66+2560];
	add.s32 	%r213, %r212, -1;
	max.s32 	%r214, %r211, %r213;
	max.s32 	%r215, %r214, 0;
	st.global.u32 	[%rd69+512], %r215;
	ld.global.u8 	%rs39, [%rd67+767];
	setp.eq.s16 	%p49, %rs39, %rs1;
	selp.b32 	%r216, 2, -1, %p49;
	ld.global.u32 	%r217, [%rd66+3068];
	add.s32 	%r218, %r216, %r217;
	ld.global.u32 	%r219, [%rd66+3072];
	add.s32 	%r220, %r219, -1;
	max.s32 	%r221, %r218, %r220;
	max.s32 	%r222, %r221, 0;
	st.global.u32 	[%rd69+1024], %r222;
	ld.global.u8 	%rs40, [%rd67+895];
	setp.eq.s16 	%p50, %rs40, %rs1;
	selp.b32 	%r223, 2, -1, %p50;
	ld.global.u32 	%r224, [%rd66+3580];
	add.s32 	%r225, %r223, %r224;
	ld.global.u32 	%r226, [%rd66+3584];
	add.s32 	%r227, %r226, -1;
	max.s32 	%r228, %r225, %r227;
	max.s32 	%r229, %r228, 0;
	st.global.u32 	[%rd69+1536], %r229;
	add.s32 	%r291, %r291, 8;
	add.s32 	%r290, %r290, 1024;
	add.s64 	%rd88, %rd88, 4096;
	add.s32 	%r289, %r289, 1024;
	setp.eq.s32 	%p51, %r291, 0;
	@%p51 bra 	$L__BB4_46;
	bra.uni 	$L__BB4_45;
$L__BB4_46:
	setp.eq.s32 	%p52, %r9, 0;
	@%p52 bra 	$L__BB4_54;
	and.b32  	%r24, %r42, 3;
	setp.lt.u32 	%p53, %r9, 4;
	@%p53 bra 	$L__BB4_49;
	shl.b32 	%r230, %r294, 7;
	add.s32 	%r231, %r230, %r8;
	add.s32 	%r232, %r231, %r4;
	cvt.s64.s32 	%rd70, %r232;
	add.s64 	%rd71, %rd2, %rd70;
	ld.global.u8 	%rs41, [%rd71+-1];
	setp.eq.s16 	%p54, %rs41, %rs1;
	selp.b32 	%r233, 2, -1, %p54;
	mul.wide.s32 	%rd72, %r232, 4;
	add.s64 	%rd73, %rd3, %rd72;
	ld.global.u32 	%r234, [%rd73+-4];
	add.s32 	%r235, %r233, %r234;
	ld.global.u32 	%r236, [%rd73];
	add.s32 	%r237, %r236, -1;
	max.s32 	%r238, %r235, %r237;
	max.s32 	%r239, %r238, 0;
	mul.wide.s32 	%rd74, %r231, 4;
	add.s64 	%rd75, %rd5, %rd74;
	st.global.u32 	[%rd75], %r239;
	ld.global.u8 	%rs43, [%rd71+127];
	setp.eq.s16 	%p55, %rs43, %rs1;
	selp.b32 	%r240, 2, -1, %p55;
	ld.global.u32 	%r241, [%rd73+508];
	add.s32 	%r242, %r240, %r241;
	ld.global.u32 	%r243, [%rd73+512];
	add.s32 	%r244, %r243, -1;
	max.s32 	%r245, %r242, %r244;
	max.s32 	%r246, %r245, 0;
	st.global.u32 	[%rd75+512], %r246;
	ld.global.u8 	%rs44, [%rd71+255];
	setp.eq.s16 	%p56, %rs44, %rs1;
	selp.b32 	%r247, 2, -1, %p56;
	ld.global.u32 	%r248, [%rd73+1020];
	add.s32 	%r249, %r247, %r248;
	ld.global.u32 	%r250, [%rd73+1024];
	add.s32 	%r251, %r250, -1;
	max.s32 	%r252, %r249, %r251;
	max.s32 	%r253, %r252, 0;
	st.global.u32 	[%rd75+1024], %r253;
	ld.global.u8 	%rs45, [%rd71+383];
	setp.eq.s16 	%p57, %rs45, %rs1;
	selp.b32 	%r254, 2, -1, %p57;
	ld.global.u32 	%r255, [%rd73+1532];
	add.s32 	%r256, %r254, %r255;
	ld.global.u32 	%r257, [%rd73+1536];
	add.s32 	%r258, %r257, -1;
	max.s32 	%r259, %r256, %r258;
	max.s32 	%r260, %r259, 0;
	st.global.u32 	[%rd75+1536], %r260;
	add.s32 	%r294, %r294, 4;
$L__BB4_49:
	setp.eq.s32 	%p58, %r24, 0;
	@%p58 bra 	$L__BB4_54;
	setp.eq.s32 	%p59, %r24, 1;
	@%p59 bra 	$L__BB4_52;
	shl.b32 	%r261, %r294, 7;
	add.s32 	%r262, %r261, %r8;
	add.s32 	%r263, %r262, %r4;
	cvt.s64.s32 	%rd76, %r263;
	add.s64 	%rd77, %rd2, %rd76;
	ld.global.u8 	%rs46, [%rd77+-1];
	setp.eq.s16 	%p60, %rs46, %rs1;
	selp.b32 	%r264, 2, -1, %p60;
	mul.wide.s32 	%rd78, %r263, 4;
	add.s64 	%rd79, %rd3, %rd78;
	ld.global.u32 	%r265, [%rd79+-4];
	add.s32 	%r266, %r264, %r265;
	ld.global.u32 	%r267, [%rd79];
	add.s32 	%r268, %r267, -1;
	max.s32 	%r269, %r266, %r268;
	max.s32 	%r270, %r269, 0;
	mul.wide.s32 	%rd80, %r262, 4;
	add.s64 	%rd81, %rd5, %rd80;
	st.global.u32 	[%rd81], %r270;
	ld.global.u8 	%rs48, [%rd77+127];
	setp.eq.s16 	%p61, %rs48, %rs1;
	selp.b32 	%r271, 2, -1, %p61;
	ld.global.u32 	%r272, [%rd79+508];
	add.s32 	%r273, %r271, %r272;
	ld.global.u32 	%r274, [%rd79+512];
	add.s32 	%r275, %r274, -1;
	max.s32 	%r276, %r273, %r275;
	max.s32 	%r277, %r276, 0;
	st.global.u32 	[%rd81+512], %r277;
	add.s32 	%r294, %r294, 2;
$L__BB4_52:
	and.b32  	%r278, %r42, 1;
	setp.eq.b32 	%p62, %r278, 1;
	not.pred 	%p63, %p62;
	@%p63 bra 	$L__BB4_54;
	shl.b32 	%r279, %r294, 7;
	add.s32 	%r280, %r279, %r8;
	add.s32 	%r281, %r280, %r4;
	cvt.s64.s32 	%rd82, %r281;
	add.s64 	%rd83, %rd2, %rd82;
	ld.global.u8 	%rs49, [%rd83+-1];
	setp.eq.s16 	%p64, %rs49, %rs1;
	selp.b32 	%r282, 2, -1, %p64;
	mul.wide.s32 	%rd84, %r281, 4;
	add.s64 	%rd85, %rd3, %rd84;
	ld.global.u32 	%r283, [%rd85+-4];
	add.s32 	%r284, %r282, %r283;
	ld.global.u32 	%r285, [%rd85];
	add.s32 	%r286, %r285, -1;
	max.s32 	%r287, %r284, %r286;
	max.s32 	%r288, %r287, 0;
	mul.wide.s32 	%rd86, %r280, 4;
	add.s64 	%rd87, %rd5, %rd86;
	st.global.u32 	[%rd87], %r288;
$L__BB4_54:
	ret;

}
	// .globl	_ZN3cub18CUB_300001_SM_10006detail6reduce28DeviceReduceSingleTileKernelINS2_10policy_hubIijN4cuda3__47maximumIiEEE10Policy1000EN6thrust24THRUST_300001_SM_1000_NS6detail15normal_iteratorINSC_10device_ptrIiEEEEPijS8_iiNS5_3std3__410__identityEEEvT0_T1_T2_T3_T4_T6_
.visible .entry _ZN3cub18CUB_300001_SM_10006detail6reduce28DeviceReduceSingleTileKernelINS2_10policy_hubIijN4cuda3__47maximumIiEEE10Policy1000EN6thrust24THRUST_300001_SM_1000_NS6detail15normal_iteratorINSC_10device_ptrIiEEEEPijS8_iiNS5_3std3__410__identityEEEvT0_T1_T2_T3_T4_T6_(
	.param .align 8 .b8 _ZN3cub18CUB_300001_SM_10006detail6reduce28DeviceReduceSingleTileKernelINS2_10policy_hubIijN4cuda3__47maximumIiEEE10Policy1000EN6thrust24THRUST_300001_SM_1000_NS6detail15normal_iteratorINSC_10device_ptrIiEEEEPijS8_iiNS5_3std3__410__identityEEEvT0_T1_T2_T3_T4_T6__param_0[8],
	.param .u64 .ptr .align 1 _ZN3cub18CUB_300001_SM_10006detail6reduce28DeviceReduceSingleTileKernelINS2_10policy_hubIijN4cuda3__47maximumIiEEE10Policy1000EN6thrust24THRUST_300001_SM_1000_NS6detail15normal_iteratorINSC_10device_ptrIiEEEEPijS8_iiNS5_3std3__410__identityEEEvT0_T1_T2_T3_T4_T6__param_1,
	.param .u32 _ZN3cub18CUB_300001_SM_10006detail6reduce28DeviceReduceSingleTileKernelINS2_10policy_hubIijN4cuda3__47maximumIiEEE10Policy1000EN6thrust24THRUST_300001_SM_1000_NS6detail15normal_iteratorINSC_10device_ptrIiEEEEPijS8_iiNS5_3std3__410__identityEEEvT0_T1_T2_T3_T4_T6__param_2,
	.param .align 1 .b8 _ZN3cub18CUB_300001_SM_10006detail6reduce28DeviceReduceSingleTileKernelINS2_10policy_hubIijN4cuda3__47maximumIiEEE10Policy1000EN6thrust24THRUST_300001_SM_1000_NS6detail15normal_iteratorINSC_10device_ptrIiEEEEPijS8_iiNS5_3std3__410__identityEEEvT0_T1_T2_T3_T4_T6__param_3[1],
	.param .u32 _ZN3cub18CUB_300001_SM_10006detail6reduce28DeviceReduceSingleTileKernelINS2_10policy_hubIijN4cuda3__47maximumIiEEE10Policy1000EN6thrust24THRUST_300001_SM_1000_NS6detail15normal_iteratorINSC_10device_ptrIiEEEEPijS8_iiNS5_3std3__410__identityEEEvT0_T1_T2_T3_T4_T6__param_4,
	.param .align 1 .b8 _ZN3cub18CUB_300001_SM_10006detail6reduce28DeviceReduceSingleTileKernelINS2_10policy_hubIijN4cuda3__47maximumIiEEE10Policy1000EN6thrust24THRUST_300001_SM_1000_NS6detail15normal_iteratorINSC_10device_ptrIiEEEEPijS8_iiNS5_3std3__410__identityEEEvT0_T1_T2_T3_T4_T6__param_5[1]
)
.maxntid 256
.minnctapersm 1
{
	.reg .pred 	%p<59>;
	.reg .b32 	%r<511>;
	.reg .b64 	%rd<84>;
	// demoted variable
	.shared .align 4 .b8 _ZZN3cub18CUB_300001_SM_10006detail6reduce28DeviceReduceSingleTileKernelINS2_10policy_hubIijN4cuda3__47maximumIiEEE10Policy1000EN6thrust24THRUST_300001_SM_1000_NS6detail15normal_iteratorINSC_10device_ptrIiEEEEPijS8_iiNS5_3std3__410__identityEEEvT0_T1_T2_T3_T4_T6_E12temp_storage[44];
	ld.param.u64 	%rd9, [_ZN3cub18CUB_300001_SM_10006detail6reduce28DeviceReduceSingleTileKernelINS2_10policy_hubIijN4cuda3__47maximumIiEEE10Policy1000EN6thrust24THRUST_300001_SM_1000_NS6detail15normal_iteratorINSC_10device_ptrIiEEEEPijS8_iiNS5_3std3__410__identityEEEvT0_T1_T2_T3_T4_T6__param_0];
	ld.param.u64 	%rd10, [_ZN3cub18CUB_300001_SM_10006detail6reduce28DeviceReduceSingleTileKernelINS2_10policy_hubIijN4cuda3__47maximumIiEEE10Policy1000EN6thrust24THRUST_300001_SM_1000_NS6detail15normal_iteratorINSC_10device_ptrIiEEEEPijS8_iiNS5_3std3__410__identityEEEvT0_T1_T2_T3_T4_T6__param_1];
	ld.param.u32 	%r92, [_ZN3cub18CUB_300001_SM_10006detail6reduce28DeviceReduceSingleTileKernelINS2_10policy_hubIijN4cuda3__47maximumIiEEE10Policy1000EN6thrust24THRUST_300001_SM_1000_NS6detail15normal_iteratorINSC_10device_ptrIiEEEEPijS8_iiNS5_3std3__410__identityEEEvT0_T1_T2_T3_T4_T6__param_2];
	ld.param.u32 	%r93, [_ZN3cub18CUB_300001_SM_10006detail6reduce28DeviceReduceSingleTileKernelINS2_10policy_hubIijN4cuda3__47maximumIiEEE10Policy1000EN6thrust24THRUST_300001_SM_1000_NS6detail15normal_iteratorINSC_10device_ptrIiEEEEPijS8_iiNS5_3std3__410__identityEEEvT0_T1_T2_T3_T4_T6__param_4];
	cvta.to.global.u64 	%rd1, %rd10;
	setp.ne.s32 	%p1, %r92, 0;
	@%p1 bra 	$L__BB5_3;
	mov.u32 	%r471, %tid.x;
	setp.ne.s32 	%p58, %r471, 0;
	@%p58 bra 	$L__BB5_52;
	st.global.u32 	[%rd1], %r93;
	bra.uni 	$L__BB5_52;
$L__BB5_3:
	cvta.to.global.u64 	%rd2, %rd9;
	setp.gt.u32 	%p2, %r92, 4095;
	@%p2 bra 	$L__BB5_28;
	mov.u32 	%r1, %tid.x;
	setp.ge.u32 	%p24, %r1, %r92;
	mov.b32 	%r488, 0;
	mov.u32 	%r478, %r1;
	@%p24 bra 	$L__BB5_6;
	mul.wide.u32 	%rd73, %r1, 4;
	add.s64 	%rd74, %rd2, %rd73;
	ld.global.u32 	%r488, [%rd74];
	add.s32 	%r478, %r1, 256;
$L__BB5_6:
	setp.ge.u32 	%p25, %r478, %r92;
	@%p25 bra 	$L__BB5_19;
	not.b32 	%r299, %r478;
	add.s32 	%r300, %r92, %r299;
	shr.u32 	%r301, %r300, 8;
	add.s32 	%r6, %r301, 1;
	and.b32  	%r7, %r6, 15;
	setp.lt.u32 	%p26, %r300, 3840;
	@%p26 bra 	$L__BB5_10;
	and.b32  	%r302, %r6, 33554416;
	neg.s32 	%r474, %r302;
	mul.wide.u32 	%rd75, %r478, 4;
	add.s64 	%rd76, %rd75, %rd2;
	add.s64 	%rd82, %rd76, 8192;
$L__BB5_9:
	.pragma "nounroll";
	ld.global.u32 	%r303, [%rd82+-8192];
	max.s32 	%r304, %r488, %r303;
	ld.global.u32 	%r305, [%rd82+-7168];
	max.s32 	%r306, %r304, %r305;
	ld.global.u32 	%r307, [%rd82+-6144];
	max.s32 	%r308, %r306, %r307;
	ld.global.u32 	%r309, [%rd82+-5120];
	max.s32 	%r310, %r308, %r309;
	ld.global.u32 	%r311, [%rd82+-4096];
	max.s32 	%r312, %r310, %r311;
	ld.global.u32 	%r313, [%rd82+-3072];
	max.s32 	%r314, %r312, %r313;
	ld.global.u32 	%r315, [%rd82+-2048];
	max.s32 	%r316, %r314, %r315;
	ld.global.u32 	%r317, [%rd82+-1024];
	max.s32 	%r318, %r316, %r317;
	ld.global.u32 	%r319, [%rd82];
	max.s32 	%r320, %r318, %r319;
	ld.global.u32 	%r321, [%rd82+1024];
	max.s32 	%r322, %r320, %r321;
	ld.global.u32 	%r323, [%rd82+2048];
	max.s32 	%r324, %r322, %r323;
	ld.global.u32 	%r325, [%rd82+3072];
	max.s32 	%r326, %r324, %r325;
	ld.global.u32 	%r327, [%rd82+4096];
	max.s32 	%r328, %r326, %r327;
	ld.global.u32 	%r329, [%rd82+5120];
	max.s32 	%r330, %r328, %r329;
	ld.global.u32 	%r331, [%rd82+6144];
	max.s32 	%r332, %r330, %r331;
	ld.global.u32 	%r333, [%rd82+7168];
	max.s32 	%r488, %r332, %r333;
	add.s32 	%r478, %r478, 4096;
	add.s32 	%r474, %r474, 16;
	add.s64 	%rd82, %rd82, 16384;
	setp.ne.s32 	%p27, %r474, 0;
	@%p27 bra 	$L__BB5_9;
$L__BB5_10:
	setp.eq.s32 	%p28, %r7, 0;
	@%p28 bra 	$L__BB5_19;
	and.b32  	%r18, %r6, 7;
	setp.lt.u32 	%p29, %r7, 8;
	@%p29 bra 	$L__BB5_13;
	mul.wide.u32 	%rd77, %r478, 4;
	add.s64 	%rd78, %rd2, %rd77;
	ld.global.u32 	%r335, [%rd78];
	max.s32 	%r336, %r488, %r335;
	ld.global.u32 	%r337, [%rd78+1024];
	max.s32 	%r338, %r336, %r337;
	ld.global.u32 	%r339, [%rd78+2048];
	max.s32 	%r340, %r338, %r339;
	ld.global.u32 	%r341, [%rd78+3072];
	max.s32 	%r342, %r340, %r341;
	ld.global.u32 	%r343, [%rd78+4096];
	max.s32 	%r344, %r342, %r343;
	ld.global.u32 	%r345, [%rd78+5120];
	max.s32 	%r346, %r344, %r345;
	ld.global.u32 	%r347, [%rd78+6144];
	max.s32 	%r348, %r346, %r347;
	ld.global.u32 	%r349, [%rd78+7168];
	max.s32 	%r488, %r348, %r349;
	add.s32 	%r478, %r478, 2048;
$L__BB5_13:
	setp.eq.s32 	%p30, %r18, 0;
	@%p30 bra 	$L__BB5_19;
	and.b32  	%r24, %r6, 3;
	setp.lt.u32 	%p31, %r18, 4;
	@%p31 bra 	$L__BB5_16;
	mul.wide.u32 	%rd79, %r478, 4;
	add.s64 	%rd80, %rd2, %rd79;
	ld.global.u32 	%r351, [%rd80];
	max.s32 	%r352, %r488, %r351;
	ld.global.u32 	%r353, [%rd80+1024];
	max.s32 	%r354, %r352, %r353;
	ld.global.u32 	%r355, [%rd80+2048];
	max.s32 	%r356, %r354, %r355;
	ld.global.u32 	%r357, [%rd80+3072];
	max.s32 	%r488, %r356, %r357;
	add.s32 	%r478, %r478, 1024;
$L__BB5_16:
	setp.eq.s32 	%p32, %r24, 0;
	@%p32 bra 	$L__BB5_19;
	mul.wide.u32 	%rd81, %r478, 4;
	add.s64 	%rd83, %rd2, %rd81;
	neg.s32 	%r486, %r24;
$L__BB5_18:
	.pragma "nounroll";
	ld.global.u32 	%r358, [%rd83];
	max.s32 	%r488, %r488, %r358;
	add.s64 	%rd83, %rd83, 1024;
	add.s32 	%r486, %r486, 1;
	setp.ne.s32 	%p33, %r486, 0;
	@%p33 bra 	$L__BB5_18;
$L__BB5_19:
	setp.lt.u32 	%p34, %r92, 256;
	@%p34 bra 	$L__BB5_24;
	// begin inline asm
	mov.u32 %r422, %laneid;
	// end inline asm
	mov.b32 	%r425, 1;
	mov.b32 	%r446, 31;
	mov.b32 	%r447, -1;
	// begin inline asm
	shfl.sync.down.b32 %r423, %r488, %r425, %r446, %r447;
	// end inline asm
	setp.gt.s32 	%p50, %r422, 30;
	max.s32 	%r448, %r488, %r423;
	selp.b32 	%r429, %r488, %r448, %p50;
	mov.b32 	%r430, 2;
	// begin inline asm
	shfl.sync.down.b32 %r428, %r429, %r430, %r446, %r447;
	// end inline asm
	setp.gt.s32 	%p51, %r422, 29;
	max.s32 	%r449, %r429, %r428;
	selp.b32 	%r434, %r429, %r449, %p51;
	mov.b32 	%r435, 4;
	// begin inline asm
	shfl.sync.down.b32 %r433, %r434, %r435, %r446, %r447;
	// end inline asm
	setp.gt.s32 	%p52, %r422, 27;
	max.s32 	%r450, %r434, %r433;
	selp.b32 	%r439, %r434, %r450, %p52;
	mov.b32 	%r440, 8;
	// begin inline asm
	shfl.sync.down.b32 %r438, %r439, %r440, %r446, %r447;
	// end inline asm
	setp.gt.s32 	%p53, %r422, 23;
	max.s32 	%r451, %r439, %r438;
	selp.b32 	%r444, %r439, %r451, %p53;
	mov.b32 	%r445, 16;
	// begin inline asm
	shfl.sync.down.b32 %r443, %r444, %r445, %r446, %r447;
	// end inline asm
	setp.gt.s32 	%p54, %r422, 15;
	max.s32 	%r36, %r444, %r443;
	selp.b32 	%r510, %r444, %r36, %p54;
	setp.ne.s32 	%p55, %r422, 0;
	@%p55 bra 	$L__BB5_22;
	shr.u32 	%r452, %r1, 3;
	and.b32  	%r453, %r452, 124;
	mov.u32 	%r454, _ZZN3cub18CUB_300001_SM_10006detail6reduce28DeviceReduceSingleTileKernelINS2_10policy_hubIijN4cuda3__47maximumIiEEE10Policy1000EN6thrust24THRUST_300001_SM_1000_NS6detail15normal_iteratorINSC_10device_ptrIiEEEEPijS8_iiNS5_3std3__410__identityEEEvT0_T1_T2_T3_T4_T6_E12temp_storage;
	add.s32 	%r455, %r454, %r453;
	st.shared.u32 	[%r455+8], %r36;
$L__BB5_22:
	bar.sync 	0;
	setp.ne.s32 	%p56, %r1, 0;
	@%p56 bra 	$L__BB5_50;
	ld.shared.u32 	%r456, [_ZZN3cub18CUB_300001_SM_10006detail6reduce28DeviceReduceSingleTileKernelINS2_10policy_hubIijN4cuda3__47maximumIiEEE10Policy1000EN6thrust24THRUST_300001_SM_1000_NS6detail15normal_iteratorINSC_10device_ptrIiEEEEPijS8_iiNS5_3std3__410__identityEEEvT0_T1_T2_T3_T4_T6_E12temp_storage+12];
	max.s32 	%r457, %r510, %r456;
	ld.shared.u32 	%r458, [_ZZN3cub18CUB_300001_SM_10006detail6reduce28DeviceReduceSingleTileKernelINS2_10policy_hubIijN4cuda3__47maximumIiEEE10Policy1000EN6thrust24THRUST_300001_SM_1000_NS6detail15normal_iteratorINSC_10device_ptrIiEEEEPijS8_iiNS5_3std3__410__identityEEEvT0_T1_T2_T3_T4_T6_E12temp_storage+16];
	max.s32 	%r459, %r457, %r458;
	ld.shared.u32 	%r460, [_ZZN3cub18CUB_300001_SM_10006detail6reduce28DeviceReduceSingleTileKernelINS2_10policy_hubIijN4cuda3__47maximumIiEEE10Policy1000EN6thrust24THRUST_300001_SM_1000_NS6detail15normal_iteratorINSC_10device_ptrIiEEEEPijS8_iiNS5_3std3__410__identityEEEvT0_T1_T2_T3_T4_T6_E12temp_storage+20];
	max.s32 	%r461, %r459, %r460;
	ld.shared.u32 	%r462, [_ZZN3cub18CUB_300001_SM_10006detail6reduce28DeviceReduceSingleTileKernelINS2_10policy_hubIijN4cuda3__47maximumIiEEE10Policy1000EN6thrust24THRUST_300001_SM_1000_NS6detail15normal_iteratorINSC_10device_ptrIiEEEEPijS8_iiNS5_3std3__410__identityEEEvT0_T1_T2_T3_T4_T6_E12temp_storage+24];
	max.s32 	%r463, %r461, %r462;
	ld.shared.u32 	%r464, [_ZZN3cub18CUB_300001_SM_10006detail6reduce28DeviceReduceSingleTileKernelINS2_10policy_hubIijN4cuda3__47maximumIiEEE10Policy1000EN6thrust24THRUST_300001_SM_1000_NS6detail15normal_iteratorINSC_10device_ptrIiEEEEPijS8_iiNS5_3std3__410__identityEEEvT0_T1_T2_T3_T4_T6_E12temp_storage+28];
	max.s32 	%r465, %r463, %r464;
	ld.shared.u32 	%r466, [_ZZN3cub18CUB_300001_SM_10006detail6reduce28DeviceReduceSingleTileKernelINS2_10policy_hubIijN4cuda3__47maximumIiEEE10Policy1000EN6thrust24THRUST_300001_SM_1000_NS6detail15normal_iteratorINSC_10device_ptrIiEEEEPijS8_iiNS5_3std3__410__identityEEEvT0_T1_T2_T3_T4_T6_E12temp_storage+32];
	max.s32 	%r467, %r465, %r466;
	ld.shared.u32 	%r468, [_ZZN3cub18CUB_300001_SM_10006detail6reduce28DeviceReduceSingleTileKernelINS2_10policy_hubIijN4cuda3__47maximumIiEEE10Policy1000EN6thrust24THRUST_300001_SM_1000_NS6detail15normal_iteratorINSC_10device_ptrIiEEEEPijS8_iiNS5_3std3__410__identityEEEvT0_T1_T2_T3_T4_T6_E12temp_storage+36];
	max.s32 	%r510, %r467, %r468;
	bra.uni 	$L__BB5_50;
$L__BB5_24:
	// begin inline asm
	mov.u32 %r359, %laneid;
	// end inline asm
	and.b32  	%r385, %r1, 992;
	add.s32 	%r386, %r385, 32;
	setp.gt.u32 	%p35, %r386, %r92;
	not.b32 	%r387, %r385;
	add.s32 	%r388, %r92, %r387;
	selp.b32 	%r383, %r388, 31, %p35;
	mov.b32 	%r362, 1;
	mov.b32 	%r384, -1;
	// begin inline asm
	shfl.sync.down.b32 %r360, %r488, %r362, %r383, %r384;
	// end inline asm
	setp.lt.s32 	%p36, %r359, %r383;
	max.s32 	%r389, %r488, %r360;
	selp.b32 	%r366, %r389, %r488, %p36;
	mov.b32 	%r367, 2;
	// begin inline asm
	shfl.sync.down.b32 %r365, %r366, %r367, %r383, %r384;
	// end inline asm
	add.s32 	%r390, %r359, 2;
	setp.gt.s32 	%p37, %r390, %r383;
	max.s32 	%r391, %r366, %r365;
	selp.b32 	%r371, %r366, %r391, %p37;
	mov.b32 	%r372, 4;
	// begin inline asm
	shfl.sync.down.b32 %r370, %r371, %r372, %r383, %r384;
	// end inline asm
	add.s32 	%r392, %r359, 4;
	setp.gt.s32 	%p38, %r392, %r383;
	max.s32 	%r393, %r371, %r370;
	selp.b32 	%r376, %r371, %r393, %p38;
	mov.b32 	%r377, 8;
	// begin inline asm
	shfl.sync.down.b32 %r375, %r376, %r377, %r383, %r384;
	// end inline asm
	add.s32 	%r394, %r359, 8;
	setp.gt.s32 	%p39, %r394, %r383;
	max.s32 	%r395, %r376, %r375;
	selp.b32 	%r381, %r376, %r395, %p39;
	mov.b32 	%r382, 16;
	// begin inline asm
	shfl.sync.down.b32 %r380, %r381, %r382, %r383, %r384;
	// end inline asm
	add.s32 	%r396, %r359, 16;
	setp.gt.s32 	%p40, %r396, %r383;
	max.s32 	%r397, %r381, %r380;
	selp.b32 	%r510, %r381, %r397, %p40;
	setp.ne.s32 	%p41, %r359, 0;
	@%p41 bra 	$L__BB5_26;
	shr.u32 	%r398, %r1, 3;
	and.b32  	%r399, %r398, 124;
	mov.u32 	%r400, _ZZN3cub18CUB_300001_SM_10006detail6reduce28DeviceReduceSingleTileKernelINS2_10policy_hubIijN4cuda3__47maximumIiEEE10Policy1000EN6thrust24THRUST_300001_SM_1000_NS6detail15normal_iteratorINSC_10device_ptrIiEEEEPijS8_iiNS5_3std3__410__identityEEEvT0_T1_T2_T3_T4_T6_E12temp_storage;
	add.s32 	%r401, %r400, %r399;
	st.shared.u32 	[%r401+8], %r510;
$L__BB5_26:
	bar.sync 	0;
	setp.ne.s32 	%p42, %r1, 0;
	@%p42 bra 	$L__BB5_50;
	setp.gt.u32 	%p43, %r92, 32;
	ld.shared.u32 	%r402, [_ZZN3cub18CUB_300001_SM_10006detail6reduce28DeviceReduceSingleTileKernelINS2_10policy_hubIijN4cuda3__47maximumIiEEE10Policy1000EN6thrust24THRUST_300001_SM_1000_NS6detail15normal_iteratorINSC_10device_ptrIiEEEEPijS8_iiNS5_3std3__410__identityEEEvT0_T1_T2_T3_T4_T6_E12temp_storage+12];
	max.s32 	%r403, %r510, %r402;
	selp.b32 	%r404, %r403, %r510, %p43;
	setp.gt.u32 	%p44, %r92, 64;
	ld.shared.u32 	%r405, [_ZZN3cub18CUB_300001_SM_10006detail6reduce28DeviceReduceSingleTileKernelINS2_10policy_hubIijN4cuda3__47maximumIiEEE10Policy1000EN6thrust24THRUST_300001_SM_1000_NS6detail15normal_iteratorINSC_10device_ptrIiEEEEPijS8_iiNS5_3std3__410__identityEEEvT0_T1_T2_T3_T4_T6_E12temp_storage+16];
	max.s32 	%r406, %r404, %r405;
	selp.b32 	%r407, %r406, %r404, %p44;
	setp.gt.u32 	%p45, %r92, 96;
	ld.shared.u32 	%r408, [_ZZN3cub18CUB_300001_SM_10006detail6reduce28DeviceReduceSingleTileKernelINS2_10policy_hubIijN4cuda3__47maximumIiEEE10Policy1000EN6thrust24THRUST_300001_SM_1000_NS6detail15normal_iteratorINSC_10device_ptrIiEEEEPijS8_iiNS5_3std3__410__identityEEEvT0_T1_T2_T3_T4_T6_E12temp_storage+20];
	max.s32 	%r409, %r407, %r408;
	selp.b32 	%r410, %r409, %r407, %p45;
	setp.gt.u32 	%p46, %r92, 128;
	ld.shared.u32 	%r411, [_ZZN3cub18CUB_300001_SM_10006detail6reduce28DeviceReduceSingleTileKernelINS2_10policy_hubIijN4cuda3__47maximumIiEEE10Policy1000EN6thrust24THRUST_300001_SM_1000_NS6detail15normal_iteratorINSC_10device_ptrIiEEEEPijS8_iiNS5_3std3__410__identityEEEvT0_T1_T2_T3_T4_T6_E12temp_storage+24];
	max.s32 	%r412, %r410, %r411;
	selp.b32 	%r413, %r412, %r410, %p46;
	setp.gt.u32 	%p47, %r92, 160;
	ld.shared.u32 	%r414, [_ZZN3cub18CUB_300001_SM_10006detail6reduce28DeviceReduceSingleTileKernelINS2_10policy_hubIijN4cuda3__47maximumIiEEE10Policy1000EN6thrust24THRUST_300001_SM_1000_NS6detail15normal_iteratorINSC_10device_ptrIiEEEEPijS8_iiNS5_3std3__410__identityEEEvT0_T1_T2_T3_T4_T6_E12temp_storage+28];
	max.s32 	%r415, %r413, %r414;
	selp.b32 	%r416, %r415, %r413, %p47;
	setp.gt.u32 	%p48, %r92, 192;
	ld.shared.u32 	%r417, [_ZZN3cub18CUB_300001_SM_10006detail6reduce28DeviceReduceSingleTileKernelINS2_10policy_hubIijN4cuda3__47maximumIiEEE10Policy1000EN6thrust24THRUST_300001_SM_1000_NS6detail15normal_iteratorINSC_10device_ptrIiEEEEPijS8_iiNS5_3std3__410__identityEEEvT0_T1_T2_T3_T4_T6_E12temp_storage+32];
	max.s32 	%r418, %r416, %r417;
	selp.b32 	%r419, %r418, %r416, %p48;
	setp.gt.u32 	%p49, %r92, 224;
	ld.shared.u32 	%r420, [_ZZN3cub18CUB_300001_SM_10006detail6reduce28DeviceReduceSingleTileKernelINS2_10policy_hubIijN4cuda3__47maximumIiEEE10Policy1000EN6thrust24THRUST_300001_SM_1000_NS6detail15normal_iteratorINSC_10device_ptrIiEEEEPijS8_iiNS5_3std3__410__identityEEEvT0_T1_T2_T3_T4_T6_E12temp_storage+36];
	max.s32 	%r421, %r419, %r420;
	selp.b32 	%r510, %r421, %r419, %p49;
	bra.uni 	$L__BB5_50;
$L__BB5_28:
	mov.u32 	%r41, %tid.x;
	mul.wide.u32 	%rd11, %r41, 4;
	add.s64 	%rd12, %rd2, %rd11;
	ld.global.u32 	%r95, [%rd12];
	ld.global.u32 	%r96, [%rd12+1024];
	ld.global.u32 	%r97, [%rd12+2048];
	ld.global.u32 	%r98, [%rd12+3072];
	ld.global.u32 	%r99, [%rd12+4096];
	ld.global.u32 	%r100, [%rd12+5120];
	ld.global.u32 	%r101, [%rd12+6144];
	ld.global.u32 	%r102, [%rd12+7168];
	ld.global.u32 	%r103, [%rd12+8192];
	ld.global.u32 	%r104, [%rd12+9216];
	ld.global.u32 	%r105, [%rd12+10240];
	ld.global.u32 	%r106, [%rd12+11264];
	ld.global.u32 	%r107, [%rd12+12288];
	ld.global.u32 	%r108, [%rd12+13312];
	ld.global.u32 	%r109, [%rd12+14336];
	ld.global.u32 	%r110, [%rd12+15360];
	max.s32 	%r111, %r95, %r96;
	max.s32 	%r112, %r111, %r97;
	max.s32 	%r113, %r98, %r99;
	max.s32 	%r114, %r113, %r100;
	max.s32 	%r115, %r101, %r102;
	max.s32 	%r116, %r115, %r103;
	max.s32 	%r117, %r104, %r105;
	max.s32 	%r118, %r117, %r106;
	max.s32 	%r119, %r107, %r108;
	max.s32 	%r120, %r119, %r109;
	max.s32 	%r121, %r112, %r114;
	max.s32 	%r122, %r121, %r116;
	max.s32 	%r123, %r118, %r120;
	max.s32 	%r124, %r123, %r110;
	max.s32 	%r509, %r122, %r124;
	add.s32 	%r43, %r92, -4096;
	setp.lt.u32 	%p3, %r43, 4096;
	mov.b32 	%r492, 4096;
	@%p3 bra 	$L__BB5_32;
	mov.b32 	%r492, 4096;
$L__BB5_30:
	add.s32 	%r126, %r41, %r492;
	mul.wide.u32 	%rd13, %r126, 4;
	add.s64 	%rd14, %rd2, %rd13;
	ld.global.u32 	%r127, [%rd14];
	ld.global.u32 	%r128, [%rd14+1024];
	ld.global.u32 	%r129, [%rd14+2048];
	ld.global.u32 	%r130, [%rd14+3072];
	ld.global.u32 	%r131, [%rd14+4096];
	ld.global.u32 	%r132, [%rd14+5120];
	ld.global.u32 	%r133, [%rd14+6144];
	ld.global.u32 	%r134, [%rd14+7168];
	ld.global.u32 	%r135, [%rd14+8192];
	ld.global.u32 	%r136, [%rd14+9216];
	ld.global.u32 	%r137, [%rd14+10240];
	ld.global.u32 	%r138, [%rd14+11264];
	ld.global.u32 	%r139, [%rd14+12288];
	ld.global.u32 	%r140, [%rd14+13312];
	ld.global.u32 	%r141, [%rd14+14336];
	ld.global.u32 	%r142, [%rd14+15360];
	max.s32 	%r143, %r509, %r127;
	max.s32 	%r144, %r143, %r128;
	max.s32 	%r145, %r129, %r130;
	max.s32 	%r146, %r145, %r131;
	max.s32 	%r147, %r132, %r133;
	max.s32 	%r148, %r147, %r134;
	max.s32 	%r149, %r135, %r136;
	max.s32 	%r150, %r149, %r137;
	max.s32 	%r151, %r138, %r139;
	max.s32 	%r152, %r151, %r140;
	max.s32 	%r153, %r141, %r142;
	max.s32 	%r154, %r144, %r146;
	max.s32 	%r155, %r154, %r148;
	max.s32 	%r156, %r150, %r152;
	max.s32 	%r157, %r156, %r153;
	max.s32 	%r509, %r155, %r157;
	sub.s32 	%r158, %r92, %r492;
	setp.lt.u32 	%p4, %r158, 4096;
	@%p4 bra 	$L__BB5_46;
	add.s32 	%r492, %r492, 4096;
	setp.le.u32 	%p5, %r492, %r43;
	@%p5 bra 	$L__BB5_30;
$L__BB5_32:
	setp.le.u32 	%p6, %r92, %r492;
	sub.s32 	%r159, %r92, %r492;
	setp.ge.s32 	%p7, %r41, %r159;
	or.pred  	%p8, %p6, %p7;
	@%p8 bra 	$L__BB5_46;
	not.b32 	%r162, %r41;
	add.s32 	%r163, %r92, %r162;
	sub.s32 	%r164, %r163, %r492;
	shr.u32 	%r165, %r164, 8;
	add.s32 	%r50, %r165, 1;
	and.b32  	%r51, %r50, 15;
	setp.lt.u32 	%p9, %r164, 3840;
	mov.u32 	%r501, %r41;
	@%p9 bra 	$L__BB5_37;
	or.b32  	%r495, %r41, 2048;
	add.s32 	%r494, %r41, %r492;
	and.b32  	%r166, %r50, 33554416;
	neg.s32 	%r493, %r166;
$L__BB5_35:
	.pragma "nounroll";
	mul.wide.u32 	%rd15, %r494, 4;
	add.s64 	%rd16, %rd2, %rd15;
	ld.global.u32 	%r167, [%rd16];
	max.s32 	%r168, %r509, %r167;
	add.s32 	%r169, %r494, 256;
	mul.wide.u32 	%rd17, %r169, 4;
	add.s64 	%rd18, %rd2, %rd17;
	ld.global.u32 	%r170, [%rd18];
	max.s32 	%r171, %r168, %r170;
	add.s32 	%r172, %r494, 512;
	mul.wide.u32 	%rd19, %r172, 4;
	add.s64 	%rd20, %rd2, %rd19;
	ld.global.u32 	%r173, [%rd20];
	max.s32 	%r174, %r171, %r173;
	add.s32 	%r175, %r494, 768;
	mul.wide.u32 	%rd21, %r175, 4;
	add.s64 	%rd22, %rd2, %rd21;
	ld.global.u32 	%r176, [%rd22];
	max.s32 	%r177, %r174, %r176;
	add.s32 	%r178, %r494, 1024;
	mul.wide.u32 	%rd23, %r178, 4;
	add.s64 	%rd24, %rd2, %rd23;
	ld.global.u32 	%r179, [%rd24];
	max.s32 	%r180, %r177, %r179;
	add.s32 	%r181, %r494, 1280;
	mul.wide.u32 	%rd25, %r181, 4;
	add.s64 	%rd26, %rd2, %rd25;
	ld.global.u32 	%r182, [%rd26];
	max.s32 	%r183, %r180, %r182;
	add.s32 	%r184, %r494, 1536;
	mul.wide.u32 	%rd27, %r184, 4;
	add.s64 	%rd28, %rd2, %rd27;
	ld.global.u32 	%r185, [%rd28];
	max.s32 	%r186, %r183, %r185;
	add.s32 	%r187, %r494, 1792;
	mul.wide.u32 	%rd29, %r187, 4;
	add.s64 	%rd30, %rd2, %rd29;
	ld.global.u32 	%r188, [%rd30];
	max.s32 	%r189, %r186, %r188;
	add.s32 	%r190, %r494, 2048;
	mul.wide.u32 	%rd31, %r190, 4;
	add.s64 	%rd32, %rd2, %rd31;
	ld.global.u32 	%r191, [%rd32];
	max.s32 	%r192, %r189, %r191;
	add.s32 	%r193, %r494, 2304;
	mul.wide.u32 	%rd33, %r193, 4;
	add.s64 	%rd34, %rd2, %rd33;
	ld.global.u32 	%r194, [%rd34];
	max.s32 	%r195, %r192, %r194;
	add.s32 	%r196, %r494, 2560;
	mul.wide.u32 	%rd35, %r196, 4;
	add.s64 	%rd36, %rd2, %rd35;
	ld.global.u32 	%r197, [%rd36];
	max.s32 	%r198, %r195, %r197;
	add.s32 	%r199, %r494, 2816;
	mul.wide.u32 	%rd37, %r199, 4;
	add.s64 	%rd38, %rd2, %rd37;
	ld.global.u32 	%r200, [%rd38];
	max.s32 	%r201, %r198, %r200;
	add.s32 	%r202, %r494, 3072;
	mul.wide.u32 	%rd39, %r202, 4;
	add.s64 	%rd40, %rd2, %rd39;
	ld.global.u32 	%r203, [%rd40];
	max.s32 	%r204, %r201, %r203;
	add.s32 	%r205, %r494, 3328;
	mul.wide.u32 	%rd41, %r205, 4;
	add.s64 	%rd42, %rd2, %rd41;
	ld.global.u32 	%r206, [%rd42];
	max.s32 	%r207, %r204, %r206;
	add.s32 	%r208, %r494, 3584;
	mul.wide.u32 	%rd43, %r208, 4;
	add.s64 	%rd44, %rd2, %rd43;
	ld.global.u32 	%r209, [%rd44];
	max.s32 	%r210, %r207, %r209;
	add.s32 	%r211, %r494, 3840;
	mul.wide.u32 	%rd45, %r211, 4;
	add.s64 	%rd46, %rd2, %rd45;
	ld.global.u32 	%r212, [%rd46];
	max.s32 	%r509, %r210, %r212;
	add.s32 	%r495, %r495, 4096;
	add.s32 	%r494, %r494, 4096;
	add.s32 	%r493, %r493, 16;
	setp.ne.s32 	%p10, %r493, 0;
	@%p10 bra 	$L__BB5_35;
	add.s32 	%r501, %r495, -2048;
$L__BB5_37:
	setp.eq.s32 	%p11, %r51, 0;
	@%p11 bra 	$L__BB5_46;
	and.b32  	%r67, %r50, 7;
	setp.lt.u32 	%p12, %r51, 8;
	@%p12 bra 	$L__BB5_40;
	add.s32 	%r214, %r501, %r492;
	mul.wide.u32 	%rd47, %r214, 4;
	add.s64 	%rd48, %rd2, %rd47;
	ld.global.u32 	%r215, [%rd48];
	max.s32 	%r216, %r509, %r215;
	add.s32 	%r217, %r214, 256;
	mul.wide.u32 	%rd49, %r217, 4;
	add.s64 	%rd50, %rd2, %rd49;
	ld.global.u32 	%r218, [%rd50];
	max.s32 	%r219, %r216, %r218;
	add.s32 	%r220, %r214, 512;
	mul.wide.u32 	%rd51, %r220, 4;
	add.s64 	%rd52, %rd2, %rd51;
	ld.global.u32 	%r221, [%rd52];
	max.s32 	%r222, %r219, %r221;
	add.s32 	%r223, %r214, 768;
	mul.wide.u32 	%rd53, %r223, 4;
	add.s64 	%rd54, %rd2, %rd53;
	ld.global.u32 	%r224, [%rd54];
	max.s32 	%r225, %r222, %r224;
	add.s32 	%r226, %r214, 1024;
	mul.wide.u32 	%rd55, %r226, 4;
	add.s64 	%rd56, %rd2, %rd55;
	ld.global.u32 	%r227, [%rd56];
	max.s32 	%r228, %r225, %r227;
	add.s32 	%r229, %r214, 1280;
	mul.wide.u32 	%rd57, %r229, 4;
	add.s64 	%rd58, %rd2, %rd57;
	ld.global.u32 	%r230, [%rd58];
	max.s32 	%r231, %r228, %r230;
	add.s32 	%r232, %r214, 1536;
	mul.wide.u32 	%rd59, %r232, 4;
	add.s64 	%rd60, %rd2, %rd59;
	ld.global.u32 	%r233, [%rd60];
	max.s32 	%r234, %r231, %r233;
	add.s32 	%r235, %r214, 1792;
	mul.wide.u32 	%rd61, %r235, 4;
	add.s64 	%rd62, %rd2, %rd61;
	ld.global.u32 	%r236, [%rd62];
	max.s32 	%r509, %r234, %r236;
	add.s32 	%r501, %r501, 2048;
$L__BB5_40:
	setp.eq.s32 	%p13, %r67, 0;
	@%p13 bra 	$L__BB5_46;
	and.b32  	%r73, %r50, 3;
	setp.lt.u32 	%p14, %r67, 4;
	@%p14 bra 	$L__BB5_43;
	add.s32 	%r238, %r501, %r492;
	mul.wide.u32 	%rd63, %r238, 4;
	add.s64 	%rd64, %rd2, %rd63;
	ld.global.u32 	%r239, [%rd64];
	max.s32 	%r240, %r509, %r239;
	add.s32 	%r241, %r238, 256;
	mul.wide.u32 	%rd65, %r241, 4;
	add.s64 	%rd66, %rd2, %rd65;
	ld.global.u32 	%r242, [%rd66];
	max.s32 	%r243, %r240, %r242;
	add.s32 	%r244, %r238, 512;
	mul.wide.u32 	%rd67, %r244, 4;
	add.s64 	%rd68, %rd2, %rd67;
	ld.global.u32 	%r245, [%rd68];
	max.s32 	%r246, %r243, %r245;
	add.s32 	%r247, %r238, 768;
	mul.wide.u32 	%rd69, %r247, 4;
	add.s64 	%rd70, %rd2, %rd69;
	ld.global.u32 	%r248, [%rd70];
	max.s32 	%r509, %r246, %r248;
	add.s32 	%r501, %r501, 1024;
$L__BB5_43:
	setp.eq.s32 	%p15, %r73, 0;
	@%p15 bra 	$L__BB5_46;
	add.s32 	%r507, %r501, %r492;
	neg.s32 	%r506, %r73;
$L__BB5_45:
	.pragma "nounroll";
	mul.wide.u32 	%rd71, %r507, 4;
	add.s64 	%rd72, %rd2, %rd71;
	ld.global.u32 	%r249, [%rd72];
	max.s32 	%r509, %r509, %r249;
	add.s32 	%r507, %r507, 256;
	add.s32 	%r506, %r506, 1;
	setp.ne.s32 	%p16, %r506, 0;
	@%p16 bra 	$L__BB5_45;
$L__BB5_46:
	// begin inline asm
	mov.u32 %r250, %laneid;
	// end inline asm
	mov.b32 	%r253, 1;
	mov.b32 	%r274, 31;
	mov.b32 	%r275, -1;
	// begin inline asm
	shfl.sync.down.b32 %r251, %r509, %r253, %r274, %r275;
	// end inline asm
	setp.gt.s32 	%p17, %r250, 30;
	max.s32 	%r276, %r509, %r251;
	selp.b32 	%r257, %r509, %r276, %p17;
	mov.b32 	%r258, 2;
	// begin inline asm
	shfl.sync.down.b32 %r256, %r257, %r258, %r274, %r275;
	// end inline asm
	setp.gt.s32 	%p18, %r250, 29;
	max.s32 	%r277, %r257, %r256;
	selp.b32 	%r262, %r257, %r277, %p18;
	mov.b32 	%r263, 4;
	// begin inline asm
	shfl.sync.down.b32 %r261, %r262, %r263, %r274, %r275;
	// end inline asm
	setp.gt.s32 	%p19, %r250, 27;
	max.s32 	%r278, %r262, %r261;
	selp.b32 	%r267, %r262, %r278, %p19;
	mov.b32 	%r268, 8;
	// begin inline asm
	shfl.sync.down.b32 %r266, %r267, %r268, %r274, %r275;
	// end inline asm
	setp.gt.s32 	%p20, %r250, 23;
	max.s32 	%r279, %r267, %r266;
	selp.b32 	%r272, %r267, %r279, %p20;
	mov.b32 	%r273, 16;
	// begin inline asm
	shfl.sync.down.b32 %r271, %r272, %r273, %r274, %r275;
	// end inline asm
	setp.gt.s32 	%p21, %r250, 15;
	max.s32 	%r88, %r272, %r271;
	selp.b32 	%r510, %r272, %r88, %p21;
	setp.ne.s32 	%p22, %r250, 0;
	@%p22 bra 	$L__BB5_48;
	shr.u32 	%r280, %r41, 3;
	and.b32  	%r281, %r280, 124;
	mov.u32 	%r282, _ZZN3cub18CUB_300001_SM_10006detail6reduce28DeviceReduceSingleTileKernelINS2_10policy_hubIijN4cuda3__47maximumIiEEE10Policy1000EN6thrust24THRUST_300001_SM_1000_NS6detail15normal_iteratorINSC_10device_ptrIiEEEEPijS8_iiNS5_3std3__410__identityEEEvT0_T1_T2_T3_T4_T6_E12temp_storage;
	add.s32 	%r283, %r282, %r281;
	st.shared.u32 	[%r283+8], %r88;
$L__BB5_48:
	bar.sync 	0;
	setp.ne.s32 	%p23, %r41, 0;
	@%p23 bra 	$L__BB5_50;
	ld.shared.u32 	%r284, [_ZZN3cub18CUB_300001_SM_10006detail6reduce28DeviceReduceSingleTileKernelINS2_10policy_hubIijN4cuda3__47maximumIiEEE10Policy1000EN6thrust24THRUST_300001_SM_1000_NS6detail15normal_iteratorINSC_10device_ptrIiEEEEPijS8_iiNS5_3std3__410__identityEEEvT0_T1_T2_T3_T4_T6_E12temp_storage+12];
	max.s32 	%r285, %r510, %r284;
	ld.shared.u32 	%r286, [_ZZN3cub18CUB_300001_SM_10006detail6reduce28DeviceReduceSingleTileKernelINS2_10policy_hubIijN4cuda3__47maximumIiEEE10Policy1000EN6thrust24THRUST_300001_SM_1000_NS6detail15normal_iteratorINSC_10device_ptrIiEEEEPijS8_iiNS5_3std3__410__identityEEEvT0_T1_T2_T3_T4_T6_E12temp_storage+16];
	max.s32 	%r287, %r285, %r286;
	ld.shared.u32 	%r288, [_ZZN3cub18CUB_300001_SM_10006detail6reduce28DeviceReduceSingleTileKernelINS2_10policy_hubIijN4cuda3__47maximumIiEEE10Policy1000EN6thrust24THRUST_300001_SM_1000_NS6detail15normal_iteratorINSC_10device_ptrIiEEEEPijS8_iiNS5_3std3__410__identityEEEvT0_T1_T2_T3_T4_T6_E12temp_storage+20];
	max.s32 	%r289, %r287, %r288;
	ld.shared.u32 	%r290, [_ZZN3cub18CUB_300001_SM_10006detail6reduce28DeviceReduceSingleTileKernelINS2_10policy_hubIijN4cuda3__47maximumIiEEE10Policy1000EN6thrust24THRUST_300001_SM_1000_NS6detail15normal_iteratorINSC_10device_ptrIiEEEEPijS8_iiNS5_3std3__410__identityEEEvT0_T1_T2_T3_T4_T6_E12temp_storage+24];
	max.s32 	%r291, %r289, %r290;
	ld.shared.u32 	%r292, [_ZZN3cub18CUB_300001_SM_10006detail6reduce28DeviceReduceSingleTileKernelINS2_10policy_hubIijN4cuda3__47maximumIiEEE10Policy1000EN6thrust24THRUST_300001_SM_1000_NS6detail15normal_iteratorINSC_10device_ptrIiEEEEPijS8_iiNS5_3std3__410__identityEEEvT0_T1_T2_T3_T4_T6_E12temp_storage+28];
	max.s32 	%r293, %r291, %r292;
	ld.shared.u32 	%r294, [_ZZN3cub18CUB_300001_SM_10006detail6reduce28DeviceReduceSingleTileKernelINS2_10policy_hubIijN4cuda3__47maximumIiEEE10Policy1000EN6thrust24THRUST_300001_SM_1000_NS6detail15normal_iteratorINSC_10device_ptrIiEEEEPijS8_iiNS5_3std3__410__identityEEEvT0_T1_T2_T3_T4_T6_E12temp_storage+32];
	max.s32 	%r295, %r293, %r294;
	ld.shared.u32 	%r296, [_ZZN3cub18CUB_300001_SM_10006detail6reduce28DeviceReduceSingleTileKernelINS2_10policy_hubIijN4cuda3__47maximumIiEEE10Policy1000EN6thrust24THRUST_300001_SM_1000_NS6detail15normal_iteratorINSC_10device_ptrIiEEEEPijS8_iiNS5_3std3__410__identityEEEvT0_T1_T2_T3_T4_T6_E12temp_storage+36];
	max.s32 	%r510, %r295, %r296;
$L__BB5_50:
	mov.u32 	%r469, %tid.x;
	setp.ne.s32 	%p57, %r469, 0;
	@%p57 bra 	$L__BB5_52;
	max.s32 	%r470, %r93, %r510;
	st.global.u32 	[%rd1], %r470;
$L__BB5_52:
	ret;

}
	// .globl	_ZN3cub18CUB_300001_SM_10006detail6reduce18DeviceReduceKernelINS2_10policy_hubIijN4cuda3__47maximumIiEEE10Policy1000EN6thrust24THRUST_300001_SM_1000_NS6detail15normal_iteratorINSC_10device_ptrIiEEEEjS8_iNS5_3std3__410__identityEEEvT0_PT3_T1_NS0_13GridEvenShareISO_EET2_T4_
.visible .entry _ZN3cub18CUB_300001_SM_10006detail6reduce18DeviceReduceKernelINS2_10policy_hubIijN4cuda3__47maximumIiEEE10Policy1000EN6thrust24THRUST_300001_SM_1000_NS6detail15normal_iteratorINSC_10device_ptrIiEEEEjS8_iNS5_3std3__410__identityEEEvT0_PT3_T1_NS0_13GridEvenShareISO_EET2_T4_(
	.param .align 8 .b8 _ZN3cub18CUB_300001_SM_10006detail6reduce18DeviceReduceKernelINS2_10policy_hubIijN4cuda3__47maximumIiEEE10Policy1000EN6thrust24THRUST_300001_SM_1000_NS6detail15normal_iteratorINSC_10device_ptrIiEEEEjS8_iNS5_3std3__410__identityEEEvT0_PT3_T1_NS0_13GridEvenShareISO_EET2_T4__param_0[8],
	.param .u64 .ptr .align 1 _ZN3cub18CUB_300001_SM_10006detail6reduce18DeviceReduceKernelINS2_10policy_hubIijN4cuda3__47maximumIiEEE10Policy1000EN6thrust24THRUST_300001_SM_1000_NS6detail15normal_iteratorINSC_10device_ptrIiEEEEjS8_iNS5_3std3__410__identityEEEvT0_PT3_T1_NS0_13GridEvenShareISO_EET2_T4__param_1,
	.param .u32 _ZN3cub18CUB_300001_SM_10006detail6reduce18DeviceReduceKernelINS2_10policy_hubIijN4cuda3__47maximumIiEEE10Policy1000EN6thrust24THRUST_300001_SM_1000_NS6detail15normal_iteratorINSC_10device_ptrIiEEEEjS8_iNS5_3std3__410__identityEEEvT0_PT3_T1_NS0_13GridEvenShareISO_EET2_T4__param_2,
	.param .align 4 .b8 _ZN3cub18CUB_300001_SM_10006detail6reduce18DeviceReduceKernelINS2_10policy_hubIijN4cuda3__47maximumIiEEE10Policy1000EN6thrust24THRUST_300001_SM_1000_NS6detail15normal_iteratorINSC_10device_ptrIiEEEEjS8_iNS5_3std3__410__identityEEEvT0_PT3_T1_NS0_13GridEvenShareISO_EET2_T4__param_3[40],
	.param .align 1 .b8 _ZN3cub18CUB_300001_SM_10006detail6reduce18DeviceReduceKernelINS2_10policy_hubIijN4cuda3__47maximumIiEEE10Policy1000EN6thrust24THRUST_300001_SM_1000_NS6detail15normal_iteratorINSC_10device_ptrIiEEEEjS8_iNS5_3std3__410__identityEEEvT0_PT3_T1_NS0_13GridEvenShareISO_EET2_T4__param_4[1],
	.param .align 1 .b8 _ZN3cub18CUB_300001_SM_10006detail6reduce18DeviceReduceKernelINS2_10policy_hubIijN4cuda3__47maximumIiEEE10Policy1000EN6thrust24THRUST_300001_SM_1000_NS6detail15normal_iteratorINSC_10device_ptrIiEEEEjS8_iNS5_3std3__410__identityEEEvT0_PT3_T1_NS0_13GridEvenShareISO_EET2_T4__param_5[1]
)
.maxntid 256
{
	.reg .pred 	%p<57>;
	.reg .b16 	%rs<4>;
	.reg .b32 	%r<575>;
	.reg .b64 	%rd<130>;
	// demoted variable
	.shared .align 4 .b8 _ZZN3cub18CUB_300001_SM_10006detail6reduce18DeviceReduceKernelINS2_10policy_hubIijN4cuda3__47maximumIiEEE10Policy1000EN6thrust24THRUST_300001_SM_1000_NS6detail15normal_iteratorINSC_10device_ptrIiEEEEjS8_iNS5_3std3__410__identityEEEvT0_PT3_T1_NS0_13GridEvenShareISO_EET2_T4_E12temp_storage[44];
	ld.param.u32 	%r1, [_ZN3cub18CUB_300001_SM_10006detail6reduce18DeviceReduceKernelINS2_10policy_hubIijN4cuda3__47maximumIiEEE10Policy1000EN6thrust24THRUST_300001_SM_1000_NS6detail15normal_iteratorINSC_10device_ptrIiEEEEjS8_iNS5_3std3__410__identityEEEvT0_PT3_T1_NS0_13GridEvenShareISO_EET2_T4__param_3+20];
	ld.param.u32 	%r2, [_ZN3cub18CUB_300001_SM_10006detail6reduce18DeviceReduceKernelINS2_10policy_hubIijN4cuda3__47maximumIiEEE10Policy1000EN6thrust24THRUST_300001_SM_1000_NS6detail15normal_iteratorINSC_10device_ptrIiEEEEjS8_iNS5_3std3__410__identityEEEvT0_PT3_T1_NS0_13GridEvenShareISO_EET2_T4__param_3+24];
	ld.param.u64 	%rd3, [_ZN3cub18CUB_300001_SM_10006detail6reduce18DeviceReduceKernelINS2_10policy_hubIijN4cuda3__47maximumIiEEE10Policy1000EN6thrust24THRUST_300001_SM_1000_NS6detail15normal_iteratorINSC_10device_ptrIiEEEEjS8_iNS5_3std3__410__identityEEEvT0_PT3_T1_NS0_13GridEvenShareISO_EET2_T4__param_0];
	cvta.to.global.u64 	%rd1, %rd3;
	mov.u32 	%r3, %ctaid.x;
	shl.b32 	%r4, %r2, 12;
	shl.b32 	%r556, %r3, 12;
	sub.s32 	%r6, %r1, %r556;
	setp.gt.u32 	%p1, %r6, 4095;
	@%p1 bra 	$L__BB6_26;
	mov.u32 	%r7, %tid.x;
	setp.ge.u32 	%p23, %r7, %r6;
	mov.b32 	%r550, 0;
	mov.u32 	%r539, %r7;
	@%p23 bra 	$L__BB6_3;
	add.s32 	%r331, %r556, %r7;
	mul.wide.u32 	%rd66, %r331, 4;
	add.s64 	%rd67, %rd1, %rd66;
	ld.global.u32 	%r550, [%rd67];
	add.s32 	%r539, %r7, 256;
$L__BB6_3:
	setp.ge.u32 	%p24, %r539, %r6;
	@%p24 bra 	$L__BB6_17;
	not.b32 	%r333, %r539;
	add.s32 	%r334, %r1, %r333;
	sub.s32 	%r335, %r334, %r556;
	shr.u32 	%r336, %r335, 8;
	add.s32 	%r12, %r336, 1;
	and.b32  	%r13, %r12, 15;
	setp.lt.u32 	%p25, %r335, 3840;
	@%p25 bra 	$L__BB6_8;
	or.b32  	%r536, %r539, 2048;
	add.s32 	%r535, %r539, %r556;
	and.b32  	%r337, %r12, 33554416;
	neg.s32 	%r534, %r337;
$L__BB6_6:
	.pragma "nounroll";
	mul.wide.u32 	%rd68, %r535, 4;
	add.s64 	%rd69, %rd1, %rd68;
	ld.global.u32 	%r338, [%rd69];
	max.s32 	%r339, %r550, %r338;
	add.s32 	%r340, %r535, 256;
	mul.wide.u32 	%rd70, %r340, 4;
	add.s64 	%rd71, %rd1, %rd70;
	ld.global.u32 	%r341, [%rd71];
	max.s32 	%r342, %r339, %r341;
	add.s32 	%r343, %r535, 512;
	mul.wide.u32 	%rd72, %r343, 4;
	add.s64 	%rd73, %rd1, %rd72;
	ld.global.u32 	%r344, [%rd73];
	max.s32 	%r345, %r342, %r344;
	add.s32 	%r346, %r535, 768;
	mul.wide.u32 	%rd74, %r346, 4;
	add.s64 	%rd75, %rd1, %rd74;
	ld.global.u32 	%r347, [%rd75];
	max.s32 	%r348, %r345, %r347;
	add.s32 	%r349, %r535, 1024;
	mul.wide.u32 	%rd76, %r349, 4;
	add.s64 	%rd77, %rd1, %rd76;
	ld.global.u32 	%r350, [%rd77];
	max.s32 	%r351, %r348, %r350;
	add.s32 	%r352, %r535, 1280;
	mul.wide.u32 	%rd78, %r352, 4;
	add.s64 	%rd79, %rd1, %rd78;
	ld.global.u32 	%r353, [%rd79];
	max.s32 	%r354, %r351, %r353;
	add.s32 	%r355, %r535, 1536;
	mul.wide.u32 	%rd80, %r355, 4;
	add.s64 	%rd81, %rd1, %rd80;
	ld.global.u32 	%r356, [%rd81];
	max.s32 	%r357, %r354, %r356;
	add.s32 	%r358, %r535, 1792;
	mul.wide.u32 	%rd82, %r358, 4;
	add.s64 	%rd83, %rd1, %rd82;
	ld.global.u32 	%r359, [%rd83];
	max.s32 	%r360, %r357, %r359;
	add.s32 	%r361, %r535, 2048;
	mul.wide.u32 	%rd84, %r361, 4;
	add.s64 	%rd85, %rd1, %rd84;
	ld.global.u32 	%r362, [%rd85];
	max.s32 	%r363, %r360, %r362;
	add.s32 	%r364, %r535, 2304;
	mul.wide.u32 	%rd86, %r364, 4;
	add.s64 	%rd87, %rd1, %rd86;
	ld.global.u32 	%r365, [%rd87];
	max.s32 	%r366, %r363, %r365;
	add.s32 	%r367, %r535, 2560;
	mul.wide.u32 	%rd88, %r367, 4;
	add.s64 	%rd89, %rd1, %rd88;
	ld.global.u32 	%r368, [%rd89];
	max.s32 	%r369, %r366, %r368;
	add.s32 	%r370, %r535, 2816;
	mul.wide.u32 	%rd90, %r370, 4;
	add.s64 	%rd91, %rd1, %rd90;
	ld.global.u32 	%r371, [%rd91];
	max.s32 	%r372, %r369, %r371;
	add.s32 	%r373, %r535, 3072;
	mul.wide.u32 	%rd92, %r373, 4;
	add.s64 	%rd93, %rd1, %rd92;
	ld.global.u32 	%r374, [%rd93];
	max.s32 	%r375, %r372, %r374;
	add.s32 	%r376, %r535, 3328;
	mul.wide.u32 	%rd94, %r376, 4;
	add.s64 	%rd95, %rd1, %rd94;
	ld.global.u32 	%r377, [%rd95];
	max.s32 	%r378, %r375, %r377;
	add.s32 	%r379, %r535, 3584;
	mul.wide.u32 	%rd96, %r379, 4;
	add.s64 	%rd97, %rd1, %rd96;
	ld.global.u32 	%r380, [%rd97];
	max.s32 	%r381, %r378, %r380;
	add.s32 	%r382, %r535, 3840;
	mul.wide.u32 	%rd98, %r382, 4;
	add.s64 	%rd99, %rd1, %rd98;
	ld.global.u32 	%r383, [%rd99];
	max.s32 	%r550, %r381, %r383;
	add.s32 	%r536, %r536, 4096;
	add.s32 	%r535, %r535, 4096;
	add.s32 	%r534, %r534, 16;
	setp.ne.s32 	%p26, %r534, 0;
	@%p26 bra 	$L__BB6_6;
	add.s32 	%r539, %r536, -2048;
$L__BB6_8:
	setp.eq.s32 	%p27, %r13, 0;
	@%p27 bra 	$L__BB6_17;
	and.b32  	%r29, %r12, 7;
	setp.lt.u32 	%p28, %r13, 8;
	@%p28 bra 	$L__BB6_11;
	add.s32 	%r385, %r556, %r539;
	mul.wide.u32 	%rd100, %r385, 4;
	add.s64 	%rd101, %rd1, %rd100;
	ld.global.u32 	%r386, [%rd101];
	max.s32 	%r387, %r550, %r386;
	add.s32 	%r388, %r385, 256;
	mul.wide.u32 	%rd102, %r388, 4;
	add.s64 	%rd103, %rd1, %rd102;
	ld.global.u32 	%r389, [%rd103];
	max.s32 	%r390, %r387, %r389;
	add.s32 	%r391, %r385, 512;
	mul.wide.u32 	%rd104, %r391, 4;
	add.s64 	%rd105, %rd1, %rd104;
	ld.global.u32 	%r392, [%rd105];
	max.s32 	%r393, %r390, %r392;
	add.s32 	%r394, %r385, 768;
	mul.wide.u32 	%rd106, %r394, 4;
	add.s64 	%rd107, %rd1, %rd106;
	ld.global.u32 	%r395, [%rd107];
	max.s32 	%r396, %r393, %r395;
	add.s32 	%r397, %r385, 1024;
	mul.wide.u32 	%rd108, %r397, 4;
	add.s64 	%rd109, %rd1, %rd108;
	ld.global.u32 	%r398, [%rd109];
	max.s32 	%r399, %r396, %r398;
	add.s32 	%r400, %r385, 1280;
	mul.wide.u32 	%rd110, %r400, 4;
	add.s64 	%rd111, %rd1, %rd110;
	ld.global.u32 	%r401, [%rd111];
	max.s32 	%r402, %r399, %r401;
	add.s32 	%r403, %r385, 1536;
	mul.wide.u32 	%rd112, %r403, 4;
	add.s64 	%rd113, %rd1, %rd112;
	ld.global.u32 	%r404, [%rd113];
	max.s32 	%r405, %r402, %r404;
	add.s32 	%r406, %r385, 1792;
	mul.wide.u32 	%rd114, %r406, 4;
	add.s64 	%rd115, %rd1, %rd114;
	ld.global.u32 	%r407, [%rd115];
	max.s32 	%r550, %r405, %r407;
	add.s32 	%r539, %r539, 2048;
$L__BB6_11:
	setp.eq.s32 	%p29, %r29, 0;
	@%p29 bra 	$L__BB6_17;
	and.b32  	%r35, %r12, 3;
	setp.lt.u32 	%p30, %r29, 4;
	@%p30 bra 	$L__BB6_14;
	add.s32 	%r409, %r556, %r539;
	mul.wide.u32 	%rd116, %r409, 4;
	add.s64 	%rd117, %rd1, %rd116;
	ld.global.u32 	%r410, [%rd117];
	max.s32 	%r411, %r550, %r410;
	add.s32 	%r412, %r409, 256;
	mul.wide.u32 	%rd118, %r412, 4;
	add.s64 	%rd119, %rd1, %rd118;
	ld.global.u32 	%r413, [%rd119];
	max.s32 	%r414, %r411, %r413;
	add.s32 	%r415, %r409, 512;
	mul.wide.u32 	%rd120, %r415, 4;
	add.s64 	%rd121, %rd1, %rd120;
	ld.global.u32 	%r416, [%rd121];
	max.s32 	%r417, %r414, %r416;
	add.s32 	%r418, %r409, 768;
	mul.wide.u32 	%rd122, %r418, 4;
	add.s64 	%rd123, %rd1, %rd122;
	ld.global.u32 	%r419, [%rd123];
	max.s32 	%r550, %r417, %r419;
	add.s32 	%r539, %r539, 1024;
$L__BB6_14:
	setp.eq.s32 	%p31, %r35, 0;
	@%p31 bra 	$L__BB6_17;
	add.s32 	%r548, %r539, %r556;
	neg.s32 	%r547, %r35;
$L__BB6_16:
	.pragma "nounroll";
	mul.wide.u32 	%rd124, %r548, 4;
	add.s64 	%rd125, %rd1, %rd124;
	ld.global.u32 	%r420, [%rd125];
	max.s32 	%r550, %r550, %r420;
	add.s32 	%r548, %r548, 256;
	add.s32 	%r547, %r547, 1;
	setp.ne.s32 	%p32, %r547, 0;
	@%p32 bra 	$L__BB6_16;
$L__BB6_17:
	setp.lt.u32 	%p33, %r6, 256;
	@%p33 bra 	$L__BB6_22;
	// begin inline asm
	mov.u32 %r484, %laneid;
	// end inline asm
	mov.b32 	%r487, 1;
	mov.b32 	%r508, 31;
	mov.b32 	%r509, -1;
	// begin inline asm
	shfl.sync.down.b32 %r485, %r550, %r487, %r508, %r509;
	// end inline asm
	setp.gt.s32 	%p49, %r484, 30;
	max.s32 	%r510, %r550, %r485;
	selp.b32 	%r491, %r550, %r510, %p49;
	mov.b32 	%r492, 2;
	// begin inline asm
	shfl.sync.down.b32 %r490, %r491, %r492, %r508, %r509;
	// end inline asm
	setp.gt.s32 	%p50, %r484, 29;
	max.s32 	%r511, %r491, %r490;
	selp.b32 	%r496, %r491, %r511, %p50;
	mov.b32 	%r497, 4;
	// begin inline asm
	shfl.sync.down.b32 %r495, %r496, %r497, %r508, %r509;
	// end inline asm
	setp.gt.s32 	%p51, %r484, 27;
	max.s32 	%r512, %r496, %r495;
	selp.b32 	%r501, %r496, %r512, %p51;
	mov.b32 	%r502, 8;
	// begin inline asm
	shfl.sync.down.b32 %r500, %r501, %r502, %r508, %r509;
	// end inline asm
	setp.gt.s32 	%p52, %r484, 23;
	max.s32 	%r513, %r501, %r500;
	selp.b32 	%r506, %r501, %r513, %p52;
	mov.b32 	%r507, 16;
	// begin inline asm
	shfl.sync.down.b32 %r505, %r506, %r507, %r508, %r509;
	// end inline asm
	setp.gt.s32 	%p53, %r484, 15;
	max.s32 	%r50, %r506, %r505;
	selp.b32 	%r574, %r506, %r50, %p53;
	setp.ne.s32 	%p54, %r484, 0;
	@%p54 bra 	$L__BB6_20;
	shr.u32 	%r514, %r7, 3;
	and.b32  	%r515, %r514, 124;
	mov.u32 	%r516, _ZZN3cub18CUB_300001_SM_10006detail6reduce18DeviceReduceKernelINS2_10policy_hubIijN4cuda3__47maximumIiEEE10Policy1000EN6thrust24THRUST_300001_SM_1000_NS6detail15normal_iteratorINSC_10device_ptrIiEEEEjS8_iNS5_3std3__410__identityEEEvT0_PT3_T1_NS0_13GridEvenShareISO_EET2_T4_E12temp_storage;
	add.s32 	%r517, %r516, %r515;
	st.shared.u32 	[%r517+8], %r50;
$L__BB6_20:
	bar.sync 	0;
	setp.ne.s32 	%p55, %r7, 0;
	@%p55 bra 	$L__BB6_48;
	ld.shared.u32 	%r518, [_ZZN3cub18CUB_300001_SM_10006detail6reduce18DeviceReduceKernelINS2_10policy_hubIijN4cuda3__47maximumIiEEE10Policy1000EN6thrust24THRUST_300001_SM_1000_NS6detail15normal_iteratorINSC_10device_ptrIiEEEEjS8_iNS5_3std3__410__identityEEEvT0_PT3_T1_NS0_13GridEvenShareISO_EET2_T4_E12temp_storage+12];
	max.s32 	%r519, %r574, %r518;
	ld.shared.u32 	%r520, [_ZZN3cub18CUB_300001_SM_10006detail6reduce18DeviceReduceKernelINS2_10policy_hubIijN4cuda3__47maximumIiEEE10Policy1000EN6thrust24THRUST_300001_SM_1000_NS6detail15normal_iteratorINSC_10device_ptrIiEEEEjS8_iNS5_3std3__410__identityEEEvT0_PT3_T1_NS0_13GridEvenShareISO_EET2_T4_E12temp_storage+16];
	max.s32 	%r521, %r519, %r520;
	ld.shared.u32 	%r522, [_ZZN3cub18CUB_300001_SM_10006detail6reduce18DeviceReduceKernelINS2_10policy_hubIijN4cuda3__47maximumIiEEE10Policy1000EN6thrust24THRUST_300001_SM_1000_NS6detail15normal_iteratorINSC_10device_ptrIiEEEEjS8_iNS5_3std3__410__identityEEEvT0_PT3_T1_NS0_13GridEvenShareISO_EET2_T4_E12temp_storage+20];
	max.s32 	%r523, %r521, %r522;
	ld.shared.u32 	%r524, [_ZZN3cub18CUB_300001_SM_10006detail6reduce18DeviceReduceKernelINS2_10policy_hubIijN4cuda3__47maximumIiEEE10Policy1000EN6thrust24THRUST_300001_SM_1000_NS6detail15normal_iteratorINSC_10device_ptrIiEEEEjS8_iNS5_3std3__410__identityEEEvT0_PT3_T1_NS0_13GridEvenShareISO_EET2_T4_E12temp_storage+24];
	max.s32 	%r525, %r523, %r524;
	ld.shared.u32 	%r526, [_ZZN3cub18CUB_300001_SM_10006detail6reduce18DeviceReduceKernelINS2_10policy_hubIijN4cuda3__47maximumIiEEE10Policy1000EN6thrust24THRUST_300001_SM_1000_NS6detail15normal_iteratorINSC_10device_ptrIiEEEEjS8_iNS5_3std3__410__identityEEEvT0_PT3_T1_NS0_13GridEvenShareISO_EET2_T4_E12temp_storage+28];
	max.s32 	%r527, %r525, %r526;
	ld.shared.u32 	%r528, [_ZZN3cub18CUB_300001_SM_10006detail6reduce18DeviceReduceKernelINS2_10policy_hubIijN4cuda3__47maximumIiEEE10Policy1000EN6thrust24THRUST_300001_SM_1000_NS6detail15normal_iteratorINSC_10device_ptrIiEEEEjS8_iNS5_3std3__410__identityEEEvT0_PT3_T1_NS0_13GridEvenShareISO_EET2_T4_E12temp_storage+32];
	max.s32 	%r529, %r527, %r528;
	ld.shared.u32 	%r530, [_ZZN3cub18CUB_300001_SM_10006detail6reduce18DeviceReduceKernelINS2_10policy_hubIijN4cuda3__47maximumIiEEE10Policy1000EN6thrust24THRUST_300001_SM_1000_NS6detail15normal_iteratorINSC_10device_ptrIiEEEEjS8_iNS5_3std3__410__identityEEEvT0_PT3_T1_NS0_13GridEvenShareISO_EET2_T4_E12temp_storage+36];
	max.s32 	%r574, %r529, %r530;
	bra.uni 	$L__BB6_48;
$L__BB6_22:
	// begin inline asm
	mov.u32 %r421, %laneid;
	// end inline asm
	and.b32  	%r447, %r7, 992;
	add.s32 	%r448, %r447, 32;
	setp.gt.u32 	%p34, %r448, %r6;
	not.b32 	%r449, %r447;
	add.s32 	%r450, %r6, %r449;
	selp.b32 	%r445, %r450, 31, %p34;
	mov.b32 	%r424, 1;
	mov.b32 	%r446, -1;
	// begin inline asm
	shfl.sync.down.b32 %r422, %r550, %r424, %r445, %r446;
	// end inline asm
	setp.lt.s32 	%p35, %r421, %r445;
	max.s32 	%r451, %r550, %r422;
	selp.b32 	%r428, %r451, %r550, %p35;
	mov.b32 	%r429, 2;
	// begin inline asm
	shfl.sync.down.b32 %r427, %r428, %r429, %r445, %r446;
	// end inline asm
	add.s32 	%r452, %r421, 2;
	setp.gt.s32 	%p36, %r452, %r445;
	max.s32 	%r453, %r428, %r427;
	selp.b32 	%r433, %r428, %r453, %p36;
	mov.b32 	%r434, 4;
	// begin inline asm
	shfl.sync.down.b32 %r432, %r433, %r434, %r445, %r446;
	// end inline asm
	add.s32 	%r454, %r421, 4;
	setp.gt.s32 	%p37, %r454, %r445;
	max.s32 	%r455, %r433, %r432;
	selp.b32 	%r438, %r433, %r455, %p37;
	mov.b32 	%r439, 8;
	// begin inline asm
	shfl.sync.down.b32 %r437, %r438, %r439, %r445, %r446;
	// end inline asm
	add.s32 	%r456, %r421, 8;
	setp.gt.s32 	%p38, %r456, %r445;
	max.s32 	%r457, %r438, %r437;
	selp.b32 	%r443, %r438, %r457, %p38;
	mov.b32 	%r444, 16;
	// begin inline asm
	shfl.sync.down.b32 %r442, %r443, %r444, %r445, %r446;
	// end inline asm
	add.s32 	%r458, %r421, 16;
	setp.gt.s32 	%p39, %r458, %r445;
	max.s32 	%r459, %r443, %r442;
	selp.b32 	%r574, %r443, %r459, %p39;
	setp.ne.s32 	%p40, %r421, 0;
	@%p40 bra 	$L__BB6_24;
	shr.u32 	%r460, %r7, 3;
	and.b32  	%r461, %r460, 124;
	mov.u32 	%r462, _ZZN3cub18CUB_300001_SM_10006detail6reduce18DeviceReduceKernelINS2_10policy_hubIijN4cuda3__47maximumIiEEE10Policy1000EN6thrust24THRUST_300001_SM_1000_NS6detail15normal_iteratorINSC_10device_ptrIiEEEEjS8_iNS5_3std3__410__identityEEEvT0_PT3_T1_NS0_13GridEvenShareISO_EET2_T4_E12temp_storage;
	add.s32 	%r463, %r462, %r461;
	st.shared.u32 	[%r463+8], %r574;
$L__BB6_24:
	bar.sync 	0;
	setp.ne.s32 	%p41, %r7, 0;
	@%p41 bra 	$L__BB6_48;
	setp.gt.u32 	%p42, %r6, 32;
	ld.shared.u32 	%r464, [_ZZN3cub18CUB_300001_SM_10006detail6reduce18DeviceReduceKernelINS2_10policy_hubIijN4cuda3__47maximumIiEEE10Policy1000EN6thrust24THRUST_300001_SM_1000_NS6detail15normal_iteratorINSC_10device_ptrIiEEEEjS8_iNS5_3std3__410__identityEEEvT0_PT3_T1_NS0_13GridEvenShareISO_EET2_T4_E12temp_storage+12];
	max.s32 	%r465, %r574, %r464;
	selp.b32 	%r466, %r465, %r574, %p42;
	setp.gt.u32 	%p43, %r6, 64;
	ld.shared.u32 	%r467, [_ZZN3cub18CUB_300001_SM_10006detail6reduce18DeviceReduceKernelINS2_10policy_hubIijN4cuda3__47maximumIiEEE10Policy1000EN6thrust24THRUST_300001_SM_1000_NS6detail15normal_iteratorINSC_10device_ptrIiEEEEjS8_iNS5_3std3__410__identityEEEvT0_PT3_T1_NS0_13GridEvenShareISO_EET2_T4_E12temp_storage+16];
	max.s32 	%r468, %r466, %r467;
	selp.b32 	%r469, %r468, %r466, %p43;
	setp.gt.u32 	%p44, %r6, 96;
	ld.shared.u32 	%r470, [_ZZN3cub18CUB_300001_SM_10006detail6reduce18DeviceReduceKernelINS2_10policy_hubIijN4cuda3__47maximumIiEEE10Policy1000EN6thrust24THRUST_300001_SM_1000_NS6detail15normal_iteratorINSC_10device_ptrIiEEEEjS8_iNS5_3std3__410__identityEEEvT0_PT3_T1_NS0_13GridEvenShareISO_EET2_T4_E12temp_storage+20];
	max.s32 	%r471, %r469, %r470;
	selp.b32 	%r472, %r471, %r469, %p44;
	setp.gt.u32 	%p45, %r6, 128;
	ld.shared.u32 	%r473, [_ZZN3cub18CUB_300001_SM_10006detail6reduce18DeviceReduceKernelINS2_10policy_hubIijN4cuda3__47maximumIiEEE10Policy1000EN6thrust24THRUST_300001_SM_1000_NS6detail15normal_iteratorINSC_10device_ptrIiEEEEjS8_iNS5_3std3__410__identityEEEvT0_PT3_T1_NS0_13GridEvenShareISO_EET2_T4_E12temp_storage+24];
	max.s32 	%r474, %r472, %r473;
	selp.b32 	%r475, %r474, %r472, %p45;
	setp.gt.u32 	%p46, %r6, 160;
	ld.shared.u32 	%r476, [_ZZN3cub18CUB_300001_SM_10006detail6reduce18DeviceReduceKernelINS2_10policy_hubIijN4cuda3__47maximumIiEEE10Policy1000EN6thrust24THRUST_300001_SM_1000_NS6detail15normal_iteratorINSC_10device_ptrIiEEEEjS8_iNS5_3std3__410__identityEEEvT0_PT3_T1_NS0_13GridEvenShareISO_EET2_T4_E12temp_storage+28];
	max.s32 	%r477, %r475, %r476;
	selp.b32 	%r478, %r477, %r475, %p46;
	setp.gt.u32 	%p47, %r6, 192;
	ld.shared.u32 	%r479, [_ZZN3cub18CUB_300001_SM_10006detail6reduce18DeviceReduceKernelINS2_10policy_hubIijN4cuda3__47maximumIiEEE10Policy1000EN6thrust24THRUST_300001_SM_1000_NS6detail15normal_iteratorINSC_10device_ptrIiEEEEjS8_iNS5_3std3__410__identityEEEvT0_PT3_T1_NS0_13GridEvenShareISO_EET2_T4_E12temp_storage+32];
	max.s32 	%r480, %r478, %r479;
	selp.b32 	%r481, %r480, %r478, %p47;
	setp.gt.u32 	%p48, %r6, 224;
	ld.shared.u32 	%r482, [_ZZN3cub18CUB_300001_SM_10006detail6reduce18DeviceReduceKernelINS2_10policy_hubIijN4cuda3__47maximumIiEEE10Policy1000EN6thrust24THRUST_300001_SM_1000_NS6detail15normal_iteratorINSC_10device_ptrIiEEEEjS8_iNS5_3std3__410__identityEEEvT0_PT3_T1_NS0_13GridEvenShareISO_EET2_T4_E12temp_storage+36];
	max.s32 	%r483, %r481, %r482;
	selp.b32 	%r574, %r483, %r481, %p48;
	bra.uni 	$L__BB6_48;
$L__BB6_26:
	mov.u32 	%r55, %tid.x;
	add.s32 	%r112, %r55, %r556;
	mul.wide.u32 	%rd4, %r112, 4;
	add.s64 	%rd5, %rd1, %rd4;
	ld.global.u32 	%r113, [%rd5];
	ld.global.u32 	%r114, [%rd5+1024];
	ld.global.u32 	%r115, [%rd5+2048];
	ld.global.u32 	%r116, [%rd5+3072];
	ld.global.u32 	%r117, [%rd5+4096];
	ld.global.u32 	%r118, [%rd5+5120];
	ld.global.u32 	%r119, [%rd5+6144];
	ld.global.u32 	%r120, [%rd5+7168];
	ld.global.u32 	%r121, [%rd5+8192];
	ld.global.u32 	%r122, [%rd5+9216];
	ld.global.u32 	%r123, [%rd5+10240];
	ld.global.u32 	%r124, [%rd5+11264];
	ld.global.u32 	%r125, [%rd5+12288];
	ld.global.u32 	%r126, [%rd5+13312];
	ld.global.u32 	%r127, [%rd5+14336];
	ld.global.u32 	%r128, [%rd5+15360];
	max.s32 	%r129, %r113, %r114;
	max.s32 	%r130, %r129, %r115;
	max.s32 	%r131, %r116, %r117;
	max.s32 	%r132, %r131, %r118;
	max.s32 	%r133, %r119, %r120;
	max.s32 	%r134, %r133, %r121;
	max.s32 	%r135, %r122, %r123;
	max.s32 	%r136, %r135, %r124;
	max.s32 	%r137, %r125, %r126;
	max.s32 	%r138, %r137, %r127;
	max.s32 	%r139, %r130, %r132;
	max.s32 	%r140, %r139, %r134;
	max.s32 	%r141, %r136, %r138;
	max.s32 	%r142, %r141, %r128;
	max.s32 	%r573, %r140, %r142;
	setp.lt.u32 	%p2, %r6, %r4;
	@%p2 bra 	$L__BB6_44;
	add.s32 	%r57, %r4, %r556;
	not.b32 	%r144, %r55;
	add.s32 	%r145, %r144, %r1;
	sub.s32 	%r146, %r145, %r4;
	sub.s32 	%r552, %r146, %r556;
	add.s32 	%r147, %r57, %r55;
	add.s32 	%r551, %r147, 2048;
	mov.b32 	%r554, 0;
	mov.u32 	%r553, %r57;
$L__BB6_28:
	add.s32 	%r556, %r556, %r4;
	add.s32 	%r149, %r1, -4096;
	setp.gt.u32 	%p3, %r556, %r149;
	@%p3 bra 	$L__BB6_30;
	add.s32 	%r150, %r55, %r556;
	mul.wide.u32 	%rd6, %r150, 4;
	add.s64 	%rd7, %rd1, %rd6;
	ld.global.u32 	%r151, [%rd7];
	ld.global.u32 	%r152, [%rd7+1024];
	ld.global.u32 	%r153, [%rd7+2048];
	ld.global.u32 	%r154, [%rd7+3072];
	ld.global.u32 	%r155, [%rd7+4096];
	ld.global.u32 	%r156, [%rd7+5120];
	ld.global.u32 	%r157, [%rd7+6144];
	ld.global.u32 	%r158, [%rd7+7168];
	ld.global.u32 	%r159, [%rd7+8192];
	ld.global.u32 	%r160, [%rd7+9216];
	ld.global.u32 	%r161, [%rd7+10240];
	ld.global.u32 	%r162, [%rd7+11264];
	ld.global.u32 	%r163, [%rd7+12288];
	ld.global.u32 	%r164, [%rd7+13312];
	ld.global.u32 	%r165, [%rd7+14336];
	ld.global.u32 	%r166, [%rd7+15360];
	max.s32 	%r167, %r573, %r151;
	max.s32 	%r168, %r167, %r152;
	max.s32 	%r169, %r153, %r154;
	max.s32 	%r170, %r169, %r155;
	max.s32 	%r171, %r156, %r157;
	max.s32 	%r172, %r171, %r158;
	max.s32 	%r173, %r159, %r160;
	max.s32 	%r174, %r173, %r161;
	max.s32 	%r175, %r162, %r163;
	max.s32 	%r176, %r175, %r164;
	max.s32 	%r177, %r165, %r166;
	max.s32 	%r178, %r168, %r170;
	max.s32 	%r179, %r178, %r172;
	max.s32 	%r180, %r174, %r176;
	max.s32 	%r181, %r180, %r177;
	max.s32 	%r573, %r179, %r181;
	sub.s32 	%r182, %r1, %r556;
	setp.lt.u32 	%p4, %r182, %r4;
	add.s32 	%r554, %r554, 1;
	add.s32 	%r553, %r553, %r4;
	sub.s32 	%r552, %r552, %r4;
	add.s32 	%r551, %r551, %r4;
	@%p4 bra 	$L__BB6_44;
	bra.uni 	$L__BB6_28;
$L__BB6_30:
	setp.le.u32 	%p5, %r1, %r556;
	sub.s32 	%r184, %r1, %r556;
	setp.ge.s32 	%p6, %r55, %r184;
	or.pred  	%p7, %p5, %p6;
	@%p7 bra 	$L__BB6_44;
	not.b32 	%r187, %r55;
	add.s32 	%r188, %r1, %r187;
	sub.s32 	%r189, %r188, %r57;
	mul.lo.s32 	%r190, %r2, %r554;
	shl.b32 	%r191, %r190, 12;
	sub.s32 	%r192, %r189, %r191;
	shr.u32 	%r193, %r192, 8;
	add.s32 	%r72, %r193, 1;
	and.b32  	%r73, %r72, 15;
	setp.lt.u32 	%p8, %r192, 3840;
	mov.u32 	%r565, %r55;
	@%p8 bra 	$L__BB6_35;
	or.b32  	%r559, %r55, 2048;
	shr.u32 	%r194, %r552, 8;
	add.s32 	%r195, %r194, 1;
	and.b32  	%r196, %r195, 33554416;
	neg.s32 	%r557, %r196;
$L__BB6_33:
	.pragma "nounroll";
	add.s32 	%r197, %r551, -2048;
	mul.wide.u32 	%rd8, %r197, 4;
	add.s64 	%rd9, %rd1, %rd8;
	ld.global.u32 	%r198, [%rd9];
	max.s32 	%r199, %r573, %r198;
	add.s32 	%r200, %r551, -1792;
	mul.wide.u32 	%rd10, %r200, 4;
	add.s64 	%rd11, %rd1, %rd10;
	ld.global.u32 	%r201, [%rd11];
	max.s32 	%r202, %r199, %r201;
	add.s32 	%r203, %r551, -1536;
	mul.wide.u32 	%rd12, %r203, 4;
	add.s64 	%rd13, %rd1, %rd12;
	ld.global.u32 	%r204, [%rd13];
	max.s32 	%r205, %r202, %r204;
	add.s32 	%r206, %r551, -1280;
	mul.wide.u32 	%rd14, %r206, 4;
	add.s64 	%rd15, %rd1, %rd14;
	ld.global.u32 	%r207, [%rd15];
	max.s32 	%r208, %r205, %r207;
	add.s32 	%r209, %r551, -1024;
	mul.wide.u32 	%rd16, %r209, 4;
	add.s64 	%rd17, %rd1, %rd16;
	ld.global.u32 	%r210, [%rd17];
	max.s32 	%r211, %r208, %r210;
	add.s32 	%r212, %r551, -768;
	mul.wide.u32 	%rd18, %r212, 4;
	add.s64 	%rd19, %rd1, %rd18;
	ld.global.u32 	%r213, [%rd19];
	max.s32 	%r214, %r211, %r213;
	add.s32 	%r215, %r551, -512;
	mul.wide.u32 	%rd20, %r215, 4;
	add.s64 	%rd21, %rd1, %rd20;
	ld.global.u32 	%r216, [%rd21];
	max.s32 	%r217, %r214, %r216;
	add.s32 	%r218, %r551, 1792;
	add.s32 	%r219, %r551, -256;
	mul.wide.u32 	%rd22, %r219, 4;
	add.s64 	%rd23, %rd1, %rd22;
	ld.global.u32 	%r220, [%rd23];
	max.s32 	%r221, %r217, %r220;
	mul.wide.u32 	%rd24, %r551, 4;
	add.s64 	%rd25, %rd1, %rd24;
	ld.global.u32 	%r222, [%rd25];
	max.s32 	%r223, %r221, %r222;
	add.s32 	%r224, %r551, 256;
	mul.wide.u32 	%rd26, %r224, 4;
	add.s64 	%rd27, %rd1, %rd26;
	ld.global.u32 	%r225, [%rd27];
	max.s32 	%r226, %r223, %r225;
	add.s32 	%r227, %r551, 512;
	mul.wide.u32 	%rd28, %r227, 4;
	add.s64 	%rd29, %rd1, %rd28;
	ld.global.u32 	%r228, [%rd29];
	max.s32 	%r229, %r226, %r228;
	add.s32 	%r230, %r551, 768;
	mul.wide.u32 	%rd30, %r230, 4;
	add.s64 	%rd31, %rd1, %rd30;
	ld.global.u32 	%r231, [%rd31];
	max.s32 	%r232, %r229, %r231;
	add.s32 	%r233, %r551, 1024;
	mul.wide.u32 	%rd32, %r233, 4;
	add.s64 	%rd33, %rd1, %rd32;
	ld.global.u32 	%r234, [%rd33];
	max.s32 	%r235, %r232, %r234;
	add.s32 	%r236, %r551, 1280;
	mul.wide.u32 	%rd34, %r236, 4;
	add.s64 	%rd35, %rd1, %rd34;
	ld.global.u32 	%r237, [%rd35];
	max.s32 	%r238, %r235, %r237;
	add.s32 	%r239, %r551, 1536;
	mul.wide.u32 	%rd36, %r239, 4;
	add.s64 	%rd37, %rd1, %rd36;
	ld.global.u32 	%r240, [%rd37];
	max.s32 	%r241, %r238, %r240;
	mul.wide.u32 	%rd38, %r218, 4;
	add.s64 	%rd39, %rd1, %rd38;
	ld.global.u32 	%r242, [%rd39];
	max.s32 	%r573, %r241, %r242;
	add.s32 	%r559, %r559, 4096;
	add.s32 	%r551, %r551, 4096;
	add.s32 	%r557, %r557, 16;
	setp.ne.s32 	%p9, %r557, 0;
	@%p9 bra 	$L__BB6_33;
	add.s32 	%r565, %r559, -2048;
$L__BB6_35:
	setp.eq.s32 	%p10, %r73, 0;
	@%p10 bra 	$L__BB6_44;
	and.b32  	%r88, %r72, 7;
	setp.lt.u32 	%p11, %r73, 8;
	@%p11 bra 	$L__BB6_38;
	add.s32 	%r244, %r565, %r556;
	mul.wide.u32 	%rd40, %r244, 4;
	add.s64 	%rd41, %rd1, %rd40;
	ld.global.u32 	%r245, [%rd41];
	max.s32 	%r246, %r573, %r245;
	add.s32 	%r247, %r244, 256;
	mul.wide.u32 	%rd42, %r247, 4;
	add.s64 	%rd43, %rd1, %rd42;
	ld.global.u32 	%r248, [%rd43];
	max.s32 	%r249, %r246, %r248;
	add.s32 	%r250, %r244, 512;
	mul.wide.u32 	%rd44, %r250, 4;
	add.s64 	%rd45, %rd1, %rd44;
	ld.global.u32 	%r251, [%rd45];
	max.s32 	%r252, %r249, %r251;
	add.s32 	%r253, %r244, 768;
	mul.wide.u32 	%rd46, %r253, 4;
	add.s64 	%rd47, %rd1, %rd46;
	ld.global.u32 	%r254, [%rd47];
	max.s32 	%r255, %r252, %r254;
	add.s32 	%r256, %r244, 1024;
	mul.wide.u32 	%rd48, %r256, 4;
	add.s64 	%rd49, %rd1, %rd48;
	ld.global.u32 	%r257, [%rd49];
	max.s32 	%r258, %r255, %r257;
	add.s32 	%r259, %r244, 1280;
	mul.wide.u32 	%rd50, %r259, 4;
	add.s64 	%rd51, %rd1, %rd50;
	ld.global.u32 	%r260, [%rd51];
	max.s32 	%r261, %r258, %r260;
	add.s32 	%r262, %r244, 1536;
	mul.wide.u32 	%rd52, %r262, 4;
	add.s64 	%rd53, %rd1, %rd52;
	ld.global.u32 	%r263, [%rd53];
	max.s32 	%r264, %r261, %r263;
	add.s32 	%r265, %r244, 1792;
	mul.wide.u32 	%rd54, %r265, 4;
	add.s64 	%rd55, %rd1, %rd54;
	ld.global.u32 	%r266, [%rd55];
	max.s32 	%r573, %r264, %r266;
	add.s32 	%r565, %r565, 2048;
$L__BB6_38:
	setp.eq.s32 	%p12, %r88, 0;
	@%p12 bra 	$L__BB6_44;
	setp.lt.u32 	%p13, %r88, 4;
	@%p13 bra 	$L__BB6_41;
	add.s32 	%r268, %r565, %r556;
	mul.wide.u32 	%rd56, %r268, 4;
	add.s64 	%rd57, %rd1, %rd56;
	ld.global.u32 	%r269, [%rd57];
	max.s32 	%r270, %r573, %r269;
	add.s32 	%r271, %r268, 256;
	mul.wide.u32 	%rd58, %r271, 4;
	add.s64 	%rd59, %rd1, %rd58;
	ld.global.u32 	%r272, [%rd59];
	max.s32 	%r273, %r270, %r272;
	add.s32 	%r274, %r268, 512;
	mul.wide.u32 	%rd60, %r274, 4;
	add.s64 	%rd61, %rd1, %rd60;
	ld.global.u32 	%r275, [%rd61];
	max.s32 	%r276, %r273, %r275;
	add.s32 	%r277, %r268, 768;
	mul.wide.u32 	%rd62, %r277, 4;
	add.s64 	%rd63, %rd1, %rd62;
	ld.global.u32 	%r278, [%rd63];
	max.s32 	%r573, %r276, %r278;
	add.s32 	%r565, %r565, 1024;
$L__BB6_41:
	and.b32  	%r279, %r72, 3;
	setp.eq.s32 	%p14, %r279, 0;
	@%p14 bra 	$L__BB6_44;
	add.s32 	%r571, %r565, %r553;
	cvt.u16.u32 	%rs1, %r552;
	shr.u16 	%rs2, %rs1, 8;
	add.s16 	%rs3, %rs2, 1;
	cvt.u32.u16 	%r280, %rs3;
	and.b32  	%r281, %r280, 3;
	neg.s32 	%r570, %r281;
$L__BB6_43:
	.pragma "nounroll";
	mul.wide.u32 	%rd64, %r571, 4;
	add.s64 	%rd65, %rd1, %rd64;
	ld.global.u32 	%r282, [%rd65];
	max.s32 	%r573, %r573, %r282;
	add.s32 	%r571, %r571, 256;
	add.s32 	%r570, %r570, 1;
	setp.ne.s32 	%p15, %r570, 0;
	@%p15 bra 	$L__BB6_43;
$L__BB6_44:
	// begin inline asm
	mov.u32 %r283, %laneid;
	// end inline asm
	mov.b32 	%r286, 1;
	mov.b32 	%r307, 31;
	mov.b32 	%r308, -1;
	// begin inline asm
	shfl.sync.down.b32 %r284, %r573, %r286, %r307, %r308;
	// end inline asm
	setp.gt.s32 	%p16, %r283, 30;
	max.s32 	%r309, %r573, %r284;
	selp.b32 	%r290, %r573, %r309, %p16;
	mov.b32 	%r291, 2;
	// begin inline asm
	shfl.sync.down.b32 %r289, %r290, %r291, %r307, %r308;
	// end inline asm
	setp.gt.s32 	%p17, %r283, 29;
	max.s32 	%r310, %r290, %r289;
	selp.b32 	%r295, %r290, %r310, %p17;
	mov.b32 	%r296, 4;
	// begin inline asm
	shfl.sync.down.b32 %r294, %r295, %r296, %r307, %r308;
	// end inline asm
	setp.gt.s32 	%p18, %r283, 27;
	max.s32 	%r311, %r295, %r294;
	selp.b32 	%r300, %r295, %r311, %p18;
	mov.b32 	%r301, 8;
	// begin inline asm
	shfl.sync.down.b32 %r299, %r300, %r301, %r307, %r308;
	// end inline asm
	setp.gt.s32 	%p19, %r283, 23;
	max.s32 	%r312, %r300, %r299;
	selp.b32 	%r305, %r300, %r312, %p19;
	mov.b32 	%r306, 16;
	// begin inline asm
	shfl.sync.down.b32 %r304, %r305, %r306, %r307, %r308;
	// end inline asm
	setp.gt.s32 	%p20, %r283, 15;
	max.s32 	%r108, %r305, %r304;
	selp.b32 	%r574, %r305, %r108, %p20;
	setp.ne.s32 	%p21, %r283, 0;
	@%p21 bra 	$L__BB6_46;
	shr.u32 	%r313, %r55, 3;
	and.b32  	%r314, %r313, 124;
	mov.u32 	%r315, _ZZN3cub18CUB_300001_SM_10006detail6reduce18DeviceReduceKernelINS2_10policy_hubIijN4cuda3__47maximumIiEEE10Policy1000EN6thrust24THRUST_300001_SM_1000_NS6detail15normal_iteratorINSC_10device_ptrIiEEEEjS8_iNS5_3std3__410__identityEEEvT0_PT3_T1_NS0_13GridEvenShareISO_EET2_T4_E12temp_storage;
	add.s32 	%r316, %r315, %r314;
	st.shared.u32 	[%r316+8], %r108;
$L__BB6_46:
	bar.sync 	0;
	setp.ne.s32 	%p22, %r55, 0;
	@%p22 bra 	$L__BB6_48;
	ld.shared.u32 	%r317, [_ZZN3cub18CUB_300001_SM_10006detail6reduce18DeviceReduceKernelINS2_10policy_hubIijN4cuda3__47maximumIiEEE10Policy1000EN6thrust24THRUST_300001_SM_1000_NS6detail15normal_iteratorINSC_10device_ptrIiEEEEjS8_iNS5_3std3__410__identityEEEvT0_PT3_T1_NS0_13GridEvenShareISO_EET2_T4_E12temp_storage+12];
	max.s32 	%r318, %r574, %r317;
	ld.shared.u32 	%r319, [_ZZN3cub18CUB_300001_SM_10006detail6reduce18DeviceReduceKernelINS2_10policy_hubIijN4cuda3__47maximumIiEEE10Policy1000EN6thrust24THRUST_300001_SM_1000_NS6detail15normal_iteratorINSC_10device_ptrIiEEEEjS8_iNS5_3std3__410__identityEEEvT0_PT3_T1_NS0_13GridEvenShareISO_EET2_T4_E12temp_storage+16];
	max.s32 	%r320, %r318, %r319;
	ld.shared.u32 	%r321, [_ZZN3cub18CUB_300001_SM_10006detail6reduce18DeviceReduceKernelINS2_10policy_hubIijN4cuda3__47maximumIiEEE10Policy1000EN6thrust24THRUST_300001_SM_1000_NS6detail15normal_iteratorINSC_10device_ptrIiEEEEjS8_iNS5_3std3__410__identityEEEvT0_PT3_T1_NS0_13GridEvenShareISO_EET2_T4_E12temp_storage+20];
	max.s32 	%r322, %r320, %r321;
	ld.shared.u32 	%r323, [_ZZN3cub18CUB_300001_SM_10006detail6reduce18DeviceReduceKernelINS2_10policy_hubIijN4cuda3__47maximumIiEEE10Policy1000EN6thrust24THRUST_300001_SM_1000_NS6detail15normal_iteratorINSC_10device_ptrIiEEEEjS8_iNS5_3std3__410__identityEEEvT0_PT3_T1_NS0_13GridEvenShareISO_EET2_T4_E12temp_storage+24];
	max.s32 	%r324, %r322, %r323;
	ld.shared.u32 	%r325, [_ZZN3cub18CUB_300001_SM_10006detail6reduce18DeviceReduceKernelINS2_10policy_hubIijN4cuda3__47maximumIiEEE10Policy1000EN6thrust24THRUST_300001_SM_1000_NS6detail15normal_iteratorINSC_10device_ptrIiEEEEjS8_iNS5_3std3__410__identityEEEvT0_PT3_T1_NS0_13GridEvenShareISO_EET2_T4_E12temp_storage+28];
	max.s32 	%r326, %r324, %r325;
	ld.shared.u32 	%r327, [_ZZN3cub18CUB_300001_SM_10006detail6reduce18DeviceReduceKernelINS2_10policy_hubIijN4cuda3__47maximumIiEEE10Policy1000EN6thrust24THRUST_300001_SM_1000_NS6detail15normal_iteratorINSC_10device_ptrIiEEEEjS8_iNS5_3std3__410__identityEEEvT0_PT3_T1_NS0_13GridEvenShareISO_EET2_T4_E12temp_storage+32];
	max.s32 	%r328, %r326, %r327;
	ld.shared.u32 	%r329, [_ZZN3cub18CUB_300001_SM_10006detail6reduce18DeviceReduceKernelINS2_10policy_hubIijN4cuda3__47maximumIiEEE10Policy1000EN6thrust24THRUST_300001_SM_1000_NS6detail15normal_iteratorINSC_10device_ptrIiEEEEjS8_iNS5_3std3__410__identityEEEvT0_PT3_T1_NS0_13GridEvenShareISO_EET2_T4_E12temp_storage+36];
	max.s32 	%r574, %r328, %r329;
$L__BB6_48:
	mov.u32 	%r531, %tid.x;
	setp.ne.s32 	%p56, %r531, 0;
	@%p56 bra 	$L__BB6_50;
	ld.param.u64 	%rd129, [_ZN3cub18CUB_300001_SM_10006detail6reduce18DeviceReduceKernelINS2_10policy_hubIijN4cuda3__47maximumIiEEE10Policy1000EN6thrust24THRUST_300001_SM_1000_NS6detail15normal_iteratorINSC_10device_ptrIiEEEEjS8_iNS5_3std3__410__identityEEEvT0_PT3_T1_NS0_13GridEvenShareISO_EET2_T4__param_1];
	cvta.to.global.u64 	%rd126, %rd129;
	mul.wide.u32 	%rd127, %r3, 4;
	add.s64 	%rd128, %rd126, %rd127;
	st.global.u32 	[%rd128], %r574;
$L__BB6_50:
	ret;

}
	// .globl	_ZN3cub18CUB_300001_SM_10006detail6reduce28DeviceReduceSingleTileKernelINS2_10policy_hubIijN4cuda3__47maximumIiEEE10Policy1000EPiSB_iS8_iiNS5_3std3__410__identityEEEvT0_T1_T2_T3_T4_T6_
.visible .entry _ZN3cub18CUB_300001_SM_10006detail6reduce28DeviceReduceSingleTileKernelINS2_10policy_hubIijN4cuda3__47maximumIiEEE10Policy1000EPiSB_iS8_iiNS5_3std3__410__identityEEEvT0_T1_T2_T3_T4_T6_(
	.param .u64 .ptr .align 1 _ZN3cub18CUB_300001_SM_10006detail6reduce28DeviceReduceSingleTileKernelINS2_10policy_hubIijN4cuda3__47maximumIiEEE10Policy1000EPiSB_iS8_iiNS5_3std3__410__identityEEEvT0_T1_T2_T3_T4_T6__param_0,
	.param .u64 .ptr .align 1 _ZN3cub18CUB_300001_SM_10006detail6reduce28DeviceReduceSingleTileKernelINS2_10policy_hubIijN4cuda3__47maximumIiEEE10Policy1000EPiSB_iS8_iiNS5_3std3__410__identityEEEvT0_T1_T2_T3_T4_T6__param_1,
	.param .u32 _ZN3cub18CUB_300001_SM_10006detail6reduce28DeviceReduceSingleTileKernelINS2_10policy_hubIijN4cuda3__47maximumIiEEE10Policy1000EPiSB_iS8_iiNS5_3std3__410__identityEEEvT0_T1_T2_T3_T4_T6__param_2,
	.param .align 1 .b8 _ZN3cub18CUB_300001_SM_10006detail6reduce28DeviceReduceSingleTileKernelINS2_10policy_hubIijN4cuda3__47maximumIiEEE10Policy1000EPiSB_iS8_iiNS5_3std3__410__identityEEEvT0_T1_T2_T3_T4_T6__param_3[1],
	.param .u32 _ZN3cub18CUB_300001_SM_10006detail6reduce28DeviceReduceSingleTileKernelINS2_10policy_hubIijN4cuda3__47maximumIiEEE10Policy1000EPiSB_iS8_iiNS5_3std3__410__identityEEEvT0_T1_T2_T3_T4_T6__param_4,
	.param .align 1 .b8 _ZN3cub18CUB_300001_SM_10006detail6reduce28DeviceReduceSingleTileKernelINS2_10policy_hubIijN4cuda3__47maximumIiEEE10Policy1000EPiSB_iS8_iiNS5_3std3__410__identityEEEvT0_T1_T2_T3_T4_T6__param_5[1]
)
.maxntid 256
.minnctapersm 1
{
	.reg .pred 	%p<97>;
	.reg .b32 	%r<687>;
	.reg .b64 	%rd<125>;
	// demoted variable
	.shared .align 4 .b8 _ZZN3cub18CUB_300001_SM_10006detail6reduce28DeviceReduceSingleTileKernelINS2_10policy_hubIijN4cuda3__47maximumIiEEE10Policy1000EPiSB_iS8_iiNS5_3std3__410__identityEEEvT0_T1_T2_T3_T4_T6_E12temp_storage[44];
	ld.param.u64 	%rd16, [_ZN3cub18CUB_300001_SM_10006detail6reduce28DeviceReduceSingleTileKernelINS2_10policy_hubIijN4cuda3__47maximumIiEEE10Policy1000EPiSB_iS8_iiNS5_3std3__410__identityEEEvT0_T1_T2_T3_T4_T6__param_0];
	ld.param.u64 	%rd17, [_ZN3cub18CUB_300001_SM_10006detail6reduce28DeviceReduceSingleTileKernelINS2_10policy_hubIijN4cuda3__47maximumIiEEE10Policy1000EPiSB_iS8_iiNS5_3std3__410__identityEEEvT0_T1_T2_T3_T4_T6__param_1];
	ld.param.u32 	%r124, [_ZN3cub18CUB_300001_SM_10006detail6reduce28DeviceReduceSingleTileKernelINS2_10policy_hubIijN4cuda3__47maximumIiEEE10Policy1000EPiSB_iS8_iiNS5_3std3__410__identityEEEvT0_T1_T2_T3_T4_T6__param_2];
	ld.param.u32 	%r125, [_ZN3cub18CUB_300001_SM_10006detail6reduce28DeviceReduceSingleTileKernelINS2_10policy_hubIijN4cuda3__47maximumIiEEE10Policy1000EPiSB_iS8_iiNS5_3std3__410__identityEEEvT0_T1_T2_T3_T4_T6__param_4];
	cvta.to.global.u64 	%rd1, %rd17;
	setp.ne.s32 	%p1, %r124, 0;
	@%p1 bra 	$L__BB7_3;
	mov.u32 	%r633, %tid.x;
	setp.ne.s32 	%p96, %r633, 0;
	@%p96 bra 	$L__BB7_74;
	st.global.u32 	[%rd1], %r125;
	bra.uni 	$L__BB7_74;
$L__BB7_3:
	and.b64  	%rd18, %rd16, 15;
	setp.ne.s64 	%p2, %rd18, 0;
	@%p2 bra 	$L__BB7_38;
	setp.gt.s32 	%p49, %r124, 4095;
	@%p49 bra 	$L__BB7_22;
	mov.u32 	%r1, %tid.x;
	setp.ge.s32 	%p66, %r1, %r124;
	mov.b32 	%r644, 0;
	mov.u32 	%r639, %r1;
	@%p66 bra 	$L__BB7_7;
	mul.wide.u32 	%rd113, %r1, 4;
	add.s64 	%rd112, %rd16, %rd113;
	// begin inline asm
	ld.global.nc.u32 %r644, [%rd112];
	// end inline asm
	add.s32 	%r639, %r1, 256;
$L__BB7_7:
	setp.ge.s32 	%p67, %r639, %r124;
	@%p67 bra 	$L__BB7_13;
	not.b32 	%r508, %r639;
	add.s32 	%r6, %r124, %r508;
	and.b32  	%r509, %r6, 768;
	setp.eq.s32 	%p68, %r509, 768;
	@%p68 bra 	$L__BB7_11;
	mul.wide.u32 	%rd114, %r639, 4;
	add.s64 	%rd121, %rd16, %rd114;
	shr.u32 	%r510, %r6, 8;
	add.s32 	%r511, %r510, 1;
	and.b32  	%r512, %r511, 3;
	neg.s32 	%r636, %r512;
$L__BB7_10:
	.pragma "nounroll";
	// begin inline asm
	ld.global.nc.u32 %r513, [%rd121];
	// end inline asm
	max.s32 	%r644, %r644, %r513;
	add.s32 	%r639, %r639, 256;
	add.s64 	%rd121, %rd121, 1024;
	add.s32 	%r636, %r636, 1;
	setp.ne.s32 	%p69, %r636, 0;
	@%p69 bra 	$L__BB7_10;
$L__BB7_11:
	setp.lt.u32 	%p70, %r6, 768;
	@%p70 bra 	$L__BB7_13;
$L__BB7_12:
	mul.wide.s32 	%rd120, %r639, 4;
	add.s64 	%rd116, %rd16, %rd120;
	// begin inline asm
	ld.global.nc.u32 %r514, [%rd116];
	// end inline asm
	max.s32 	%r518, %r644, %r514;
	add.s64 	%rd117, %rd116, 1024;
	// begin inline asm
	ld.global.nc.u32 %r515, [%rd117];
	// end inline asm
	max.s32 	%r519, %r518, %r515;
	add.s64 	%rd118, %rd116, 2048;
	// begin inline asm
	ld.global.nc.u32 %r516, [%rd118];
	// end inline asm
	max.s32 	%r520, %r519, %r516;
	add.s64 	%rd119, %rd116, 3072;
	// begin inline asm
	ld.global.nc.u32 %r517, [%rd119];
	// end inline asm
	max.s32 	%r644, %r520, %r517;
	add.s32 	%r639, %r639, 1024;
	setp.lt.s32 	%p71, %r639, %r124;
	@%p71 bra 	$L__BB7_12;
$L__BB7_13:
	setp.lt.s32 	%p72, %r124, 256;
	@%p72 bra 	$L__BB7_18;
	// begin inline asm
	mov.u32 %r584, %laneid;
	// end inline asm
	mov.b32 	%r587, 1;
	mov.b32 	%r608, 31;
	mov.b32 	%r609, -1;
	// begin inline asm
	shfl.sync.down.b32 %r585, %r644, %r587, %r608, %r609;
	// end inline asm
	setp.gt.s32 	%p88, %r584, 30;
	max.s32 	%r610, %r644, %r585;
	selp.b32 	%r591, %r644, %r610, %p88;
	mov.b32 	%r592, 2;
	// begin inline asm
	shfl.sync.down.b32 %r590, %r591, %r592, %r608, %r609;
	// end inline asm
	setp.gt.s32 	%p89, %r584, 29;
	max.s32 	%r611, %r591, %r590;
	selp.b32 	%r596, %r591, %r611, %p89;
	mov.b32 	%r597, 4;
	// begin inline asm
	shfl.sync.down.b32 %r595, %r596, %r597, %r608, %r609;
	// end inline asm
	setp.gt.s32 	%p90, %r584, 27;
	max.s32 	%r612, %r596, %r595;
	selp.b32 	%r601, %r596, %r612, %p90;
	mov.b32 	%r602, 8;
	// begin inline asm
	shfl.sync.down.b32 %r600, %r601, %r602, %r608, %r609;
	// end inline asm
	setp.gt.s32 	%p91, %r584, 23;
	max.s32 	%r613, %r601, %r600;
	selp.b32 	%r606, %r601, %r613, %p91;
	mov.b32 	%r607, 16;
	// begin inline asm
	shfl.sync.down.b32 %r605, %r606, %r607, %r608, %r609;
	// end inline asm
	setp.gt.s32 	%p92, %r584, 15;
	max.s32 	%r22, %r606, %r605;
	selp.b32 	%r686, %r606, %r22, %p92;
	setp.ne.s32 	%p93, %r584, 0;
	@%p93 bra 	$L__BB7_16;
	shr.u32 	%r614, %r1, 3;
	and.b32  	%r615, %r614, 124;
	mov.u32 	%r616, _ZZN3cub18CUB_300001_SM_10006detail6reduce28DeviceReduceSingleTileKernelINS2_10policy_hubIijN4cuda3__47maximumIiEEE10Policy1000EPiSB_iS8_iiNS5_3std3__410__identityEEEvT0_T1_T2_T3_T4_T6_E12temp_storage;
	add.s32 	%r617, %r616, %r615;
	st.shared.u32 	[%r617+8], %r22;
$L__BB7_16:
	bar.sync 	0;
	setp.ne.s32 	%p94, %r1, 0;
	@%p94 bra 	$L__BB7_72;
	ld.shared.u32 	%r618, [_ZZN3cub18CUB_300001_SM_10006detail6reduce28DeviceReduceSingleTileKernelINS2_10policy_hubIijN4cuda3__47maximumIiEEE10Policy1000EPiSB_iS8_iiNS5_3std3__410__identityEEEvT0_T1_T2_T3_T4_T6_E12temp_storage+12];
	max.s32 	%r619, %r686, %r618;
	ld.shared.u32 	%r620, [_ZZN3cub18CUB_300001_SM_10006detail6reduce28DeviceReduceSingleTileKernelINS2_10policy_hubIijN4cuda3__47maximumIiEEE10Policy1000EPiSB_iS8_iiNS5_3std3__410__identityEEEvT0_T1_T2_T3_T4_T6_E12temp_storage+16];
	max.s32 	%r621, %r619, %r620;
	ld.shared.u32 	%r622, [_ZZN3cub18CUB_300001_SM_10006detail6reduce28DeviceReduceSingleTileKernelINS2_10policy_hubIijN4cuda3__47maximumIiEEE10Policy1000EPiSB_iS8_iiNS5_3std3__410__identityEEEvT0_T1_T2_T3_T4_T6_E12temp_storage+20];
	max.s32 	%r623, %r621, %r622;
	ld.shared.u32 	%r624, [_ZZN3cub18CUB_300001_SM_10006detail6reduce28DeviceReduceSingleTileKernelINS2_10policy_hubIijN4cuda3__47maximumIiEEE10Policy1000EPiSB_iS8_iiNS5_3std3__410__identityEEEvT0_T1_T2_T3_T4_T6_E12temp_storage+24];
	max.s32 	%r625, %r623, %r624;
	ld.shared.u32 	%r626, [_ZZN3cub18CUB_300001_SM_10006detail6reduce28DeviceReduceSingleTileKernelINS2_10policy_hubIijN4cuda3__47maximumIiEEE10Policy1000EPiSB_iS8_iiNS5_3std3__410__identityEEEvT0_T1_T2_T3_T4_T6_E12temp_storage+28];
	max.s32 	%r627, %r625, %r626;
	ld.shared.u32 	%r628, [_ZZN3cub18CUB_300001_SM_10006detail6reduce28DeviceReduceSingleTileKernelINS2_10policy_hubIijN4cuda3__47maximumIiEEE10Policy1000EPiSB_iS8_iiNS5_3std3__410__identityEEEvT0_T1_T2_T3_T4_T6_E12temp_storage+32];
	max.s32 	%r629, %r627, %r628;
	ld.shared.u32 	%r630, [_ZZN3cub18CUB_300001_SM_10006detail6reduce28DeviceReduceSingleTileKernelINS2_10policy_hubIijN4cuda3__47maximumIiEEE10Policy1000EPiSB_iS8_iiNS5_3std3__410__identityEEEvT0_T1_T2_T3_T4_T6_E12temp_storage+36];
	max.s32 	%r686, %r629, %r630;
	bra.uni 	$L__BB7_72;
$L__BB7_18:
	// begin inline asm
	mov.u32 %r521, %laneid;
	// end inline asm
	and.b32  	%r547, %r1, 992;
	add.s32 	%r548, %r547, 32;
	setp.gt.s32 	%p73, %r548, %r124;
	not.b32 	%r549, %r547;
	add.s32 	%r550, %r124, %r549;
	selp.b32 	%r545, %r550, 31, %p73;
	mov.b32 	%r524, 1;
	mov.b32 	%r546, -1;
	// begin inline asm
	shfl.sync.down.b32 %r522, %r644, %r524, %r545, %r546;
	// end inline asm
	setp.lt.s32 	%p74, %r521, %r545;
	max.s32 	%r551, %r644, %r522;
	selp.b32 	%r528, %r551, %r644, %p74;
	mov.b32 	%r529, 2;
	// begin inline asm
	shfl.sync.down.b32 %r527, %r528, %r529, %r545, %r546;
	// end inline asm
	add.s32 	%r552, %r521, 2;
	setp.gt.s32 	%p75, %r552, %r545;
	max.s32 	%r553, %r528, %r527;
	selp.b32 	%r533, %r528, %r553, %p75;
	mov.b32 	%r534, 4;
	// begin inline asm
	shfl.sync.down.b32 %r532, %r533, %r534, %r545, %r546;
	// end inline asm
	add.s32 	%r554, %r521, 4;
	setp.gt.s32 	%p76, %r554, %r545;
	max.s32 	%r555, %r533, %r532;
	selp.b32 	%r538, %r533, %r555, %p76;
	mov.b32 	%r539, 8;
	// begin inline asm
	shfl.sync.down.b32 %r537, %r538, %r539, %r545, %r546;
	// end inline asm
	add.s32 	%r556, %r521, 8;
	setp.gt.s32 	%p77, %r556, %r545;
	max.s32 	%r557, %r538, %r537;
	selp.b32 	%r543, %r538, %r557, %p77;
	mov.b32 	%r544, 16;
	// begin inline asm
	shfl.sync.down.b32 %r542, %r543, %r544, %r545, %r546;
	// end inline asm
	add.s32 	%r558, %r521, 16;
	setp.gt.s32 	%p78, %r558, %r545;
	max.s32 	%r559, %r543, %r542;
	selp.b32 	%r686, %r543, %r559, %p78;
	setp.ne.s32 	%p79, %r521, 0;
	@%p79 bra 	$L__BB7_20;
	shr.u32 	%r560, %r1, 3;
	and.b32  	%r561, %r560, 124;
	mov.u32 	%r562, _ZZN3cub18CUB_300001_SM_10006detail6reduce28DeviceReduceSingleTileKernelINS2_10policy_hubIijN4cuda3__47maximumIiEEE10Policy1000EPiSB_iS8_iiNS5_3std3__410__identityEEEvT0_T1_T2_T3_T4_T6_E12temp_storage;
	add.s32 	%r563, %r562, %r561;
	st.shared.u32 	[%r563+8], %r686;
$L__BB7_20:
	bar.sync 	0;
	setp.ne.s32 	%p80, %r1, 0;
	@%p80 bra 	$L__BB7_72;
	setp.gt.s32 	%p81, %r124, 32;
	ld.shared.u32 	%r564, [_ZZN3cub18CUB_300001_SM_10006detail6reduce28DeviceReduceSingleTileKernelINS2_10policy_hubIijN4cuda3__47maximumIiEEE10Policy1000EPiSB_iS8_iiNS5_3std3__410__identityEEEvT0_T1_T2_T3_T4_T6_E12temp_storage+12];
	max.s32 	%r565, %r686, %r564;
	selp.b32 	%r566, %r565, %r686, %p81;
	setp.gt.s32 	%p82, %r124, 64;
	ld.shared.u32 	%r567, [_ZZN3cub18CUB_300001_SM_10006detail6reduce28DeviceReduceSingleTileKernelINS2_10policy_hubIijN4cuda3__47maximumIiEEE10Policy1000EPiSB_iS8_iiNS5_3std3__410__identityEEEvT0_T1_T2_T3_T4_T6_E12temp_storage+16];
	max.s32 	%r568, %r566, %r567;
	selp.b32 	%r569, %r568, %r566, %p82;
	setp.gt.s32 	%p83, %r124, 96;
	ld.shared.u32 	%r570, [_ZZN3cub18CUB_300001_SM_10006detail6reduce28DeviceReduceSingleTileKernelINS2_10policy_hubIijN4cuda3__47maximumIiEEE10Policy1000EPiSB_iS8_iiNS5_3std3__410__identityEEEvT0_T1_T2_T3_T4_T6_E12temp_storage+20];
	max.s32 	%r571, %r569, %r570;
	selp.b32 	%r572, %r571, %r569, %p83;
	setp.gt.s32 	%p84, %r124, 128;
	ld.shared.u32 	%r573, [_ZZN3cub18CUB_300001_SM_10006detail6reduce28DeviceReduceSingleTileKernelINS2_10policy_hubIijN4cuda3__47maximumIiEEE10Policy1000EPiSB_iS8_iiNS5_3std3__410__identityEEEvT0_T1_T2_T3_T4_T6_E12temp_storage+24];
	max.s32 	%r574, %r572, %r573;
	selp.b32 	%r575, %r574, %r572, %p84;
	setp.gt.s32 	%p85, %r124, 160;
	ld.shared.u32 	%r576, [_ZZN3cub18CUB_300001_SM_10006detail6reduce28DeviceReduceSingleTileKernelINS2_10policy_hubIijN4cuda3__47maximumIiEEE10Policy1000EPiSB_iS8_iiNS5_3std3__410__identityEEEvT0_T1_T2_T3_T4_T6_E12temp_storage+28];
	max.s32 	%r577, %r575, %r576;
	selp.b32 	%r578, %r577, %r575, %p85;
	setp.gt.s32 	%p86, %r124, 192;
	ld.shared.u32 	%r579, [_ZZN3cub18CUB_300001_SM_10006detail6reduce28DeviceReduceSingleTileKernelINS2_10policy_hubIijN4cuda3__47maximumIiEEE10Policy1000EPiSB_iS8_iiNS5_3std3__410__identityEEEvT0_T1_T2_T3_T4_T6_E12temp_storage+32];
	max.s32 	%r580, %r578, %r579;
	selp.b32 	%r581, %r580, %r578, %p86;
	setp.gt.s32 	%p87, %r124, 224;
	ld.shared.u32 	%r582, [_ZZN3cub18CUB_300001_SM_10006detail6reduce28DeviceReduceSingleTileKernelINS2_10policy_hubIijN4cuda3__47maximumIiEEE10Policy1000EPiSB_iS8_iiNS5_3std3__410__identityEEEvT0_T1_T2_T3_T4_T6_E12temp_storage+36];
	max.s32 	%r583, %r581, %r582;
	selp.b32 	%r686, %r583, %r581, %p87;
	bra.uni 	$L__BB7_72;
$L__BB7_22:
	mov.u32 	%r27, %tid.x;
	shl.b32 	%r379, %r27, 2;
	mul.wide.u32 	%rd86, %r379, 4;
	add.s64 	%rd76, %rd16, %rd86;
	// begin inline asm
	ld.global.nc.v2.u64 {%rd74, %rd75}, [%rd76];
	// end inline asm
	mov.b64 	{%r380, %r381}, %rd75;
	mov.b64 	{%r382, %r383}, %rd74;
	add.s64 	%rd79, %rd76, 4096;
	// begin inline asm
	ld.global.nc.v2.u64 {%rd77, %rd78}, [%rd79];
	// end inline asm
	mov.b64 	{%r384, %r385}, %rd78;
	mov.b64 	{%r386, %r387}, %rd77;
	add.s64 	%rd82, %rd76, 8192;
	// begin inline asm
	ld.global.nc.v2.u64 {%rd80, %rd81}, [%rd82];
	// end inline asm
	mov.b64 	{%r388, %r389}, %rd81;
	mov.b64 	{%r390, %r391}, %rd80;
	add.s64 	%rd85, %rd76, 12288;
	// begin inline asm
	ld.global.nc.v2.u64 {%rd83, %rd84}, [%rd85];
	// end inline asm
	mov.b64 	{%r392, %r393}, %rd84;
	mov.b64 	{%r394, %r395}, %rd83;
	max.s32 	%r396, %r382, %r383;
	max.s32 	%r397, %r396, %r380;
	max.s32 	%r398, %r381, %r386;
	max.s32 	%r399, %r398, %r387;
	max.s32 	%r400, %r384, %r385;
	max.s32 	%r401, %r400, %r390;
	max.s32 	%r402, %r391, %r388;
	max.s32 	%r403, %r402, %r389;
	max.s32 	%r404, %r394, %r395;
	max.s32 	%r405, %r404, %r392;
	max.s32 	%r406, %r397, %r399;
	max.s32 	%r407, %r406, %r401;
	max.s32 	%r408, %r403, %r405;
	max.s32 	%r409, %r408, %r393;
	max.s32 	%r659, %r407, %r409;
	setp.lt.u32 	%p50, %r124, 8192;
	mov.b32 	%r648, 4096;
	@%p50 bra 	$L__BB7_26;
	add.s32 	%r29, %r124, -4096;
	mov.b32 	%r648, 4096;
$L__BB7_24:
	mul.wide.s32 	%rd99, %r648, 4;
	add.s64 	%rd89, %rd76, %rd99;
	// begin inline asm
	ld.global.nc.v2.u64 {%rd87, %rd88}, [%rd89];
	// end inline asm
	mov.b64 	{%r411, %r412}, %rd88;
	mov.b64 	{%r413, %r414}, %rd87;
	add.s64 	%rd92, %rd89, 4096;
	// begin inline asm
	ld.global.nc.v2.u64 {%rd90, %rd91}, [%rd92];
	// end inline asm
	mov.b64 	{%r415, %r416}, %rd91;
	mov.b64 	{%r417, %r418}, %rd90;
	add.s64 	%rd95, %rd89, 8192;
	// begin inline asm
	ld.global.nc.v2.u64 {%rd93, %rd94}, [%rd95];
	// end inline asm
	mov.b64 	{%r419, %r420}, %rd94;
	mov.b64 	{%r421, %r422}, %rd93;
	add.s64 	%rd98, %rd89, 12288;
	// begin inline asm
	ld.global.nc.v2.u64 {%rd96, %rd97}, [%rd98];
	// end inline asm
	mov.b64 	{%r423, %r424}, %rd97;
	mov.b64 	{%r425, %r426}, %rd96;
	max.s32 	%r427, %r659, %r413;
	max.s32 	%r428, %r427, %r414;
	max.s32 	%r429, %r411, %r412;
	max.s32 	%r430, %r429, %r417;
	max.s32 	%r431, %r418, %r415;
	max.s32 	%r432, %r431, %r416;
	max.s32 	%r433, %r421, %r422;
	max.s32 	%r434, %r433, %r419;
	max.s32 	%r435, %r420, %r425;
	max.s32 	%r436, %r435, %r426;
	max.s32 	%r437, %r423, %r424;
	max.s32 	%r438, %r428, %r430;
	max.s32 	%r439, %r438, %r432;
	max.s32 	%r440, %r434, %r436;
	max.s32 	%r441, %r440, %r437;
	max.s32 	%r659, %r439, %r441;
	sub.s32 	%r442, %r124, %r648;
	setp.lt.s32 	%p51, %r442, 4096;
	@%p51 bra 	$L__BB7_34;
	add.s32 	%r648, %r648, 4096;
	setp.le.s32 	%p52, %r648, %r29;
	@%p52 bra 	$L__BB7_24;
$L__BB7_26:
	setp.le.s32 	%p53, %r124, %r648;
	@%p53 bra 	$L__BB7_34;
	sub.s32 	%r36, %r124, %r648;
	setp.ge.s32 	%p54, %r27, %r36;
	@%p54 bra 	$L__BB7_34;
	not.b32 	%r444, %r27;
	add.s32 	%r445, %r124, %r444;
	sub.s32 	%r37, %r445, %r648;
	and.b32  	%r446, %r37, 768;
	setp.eq.s32 	%p55, %r446, 768;
	mov.u32 	%r653, %r27;
	@%p55 bra 	$L__BB7_31;
	add.s32 	%r650, %r27, %r648;
	shr.u32 	%r447, %r37, 8;
	add.s32 	%r448, %r447, 1;
	and.b32  	%r449, %r448, 3;
	neg.s32 	%r649, %r449;
	mov.u32 	%r653, %r27;
$L__BB7_30:
	.pragma "nounroll";
	mul.wide.u32 	%rd101, %r650, 4;
	add.s64 	%rd100, %rd16, %rd101;
	// begin inline asm
	ld.global.nc.u32 %r450, [%rd100];
	// end inline asm
	max.s32 	%r659, %r659, %r450;
	add.s32 	%r653, %r653, 256;
	add.s32 	%r650, %r650, 256;
	add.s32 	%r649, %r649, 1;
	setp.ne.s32 	%p56, %r649, 0;
	@%p56 bra 	$L__BB7_30;
$L__BB7_31:
	setp.lt.u32 	%p57, %r37, 768;
	@%p57 bra 	$L__BB7_34;
	cvt.u64.u32 	%rd102, %r653;
	cvt.u64.u32 	%rd103, %r648;
	add.s64 	%rd104, %rd102, %rd103;
	shl.b64 	%rd105, %rd104, 2;
	add.s64 	%rd106, %rd105, %rd16;
	add.s64 	%rd122, %rd106, 2048;
	add.s32 	%r656, %r653, %r648;
$L__BB7_33:
	mul.wide.u32 	%rd111, %r656, 4;
	add.s64 	%rd107, %rd16, %rd111;
	// begin inline asm
	ld.global.nc.u32 %r451, [%rd107];
	// end inline asm
	max.s32 	%r455, %r659, %r451;
	add.s64 	%rd108, %rd122, -1024;
	// begin inline asm
	ld.global.nc.u32 %r452, [%rd108];
	// end inline asm
	max.s32 	%r456, %r455, %r452;
	// begin inline asm
	ld.global.nc.u32 %r453, [%rd122];
	// end inline asm
	max.s32 	%r457, %r456, %r453;
	add.s64 	%rd110, %rd122, 1024;
	// begin inline asm
	ld.global.nc.u32 %r454, [%rd110];
	// end inline asm
	max.s32 	%r659, %r457, %r454;
	add.s32 	%r653, %r653, 1024;
	add.s64 	%rd122, %rd122, 4096;
	add.s32 	%r656, %r656, 1024;
	setp.lt.s32 	%p58, %r653, %r36;
	@%p58 bra 	$L__BB7_33;
$L__BB7_34:
	// begin inline asm
	mov.u32 %r458, %laneid;
	// end inline asm
	mov.b32 	%r461, 1;
	mov.b32 	%r482, 31;
	mov.b32 	%r483, -1;
	// begin inline asm
	shfl.sync.down.b32 %r459, %r659, %r461, %r482, %r483;
	// end inline asm
	setp.gt.s32 	%p59, %r458, 30;
	max.s32 	%r484, %r659, %r459;
	selp.b32 	%r465, %r659, %r484, %p59;
	mov.b32 	%r466, 2;
	// begin inline asm
	shfl.sync.down.b32 %r464, %r465, %r466, %r482, %r483;
	// end inline asm
	setp.gt.s32 	%p60, %r458, 29;
	max.s32 	%r485, %r465, %r464;
	selp.b32 	%r470, %r465, %r485, %p60;
	mov.b32 	%r471, 4;
	// begin inline asm
	shfl.sync.down.b32 %r469, %r470, %r471, %r482, %r483;
	// end inline asm
	setp.gt.s32 	%p61, %r458, 27;
	max.s32 	%r486, %r470, %r469;
	selp.b32 	%r475, %r470, %r486, %p61;
	mov.b32 	%r476, 8;
	// begin inline asm
	shfl.sync.down.b32 %r474, %r475, %r476, %r482, %r483;
	// end inline asm
	setp.gt.s32 	%p62, %r458, 23;
	max.s32 	%r487, %r475, %r474;
	selp.b32 	%r480, %r475, %r487, %p62;
	mov.b32 	%r481, 16;
	// begin inline asm
	shfl.sync.down.b32 %r479, %r480, %r481, %r482, %r483;
	// end inline asm
	setp.gt.s32 	%p63, %r458, 15;
	max.s32 	%r59, %r480, %r479;
	selp.b32 	%r686, %r480, %r59, %p63;
	setp.ne.s32 	%p64, %r458, 0;
	@%p64 bra 	$L__BB7_36;
	shr.u32 	%r488, %r27, 3;
	and.b32  	%r489, %r488, 124;
	mov.u32 	%r490, _ZZN3cub18CUB_300001_SM_10006detail6reduce28DeviceReduceSingleTileKernelINS2_10policy_hubIijN4cuda3__47maximumIiEEE10Policy1000EPiSB_iS8_iiNS5_3std3__410__identityEEEvT0_T1_T2_T3_T4_T6_E12temp_storage;
	add.s32 	%r491, %r490, %r489;
	st.shared.u32 	[%r491+8], %r59;
$L__BB7_36:
	bar.sync 	0;
	setp.ne.s32 	%p65, %r27, 0;
	@%p65 bra 	$L__BB7_72;
	ld.shared.u32 	%r492, [_ZZN3cub18CUB_300001_SM_10006detail6reduce28DeviceReduceSingleTileKernelINS2_10policy_hubIijN4cuda3__47maximumIiEEE10Policy1000EPiSB_iS8_iiNS5_3std3__410__identityEEEvT0_T1_T2_T3_T4_T6_E12temp_storage+12];
	max.s32 	%r493, %r686, %r492;
	ld.shared.u32 	%r494, [_ZZN3cub18CUB_300001_SM_10006detail6reduce28DeviceReduceSingleTileKernelINS2_10policy_hubIijN4cuda3__47maximumIiEEE10Policy1000EPiSB_iS8_iiNS5_3std3__410__identityEEEvT0_T1_T2_T3_T4_T6_E12temp_storage+16];
	max.s32 	%r495, %r493, %r494;
	ld.shared.u32 	%r496, [_ZZN3cub18CUB_300001_SM_10006detail6reduce28DeviceReduceSingleTileKernelINS2_10policy_hubIijN4cuda3__47maximumIiEEE10Policy1000EPiSB_iS8_iiNS5_3std3__410__identityEEEvT0_T1_T2_T3_T4_T6_E12temp_storage+20];
	max.s32 	%r497, %r495, %r496;
	ld.shared.u32 	%r498, [_ZZN3cub18CUB_300001_SM_10006detail6reduce28DeviceReduceSingleTileKernelINS2_10policy_hubIijN4cuda3__47maximumIiEEE10Policy1000EPiSB_iS8_iiNS5_3std3__410__identityEEEvT0_T1_T2_T3_T4_T6_E12temp_storage+24];
	max.s32 	%r499, %r497, %r498;
	ld.shared.u32 	%r500, [_ZZN3cub18CUB_300001_SM_10006detail6reduce28DeviceReduceSingleTileKernelINS2_10policy_hubIijN4cuda3__47maximumIiEEE10Policy1000EPiSB_iS8_iiNS5_3std3__410__identityEEEvT0_T1_T2_T3_T4_T6_E12temp_storage+28];
	max.s32 	%r501, %r499, %r500;
	ld.shared.u32 	%r502, [_ZZN3cub18CUB_300001_SM_10006detail6reduce28DeviceReduceSingleTileKernelINS2_10policy_hubIijN4cuda3__47maximumIiEEE10Policy1000EPiSB_iS8_iiNS5_3std3__410__identityEEEvT0_T1_T2_T3_T4_T6_E12temp_storage+32];
	max.s32 	%r503, %r501, %r502;
	ld.shared.u32 	%r504, [_ZZN3cub18CUB_300001_SM_10006detail6reduce28DeviceReduceSingleTileKernelINS2_10policy_hubIijN4cuda3__47maximumIiEEE10Policy1000EPiSB_iS8_iiNS5_3std3__410__identityEEEvT0_T1_T2_T3_T4_T6_E12temp_storage+36];
	max.s32 	%r686, %r503, %r504;
	bra.uni 	$L__BB7_72;
$L__BB7_38:
	setp.gt.s32 	%p3, %r124, 4095;
	@%p3 bra 	$L__BB7_56;
	mov.u32 	%r62, %tid.x;
	setp.ge.s32 	%p20, %r62, %r124;
	mov.b32 	%r670, 0;
	mov.u32 	%r665, %r62;
	@%p20 bra 	$L__BB7_41;
	mul.wide.u32 	%rd66, %r62, 4;
	add.s64 	%rd65, %rd16, %rd66;
	// begin inline asm
	ld.global.nc.u32 %r670, [%rd65];
	// end inline asm
	add.s32 	%r665, %r62, 256;
$L__BB7_41:
	setp.ge.s32 	%p21, %r665, %r124;
	@%p21 bra 	$L__BB7_47;
	not.b32 	%r255, %r665;
	add.s32 	%r67, %r124, %r255;
	and.b32  	%r256, %r67, 768;
	setp.eq.s32 	%p22, %r256, 768;
	@%p22 bra 	$L__BB7_45;
	mul.wide.u32 	%rd67, %r665, 4;
	add.s64 	%rd123, %rd16, %rd67;
	shr.u32 	%r257, %r67, 8;
	add.s32 	%r258, %r257, 1;
	and.b32  	%r259, %r258, 3;
	neg.s32 	%r662, %r259;
$L__BB7_44:
	.pragma "nounroll";
	// begin inline asm
	ld.global.nc.u32 %r260, [%rd123];
	// end inline asm
	max.s32 	%r670, %r670, %r260;
	add.s32 	%r665, %r665, 256;
	add.s64 	%rd123, %rd123, 1024;
	add.s32 	%r662, %r662, 1;
	setp.ne.s32 	%p23, %r662, 0;
	@%p23 bra 	$L__BB7_44;
$L__BB7_45:
	setp.lt.u32 	%p24, %r67, 768;
	@%p24 bra 	$L__BB7_47;
$L__BB7_46:
	mul.wide.s32 	%rd73, %r665, 4;
	add.s64 	%rd69, %rd16, %rd73;
	// begin inline asm
	ld.global.nc.u32 %r261, [%rd69];
	// end inline asm
	max.s32 	%r265, %r670, %r261;
	add.s64 	%rd70, %rd69, 1024;
	// begin inline asm
	ld.global.nc.u32 %r262, [%rd70];
	// end inline asm
	max.s32 	%r266, %r265, %r262;
	add.s64 	%rd71, %rd69, 2048;
	// begin inline asm
	ld.global.nc.u32 %r263, [%rd71];
	// end inline asm
	max.s32 	%r267, %r266, %r263;
	add.s64 	%rd72, %rd69, 3072;
	// begin inline asm
	ld.global.nc.u32 %r264, [%rd72];
	// end inline asm
	max.s32 	%r670, %r267, %r264;
	add.s32 	%r665, %r665, 1024;
	setp.lt.s32 	%p25, %r665, %r124;
	@%p25 bra 	$L__BB7_46;
$L__BB7_47:
	setp.lt.s32 	%p26, %r124, 256;
	@%p26 bra 	$L__BB7_52;
	// begin inline asm
	mov.u32 %r331, %laneid;
	// end inline asm
	mov.b32 	%r334, 1;
	mov.b32 	%r355, 31;
	mov.b32 	%r356, -1;
	// begin inline asm
	shfl.sync.down.b32 %r332, %r670, %r334, %r355, %r356;
	// end inline asm
	setp.gt.s32 	%p42, %r331, 30;
	max.s32 	%r357, %r670, %r332;
	selp.b32 	%r338, %r670, %r357, %p42;
	mov.b32 	%r339, 2;
	// begin inline asm
	shfl.sync.down.b32 %r337, %r338, %r339, %r355, %r356;
	// end inline asm
	setp.gt.s32 	%p43, %r331, 29;
	max.s32 	%r358, %r338, %r337;
	selp.b32 	%r343, %r338, %r358, %p43;
	mov.b32 	%r344, 4;
	// begin inline asm
	shfl.sync.down.b32 %r342, %r343, %r344, %r355, %r356;
	// end inline asm
	setp.gt.s32 	%p44, %r331, 27;
	max.s32 	%r359, %r343, %r342;
	selp.b32 	%r348, %r343, %r359, %p44;
	mov.b32 	%r349, 8;
	// begin inline asm
	shfl.sync.down.b32 %r347, %r348, %r349, %r355, %r356;
	// end inline asm
	setp.gt.s32 	%p45, %r331, 23;
	max.s32 	%r360, %r348, %r347;
	selp.b32 	%r353, %r348, %r360, %p45;
	mov.b32 	%r354, 16;
	// begin inline asm
	shfl.sync.down.b32 %r352, %r353, %r354, %r355, %r356;
	// end inline asm
	setp.gt.s32 	%p46, %r331, 15;
	max.s32 	%r83, %r353, %r352;
	selp.b32 	%r686, %r353, %r83, %p46;
	setp.ne.s32 	%p47, %r331, 0;
	@%p47 bra 	$L__BB7_50;
	shr.u32 	%r361, %r62, 3;
	and.b32  	%r362, %r361, 124;
	mov.u32 	%r363, _ZZN3cub18CUB_300001_SM_10006detail6reduce28DeviceReduceSingleTileKernelINS2_10policy_hubIijN4cuda3__47maximumIiEEE10Policy1000EPiSB_iS8_iiNS5_3std3__410__identityEEEvT0_T1_T2_T3_T4_T6_E12temp_storage;
	add.s32 	%r364, %r363, %r362;
	st.shared.u32 	[%r364+8], %r83;
$L__BB7_50:
	bar.sync 	0;
	setp.ne.s32 	%p48, %r62, 0;
	@%p48 bra 	$L__BB7_72;
	ld.shared.u32 	%r365, [_ZZN3cub18CUB_300001_SM_10006detail6reduce28DeviceReduceSingleTileKernelINS2_10policy_hubIijN4cuda3__47maximumIiEEE10Policy1000EPiSB_iS8_iiNS5_3std3__410__identityEEEvT0_T1_T2_T3_T4_T6_E12temp_storage+12];
	max.s32 	%r366, %r686, %r365;
	ld.shared.u32 	%r367, [_ZZN3cub18CUB_300001_SM_10006detail6reduce28DeviceReduceSingleTileKernelINS2_10policy_hubIijN4cuda3__47maximumIiEEE10Policy1000EPiSB_iS8_iiNS5_3std3__410__identityEEEvT0_T1_T2_T3_T4_T6_E12temp_storage+16];
	max.s32 	%r368, %r366, %r367;
	ld.shared.u32 	%r369, [_ZZN3cub18CUB_300001_SM_10006detail6reduce28DeviceReduceSingleTileKernelINS2_10policy_hubIijN4cuda3__47maximumIiEEE10Policy1000EPiSB_iS8_iiNS5_3std3__410__identityEEEvT0_T1_T2_T3_T4_T6_E12temp_storage+20];
	max.s32 	%r370, %r368, %r369;
	ld.shared.u32 	%r371, [_ZZN3cub18CUB_300001_SM_10006detail6reduce28DeviceReduceSingleTileKernelINS2_10policy_hubIijN4cuda3__47maximumIiEEE10Policy1000EPiSB_iS8_iiNS5_3std3__410__identityEEEvT0_T1_T2_T3_T4_T6_E12temp_storage+24];
	max.s32 	%r372, %r370, %r371;
	ld.shared.u32 	%r373, [_ZZN3cub18CUB_300001_SM_10006detail6reduce28DeviceReduceSingleTileKernelINS2_10policy_hubIijN4cuda3__47maximumIiEEE10Policy1000EPiSB_iS8_iiNS5_3std3__410__identityEEEvT0_T1_T2_T3_T4_T6_E12temp_storage+28];
	max.s32 	%r374, %r372, %r373;
	ld.shared.u32 	%r375, [_ZZN3cub18CUB_300001_SM_10006detail6reduce28DeviceReduceSingleTileKernelINS2_10policy_hubIijN4cuda3__47maximumIiEEE10Policy1000EPiSB_iS8_iiNS5_3std3__410__identityEEEvT0_T1_T2_T3_T4_T6_E12temp_storage+32];
	max.s32 	%r376, %r374, %r375;
	ld.shared.u32 	%r377, [_ZZN3cub18CUB_300001_SM_10006detail6reduce28DeviceReduceSingleTileKernelINS2_10policy_hubIijN4cuda3__47maximumIiEEE10Policy1000EPiSB_iS8_iiNS5_3std3__410__identityEEEvT0_T1_T2_T3_T4_T6_E12temp_storage+36];
	max.s32 	%r686, %r376, %r377;
	bra.uni 	$L__BB7_72;
$L__BB7_52:
	// begin inline asm
	mov.u32 %r268, %laneid;
	// end inline asm
	and.b32  	%r294, %r62, 992;
	add.s32 	%r295, %r294, 32;
	setp.gt.s32 	%p27, %r295, %r124;
	not.b32 	%r296, %r294;
	add.s32 	%r297, %r124, %r296;
	selp.b32 	%r292, %r297, 31, %p27;
	mov.b32 	%r271, 1;
	mov.b32 	%r293, -1;
	// begin inline asm
	shfl.sync.down.b32 %r269, %r670, %r271, %r292, %r293;
	// end inline asm
	setp.lt.s32 	%p28, %r268, %r292;
	max.s32 	%r298, %r670, %r269;
	selp.b32 	%r275, %r298, %r670, %p28;
	mov.b32 	%r276, 2;
	// begin inline asm
	shfl.sync.down.b32 %r274, %r275, %r276, %r292, %r293;
	// end inline asm
	add.s32 	%r299, %r268, 2;
	setp.gt.s32 	%p29, %r299, %r292;
	max.s32 	%r300, %r275, %r274;
	selp.b32 	%r280, %r275, %r300, %p29;
	mov.b32 	%r281, 4;
	// begin inline asm
	shfl.sync.down.b32 %r279, %r280, %r281, %r292, %r293;
	// end inline asm
	add.s32 	%r301, %r268, 4;
	setp.gt.s32 	%p30, %r301, %r292;
	max.s32 	%r302, %r280, %r279;
	selp.b32 	%r285, %r280, %r302, %p30;
	mov.b32 	%r286, 8;
	// begin inline asm
	shfl.sync.down.b32 %r284, %r285, %r286, %r292, %r293;
	// end inline asm
	add.s32 	%r303, %r268, 8;
	setp.gt.s32 	%p31, %r303, %r292;
	max.s32 	%r304, %r285, %r284;
	selp.b32 	%r290, %r285, %r304, %p31;
	mov.b32 	%r291, 16;
	// begin inline asm
	shfl.sync.down.b32 %r289, %r290, %r291, %r292, %r293;
	// end inline asm
	add.s32 	%r305, %r268, 16;
	setp.gt.s32 	%p32, %r305, %r292;
	max.s32 	%r306, %r290, %r289;
	selp.b32 	%r686, %r290, %r306, %p32;
	setp.ne.s32 	%p33, %r268, 0;
	@%p33 bra 	$L__BB7_54;
	shr.u32 	%r307, %r62, 3;
	and.b32  	%r308, %r307, 124;
	mov.u32 	%r309, _ZZN3cub18CUB_300001_SM_10006detail6reduce28DeviceReduceSingleTileKernelINS2_10policy_hubIijN4cuda3__47maximumIiEEE10Policy1000EPiSB_iS8_iiNS5_3std3__410__identityEEEvT0_T1_T2_T3_T4_T6_E12temp_storage;
	add.s32 	%r310, %r309, %r308;
	st.shared.u32 	[%r310+8], %r686;
$L__BB7_54:
	bar.sync 	0;
	setp.ne.s32 	%p34, %r62, 0;
	@%p34 bra 	$L__BB7_72;
	setp.gt.s32 	%p35, %r124, 32;
	ld.shared.u32 	%r311, [_ZZN3cub18CUB_300001_SM_10006detail6reduce28DeviceReduceSingleTileKernelINS2_10policy_hubIijN4cuda3__47maximumIiEEE10Policy1000EPiSB_iS8_iiNS5_3std3__410__identityEEEvT0_T1_T2_T3_T4_T6_E12temp_storage+12];
	max.s32 	%r312, %r686, %r311;
	selp.b32 	%r313, %r312, %r686, %p35;
	setp.gt.s32 	%p36, %r124, 64;
	ld.shared.u32 	%r314, [_ZZN3cub18CUB_300001_SM_10006detail6reduce28DeviceReduceSingleTileKernelINS2_10policy_hubIijN4cuda3__47maximumIiEEE10Policy1000EPiSB_iS8_iiNS5_3std3__410__identityEEEvT0_T1_T2_T3_T4_T6_E12temp_storage+16];
	max.s32 	%r315, %r313, %r314;
	selp.b32 	%r316, %r315, %r313, %p36;
	setp.gt.s32 	%p37, %r124, 96;
	ld.shared.u32 	%r317, [_ZZN3cub18CUB_300001_SM_10006detail6reduce28DeviceReduceSingleTileKernelINS2_10policy_hubIijN4cuda3__47maximumIiEEE10Policy1000EPiSB_iS8_iiNS5_3std3__410__identityEEEvT0_T1_T2_T3_T4_T6_E12temp_storage+20];
	max.s32 	%r318, %r316, %r317;
	selp.b32 	%r319, %r318, %r316, %p37;
	setp.gt.s32 	%p38, %r124, 128;
	ld.shared.u32 	%r320, [_ZZN3cub18CUB_300001_SM_10006detail6reduce28DeviceReduceSingleTileKernelINS2_10policy_hubIijN4cuda3__47maximumIiEEE10Policy1000EPiSB_iS8_iiNS5_3std3__410__identityEEEvT0_T1_T2_T3_T4_T6_E12temp_storage+24];
	max.s32 	%r321, %r319, %r320;
	selp.b32 	%r322, %r321, %r319, %p38;
	setp.gt.s32 	%p39, %r124, 160;
	ld.shared.u32 	%r323, [_ZZN3cub18CUB_300001_SM_10006detail6reduce28DeviceReduceSingleTileKernelINS2_10policy_hubIijN4cuda3__47maximumIiEEE10Policy1000EPiSB_iS8_iiNS5_3std3__410__identityEEEvT0_T1_T2_T3_T4_T6_E12temp_storage+28];
	max.s32 	%r324, %r322, %r323;
	selp.b32 	%r325, %r324, %r322, %p39;
	setp.gt.s32 	%p40, %r124, 192;
	ld.shared.u32 	%r326, [_ZZN3cub18CUB_300001_SM_10006detail6reduce28DeviceReduceSingleTileKernelINS2_10policy_hubIijN4cuda3__47maximumIiEEE10Policy1000EPiSB_iS8_iiNS5_3std3__410__identityEEEvT0_T1_T2_T3_T4_T6_E12temp_storage+32];
	max.s32 	%r327, %r325, %r326;
	selp.b32 	%r328, %r327, %r325, %p40;
	setp.gt.s32 	%p41, %r124, 224;
	ld.shared.u32 	%r329, [_ZZN3cub18CUB_300001_SM_10006detail6reduce28DeviceReduceSingleTileKernelINS2_10policy_hubIijN4cuda3__47maximumIiEEE10Policy1000EPiSB_iS8_iiNS5_3std3__410__identityEEEvT0_T1_T2_T3_T4_T6_E12temp_storage+36];
	max.s32 	%r330, %r328, %r329;
	selp.b32 	%r686, %r330, %r328, %p41;
	bra.uni 	$L__BB7_72;
$L__BB7_56:
	mov.u32 	%r88, %tid.x;
	mul.wide.u32 	%rd35, %r88, 4;
	add.s64 	%rd19, %rd16, %rd35;
	// begin inline asm
	ld.global.nc.u32 %r126, [%rd19];
	// end inline asm
	add.s64 	%rd20, %rd19, 1024;
	// begin inline asm
	ld.global.nc.u32 %r127, [%rd20];
	// end inline asm
	add.s64 	%rd21, %rd19, 2048;
	// begin inline asm
	ld.global.nc.u32 %r128, [%rd21];
	// end inline asm
	add.s64 	%rd22, %rd19, 3072;
	// begin inline asm
	ld.global.nc.u32 %r129, [%rd22];
	// end inline asm
	add.s64 	%rd23, %rd19, 4096;
	// begin inline asm
	ld.global.nc.u32 %r130, [%rd23];
	// end inline asm
	add.s64 	%rd24, %rd19, 5120;
	// begin inline asm
	ld.global.nc.u32 %r131, [%rd24];
	// end inline asm
	add.s64 	%rd25, %rd19, 6144;
	// begin inline asm
	ld.global.nc.u32 %r132, [%rd25];
	// end inline asm
	add.s64 	%rd26, %rd19, 7168;
	// begin inline asm
	ld.global.nc.u32 %r133, [%rd26];
	// end inline asm
	add.s64 	%rd27, %rd19, 8192;
	// begin inline asm
	ld.global.nc.u32 %r134, [%rd27];
	// end inline asm
	add.s64 	%rd28, %rd19, 9216;
	// begin inline asm
	ld.global.nc.u32 %r135, [%rd28];
	// end inline asm
	add.s64 	%rd29, %rd19, 10240;
	// begin inline asm
	ld.global.nc.u32 %r136, [%rd29];
	// end inline asm
	add.s64 	%rd30, %rd19, 11264;
	// begin inline asm
	ld.global.nc.u32 %r137, [%rd30];
	// end inline asm
	add.s64 	%rd31, %rd19, 12288;
	// begin inline asm
	ld.global.nc.u32 %r138, [%rd31];
	// end inline asm
	add.s64 	%rd32, %rd19, 13312;
	// begin inline asm
	ld.global.nc.u32 %r139, [%rd32];
	// end inline asm
	add.s64 	%rd33, %rd19, 14336;
	// begin inline asm
	ld.global.nc.u32 %r140, [%rd33];
	// end inline asm
	add.s64 	%rd34, %rd19, 15360;
	// begin inline asm
	ld.global.nc.u32 %r141, [%rd34];
	// end inline asm
	max.s32 	%r143, %r126, %r127;
	max.s32 	%r144, %r143, %r128;
	max.s32 	%r145, %r129, %r130;
	max.s32 	%r146, %r145, %r131;
	max.s32 	%r147, %r132, %r133;
	max.s32 	%r148, %r147, %r134;
	max.s32 	%r149, %r135, %r136;
	max.s32 	%r150, %r149, %r137;
	max.s32 	%r151, %r138, %r139;
	max.s32 	%r152, %r151, %r140;
	max.s32 	%r153, %r144, %r146;
	max.s32 	%r154, %r153, %r148;
	max.s32 	%r155, %r150, %r152;
	max.s32 	%r156, %r155, %r141;
	max.s32 	%r685, %r154, %r156;
	setp.lt.u32 	%p4, %r124, 8192;
	mov.b32 	%r674, 4096;
	@%p4 bra 	$L__BB7_60;
	add.s32 	%r90, %r124, -4096;
	mov.b32 	%r674, 4096;
$L__BB7_58:
	mul.wide.s32 	%rd52, %r674, 4;
	add.s64 	%rd36, %rd19, %rd52;
	// begin inline asm
	ld.global.nc.u32 %r158, [%rd36];
	// end inline asm
	add.s64 	%rd37, %rd36, 1024;
	// begin inline asm
	ld.global.nc.u32 %r159, [%rd37];
	// end inline asm
	add.s64 	%rd38, %rd36, 2048;
	// begin inline asm
	ld.global.nc.u32 %r160, [%rd38];
	// end inline asm
	add.s64 	%rd39, %rd36, 3072;
	// begin inline asm
	ld.global.nc.u32 %r161, [%rd39];
	// end inline asm
	add.s64 	%rd40, %rd36, 4096;
	// begin inline asm
	ld.global.nc.u32 %r162, [%rd40];
	// end inline asm
	add.s64 	%rd41, %rd36, 5120;
	// begin inline asm
	ld.global.nc.u32 %r163, [%rd41];
	// end inline asm
	add.s64 	%rd42, %rd36, 6144;
	// begin inline asm
	ld.global.nc.u32 %r164, [%rd42];
	// end inline asm
	add.s64 	%rd43, %rd36, 7168;
	// begin inline asm
	ld.global.nc.u32 %r165, [%rd43];
	// end inline asm
	add.s64 	%rd44, %rd36, 8192;
	// begin inline asm
	ld.global.nc.u32 %r166, [%rd44];
	// end inline asm
	add.s64 	%rd45, %rd36, 9216;
	// begin inline asm
	ld.global.nc.u32 %r167, [%rd45];
	// end inline asm
	add.s64 	%rd46, %rd36, 10240;
	// begin inline asm
	ld.global.nc.u32 %r168, [%rd46];
	// end inline asm
	add.s64 	%rd47, %rd36, 11264;
	// begin inline asm
	ld.global.nc.u32 %r169, [%rd47];
	// end inline asm
	add.s64 	%rd48, %rd36, 12288;
	// begin inline asm
	ld.global.nc.u32 %r170, [%rd48];
	// end inline asm
	add.s64 	%rd49, %rd36, 13312;
	// begin inline asm
	ld.global.nc.u32 %r171, [%rd49];
	// end inline asm
	add.s64 	%rd50, %rd36, 14336;
	// begin inline asm
	ld.global.nc.u32 %r172, [%rd50];
	// end inline asm
	add.s64 	%rd51, %rd36, 15360;
	// begin inline asm
	ld.global.nc.u32 %r173, [%rd51];
	// end inline asm
	max.s32 	%r174, %r685, %r158;
	max.s32 	%r175, %r174, %r159;
	max.s32 	%r176, %r160, %r161;
	max.s32 	%r177, %r176, %r162;
	max.s32 	%r178, %r163, %r164;
	max.s32 	%r179, %r178, %r165;
	max.s32 	%r180, %r166, %r167;
	max.s32 	%r181, %r180, %r168;
	max.s32 	%r182, %r169, %r170;
	max.s32 	%r183, %r182, %r171;
	max.s32 	%r184, %r172, %r173;
	max.s32 	%r185, %r175, %r177;
	max.s32 	%r186, %r185, %r179;
	max.s32 	%r187, %r181, %r183;
	max.s32 	%r188, %r187, %r184;
	max.s32 	%r685, %r186, %r188;
	sub.s32 	%r189, %r124, %r674;
	setp.lt.s32 	%p5, %r189, 4096;
	@%p5 bra 	$L__BB7_68;
	add.s32 	%r674, %r674, 4096;
	setp.le.s32 	%p6, %r674, %r90;
	@%p6 bra 	$L__BB7_58;
$L__BB7_60:
	setp.le.s32 	%p7, %r124, %r674;
	@%p7 bra 	$L__BB7_68;
	sub.s32 	%r97, %r124, %r674;
	setp.ge.s32 	%p8, %r88, %r97;
	@%p8 bra 	$L__BB7_68;
	not.b32 	%r191, %r88;
	add.s32 	%r192, %r124, %r191;
	sub.s32 	%r98, %r192, %r674;
	and.b32  	%r193, %r98, 768;
	setp.eq.s32 	%p9, %r193, 768;
	mov.u32 	%r679, %r88;
	@%p9 bra 	$L__BB7_65;
	add.s32 	%r676, %r88, %r674;
	shr.u32 	%r194, %r98, 8;
	add.s32 	%r195, %r194, 1;
	and.b32  	%r196, %r195, 3;
	neg.s32 	%r675, %r196;
	mov.u32 	%r679, %r88;
$L__BB7_64:
	.pragma "nounroll";
	mul.wide.u32 	%rd54, %r676, 4;
	add.s64 	%rd53, %rd16, %rd54;
	// begin inline asm
	ld.global.nc.u32 %r197, [%rd53];
	// end inline asm
	max.s32 	%r685, %r685, %r197;
	add.s32 	%r679, %r679, 256;
	add.s32 	%r676, %r676, 256;
	add.s32 	%r675, %r675, 1;
	setp.ne.s32 	%p10, %r675, 0;
	@%p10 bra 	$L__BB7_64;
$L__BB7_65:
	setp.lt.u32 	%p11, %r98, 768;
	@%p11 bra 	$L__BB7_68;
	cvt.u64.u32 	%rd55, %r679;
	cvt.u64.u32 	%rd56, %r674;
	add.s64 	%rd57, %rd55, %rd56;
	shl.b64 	%rd58, %rd57, 2;
	add.s64 	%rd59, %rd58, %rd16;
	add.s64 	%rd124, %rd59, 2048;
	add.s32 	%r682, %r679, %r674;
$L__BB7_67:
	mul.wide.u32 	%rd64, %r682, 4;
	add.s64 	%rd60, %rd16, %rd64;
	// begin inline asm
	ld.global.nc.u32 %r198, [%rd60];
	// end inline asm
	max.s32 	%r202, %r685, %r198;
	add.s64 	%rd61, %rd124, -1024;
	// begin inline asm
	ld.global.nc.u32 %r199, [%rd61];
	// end inline asm
	max.s32 	%r203, %r202, %r199;
	// begin inline asm
	ld.global.nc.u32 %r200, [%rd124];
	// end inline asm
	max.s32 	%r204, %r203, %r200;
	add.s64 	%rd63, %rd124, 1024;
	// begin inline asm
	ld.global.nc.u32 %r201, [%rd63];
	// end inline asm
	max.s32 	%r685, %r204, %r201;
	add.s32 	%r679, %r679, 1024;
	add.s64 	%rd124, %rd124, 4096;
	add.s32 	%r682, %r682, 1024;
	setp.lt.s32 	%p12, %r679, %r97;
	@%p12 bra 	$L__BB7_67;
$L__BB7_68:
	// begin inline asm
	mov.u32 %r205, %laneid;
	// end inline asm
	mov.b32 	%r208, 1;
	mov.b32 	%r229, 31;
	mov.b32 	%r230, -1;
	// begin inline asm
	shfl.sync.down.b32 %r206, %r685, %r208, %r229, %r230;
	// end inline asm
	setp.gt.s32 	%p13, %r205, 30;
	max.s32 	%r231, %r685, %r206;
	selp.b32 	%r212, %r685, %r231, %p13;
	mov.b32 	%r213, 2;
	// begin inline asm
	shfl.sync.down.b32 %r211, %r212, %r213, %r229, %r230;
	// end inline asm
	setp.gt.s32 	%p14, %r205, 29;
	max.s32 	%r232, %r212, %r211;
	selp.b32 	%r217, %r212, %r232, %p14;
	mov.b32 	%r218, 4;
	// begin inline asm
	shfl.sync.down.b32 %r216, %r217, %r218, %r229, %r230;
	// end inline asm
	setp.gt.s32 	%p15, %r205, 27;
	max.s32 	%r233, %r217, %r216;
	selp.b32 	%r222, %r217, %r233, %p15;
	mov.b32 	%r223, 8;
	// begin inline asm
	shfl.sync.down.b32 %r221, %r222, %r223, %r229, %r230;
	// end inline asm
	setp.gt.s32 	%p16, %r205, 23;
	max.s32 	%r234, %r222, %r221;
	selp.b32 	%r227, %r222, %r234, %p16;
	mov.b32 	%r228, 16;
	// begin inline asm
	shfl.sync.down.b32 %r226, %r227, %r228, %r229, %r230;
	// end inline asm
	setp.gt.s32 	%p17, %r205, 15;
	max.s32 	%r120, %r227, %r226;
	selp.b32 	%r686, %r227, %r120, %p17;
	setp.ne.s32 	%p18, %r205, 0;
	@%p18 bra 	$L__BB7_70;
	shr.u32 	%r235, %r88, 3;
	and.b32  	%r236, %r235, 124;
	mov.u32 	%r237, _ZZN3cub18CUB_300001_SM_10006detail6reduce28DeviceReduceSingleTileKernelINS2_10policy_hubIijN4cuda3__47maximumIiEEE10Policy1000EPiSB_iS8_iiNS5_3std3__410__identityEEEvT0_T1_T2_T3_T4_T6_E12temp_storage;
	add.s32 	%r238, %r237, %r236;
	st.shared.u32 	[%r238+8], %r120;
$L__BB7_70:
	bar.sync 	0;
	setp.ne.s32 	%p19, %r88, 0;
	@%p19 bra 	$L__BB7_72;
	ld.shared.u32 	%r239, [_ZZN3cub18CUB_300001_SM_10006detail6reduce28DeviceReduceSingleTileKernelINS2_10policy_hubIijN4cuda3__47maximumIiEEE10Policy1000EPiSB_iS8_iiNS5_3std3__410__identityEEEvT0_T1_T2_T3_T4_T6_E12temp_storage+12];
	max.s32 	%r240, %r686, %r239;
	ld.shared.u32 	%r241, [_ZZN3cub18CUB_300001_SM_10006detail6reduce28DeviceReduceSingleTileKernelINS2_10policy_hubIijN4cuda3__47maximumIiEEE10Policy1000EPiSB_iS8_iiNS5_3std3__410__identityEEEvT0_T1_T2_T3_T4_T6_E12temp_storage+16];
	max.s32 	%r242, %r240, %r241;
	ld.shared.u32 	%r243, [_ZZN3cub18CUB_300001_SM_10006detail6reduce28DeviceReduceSingleTileKernelINS2_10policy_hubIijN4cuda3__47maximumIiEEE10Policy1000EPiSB_iS8_iiNS5_3std3__410__identityEEEvT0_T1_T2_T3_T4_T6_E12temp_storage+20];
	max.s32 	%r244, %r242, %r243;
	ld.shared.u32 	%r245, [_ZZN3cub18CUB_300001_SM_10006detail6reduce28DeviceReduceSingleTileKernelINS2_10policy_hubIijN4cuda3__47maximumIiEEE10Policy1000EPiSB_iS8_iiNS5_3std3__410__identityEEEvT0_T1_T2_T3_T4_T6_E12temp_storage+24];
	max.s32 	%r246, %r244, %r245;
	ld.shared.u32 	%r247, [_ZZN3cub18CUB_300001_SM_10006detail6reduce28DeviceReduceSingleTileKernelINS2_10policy_hubIijN4cuda3__47maximumIiEEE10Policy1000EPiSB_iS8_iiNS5_3std3__410__identityEEEvT0_T1_T2_T3_T4_T6_E12temp_storage+28];
	max.s32 	%r248, %r246, %r247;
	ld.shared.u32 	%r249, [_ZZN3cub18CUB_300001_SM_10006detail6reduce28DeviceReduceSingleTileKernelINS2_10policy_hubIijN4cuda3__47maximumIiEEE10Policy1000EPiSB_iS8_iiNS5_3std3__410__identityEEEvT0_T1_T2_T3_T4_T6_E12temp_storage+32];
	max.s32 	%r250, %r248, %r249;
	ld.shared.u32 	%r251, [_ZZN3cub18CUB_300001_SM_10006detail6reduce28DeviceReduceSingleTileKernelINS2_10policy_hubIijN4cuda3__47maximumIiEEE10Policy1000EPiSB_iS8_iiNS5_3std3__410__identityEEEvT0_T1_T2_T3_T4_T6_E12temp_storage+36];
	max.s32 	%r686, %r250, %r251;
$L__BB7_72:
	mov.u32 	%r631, %tid.x;
	setp.ne.s32 	%p95, %r631, 0;
	@%p95 bra 	$L__BB7_74;
	max.s32 	%r632, %r125, %r686;
	st.global.u32 	[%rd1], %r632;
$L__BB7_74:
	ret;

}
	// .globl	_ZN3cub18CUB_300001_SM_10006detail6reduce28DeviceReduceSingleTileKernelINS2_10policy_hubIiyN4cuda3__47maximumIiEEE10Policy1000EN6thrust24THRUST_300001_SM_1000_NS6detail15normal_iteratorINSC_10device_ptrIiEEEEPiyS8_iiNS5_3std3__410__identityEEEvT0_T1_T2_T3_T4_T6_
.visible .entry _ZN3cub18CUB_300001_SM_10006detail6reduce28DeviceReduceSingleTileKernelINS2_10policy_hubIiyN4cuda3__47maximumIiEEE10Policy1000EN6thrust24THRUST_300001_SM_1000_NS6detail15normal_iteratorINSC_10device_ptrIiEEEEPiyS8_iiNS5_3std3__410__identityEEEvT0_T1_T2_T3_T4_T6_(
	.param .align 8 .b8 _ZN3cub18CUB_300001_SM_10006detail6reduce28DeviceReduceSingleTileKernelINS2_10policy_hubIiyN4cuda3__47maximumIiEEE10Policy1000EN6thrust24THRUST_300001_SM_1000_NS6detail15normal_iteratorINSC_10device_ptrIiEEEEPiyS8_iiNS5_3std3__410__identityEEEvT0_T1_T2_T3_T4_T6__param_0[8],
	.param .u64 .ptr .align 1 _ZN3cub18CUB_300001_SM_10006detail6reduce28DeviceReduceSingleTileKernelINS2_10policy_hubIiyN4cuda3__47maximumIiEEE10Policy1000EN6thrust24THRUST_300001_SM_1000_NS6detail15normal_iteratorINSC_10device_ptrIiEEEEPiyS8_iiNS5_3std3__410__identityEEEvT0_T1_T2_T3_T4_T6__param_1,
	.param .u64 _ZN3cub18CUB_300001_SM_10006detail6reduce28DeviceReduceSingleTileKernelINS2_10policy_hubIiyN4cuda3__47maximumIiEEE10Policy1000EN6thrust24THRUST_300001_SM_1000_NS6detail15normal_iteratorINSC_10device_ptrIiEEEEPiyS8_iiNS5_3std3__410__identityEEEvT0_T1_T2_T3_T4_T6__param_2,
	.param .align 1 .b8 _ZN3cub18CUB_300001_SM_10006detail6reduce28DeviceReduceSingleTileKernelINS2_10policy_hubIiyN4cuda3__47maximumIiEEE10Policy1000EN6thrust24THRUST_300001_SM_1000_NS6detail15normal_iteratorINSC_10device_ptrIiEEEEPiyS8_iiNS5_3std3__410__identityEEEvT0_T1_T2_T3_T4_T6__param_3[1],
	.param .u32 _ZN3cub18CUB_300001_SM_10006detail6reduce28DeviceReduceSingleTileKernelINS2_10policy_hubIiyN4cuda3__47maximumIiEEE10Policy1000EN6thrust24THRUST_300001_SM_1000_NS6detail15normal_iteratorINSC_10device_ptrIiEEEEPiyS8_iiNS5_3std3__410__identityEEEvT0_T1_T2_T3_T4_T6__param_4,
	.param .align 1 .b8 _ZN3cub18CUB_300001_SM_10006detail6reduce28DeviceReduceSingleTileKernelINS2_10policy_hubIiyN4cuda3__47maximumIiEEE10Policy1000EN6thrust24THRUST_300001_SM_1000_NS6detail15normal_iteratorINSC_10device_ptrIiEEEEPiyS8_iiNS5_3std3__410__identityEEEvT0_T1_T2_T3_T4_T6__param_5[1]
)
.maxntid 256
.minnctapersm 1
{
	.reg .pred 	%p<59>;
	.reg .b32 	%r<471>;
	.reg .b64 	%rd<56>;
	// demoted variable
	.shared .align 4 .b8 _ZZN3cub18CUB_300001_SM_10006detail6reduce28DeviceReduceSingleTileKernelINS2_10policy_hubIiyN4cuda3__47maximumIiEEE10Policy1000EN6thrust24THRUST_300001_SM_1000_NS6detail15normal_iteratorINSC_10device_ptrIiEEEEPiyS8_iiNS5_3std3__410__identityEEEvT0_T1_T2_T3_T4_T6_E12temp_storage[44];
	ld.param.u64 	%rd18, [_ZN3cub18CUB_300001_SM_10006detail6reduce28DeviceReduceSingleTileKernelINS2_10policy_hubIiyN4cuda3__47maximumIiEEE10Policy1000EN6thrust24THRUST_300001_SM_1000_NS6detail15normal_iteratorINSC_10device_ptrIiEEEEPiyS8_iiNS5_3std3__410__identityEEEvT0_T1_T2_T3_T4_T6__param_0];
	ld.param.u64 	%rd20, [_ZN3cub18CUB_300001_SM_10006detail6reduce28DeviceReduceSingleTileKernelINS2_10policy_hubIiyN4cuda3__47maximumIiEEE10Policy1000EN6thrust24THRUST_300001_SM_1000_NS6detail15normal_iteratorINSC_10device_ptrIiEEEEPiyS8_iiNS5_3std3__410__identityEEEvT0_T1_T2_T3_T4_T6__param_1];
	ld.param.u64 	%rd19, [_ZN3cub18CUB_300001_SM_10006detail6reduce28DeviceReduceSingleTileKernelINS2_10policy_hubIiyN4cuda3__47maximumIiEEE10Policy1000EN6thrust24THRUST_300001_SM_1000_NS6detail15normal_iteratorINSC_10device_ptrIiEEEEPiyS8_iiNS5_3std3__410__identityEEEvT0_T1_T2_T3_T4_T6__param_2];
	ld.param.u32 	%r83, [_ZN3cub18CUB_300001_SM_10006detail6reduce28DeviceReduceSingleTileKernelINS2_10policy_hubIiyN4cuda3__47maximumIiEEE10Policy1000EN6thrust24THRUST_300001_SM_1000_NS6detail15normal_iteratorINSC_10device_ptrIiEEEEPiyS8_iiNS5_3std3__410__identityEEEvT0_T1_T2_T3_T4_T6__param_4];
	cvta.to.global.u64 	%rd1, %rd20;
	setp.ne.s64 	%p1, %rd19, 0;
	@%p1 bra 	$L__BB8_3;
	mov.u32 	%r434, %tid.x;
	setp.ne.s32 	%p58, %r434, 0;
	@%p58 bra 	$L__BB8_51;
	st.global.u32 	[%rd1], %r83;
	bra.uni 	$L__BB8_51;
$L__BB8_3:
	cvta.to.global.u64 	%rd2, %rd18;
	setp.gt.u64 	%p2, %rd19, 4095;
	@%p2 bra 	$L__BB8_28;
	cvt.u32.u64 	%r1, %rd19;
	mov.u32 	%r2, %tid.x;
	setp.ge.u32 	%p24, %r2, %r1;
	mov.b32 	%r452, 0;
	mov.u32 	%r441, %r2;
	@%p24 bra 	$L__BB8_6;
	mul.wide.u32 	%rd41, %r2, 4;
	add.s64 	%rd42, %rd2, %rd41;
	ld.global.u32 	%r452, [%rd42];
	add.s32 	%r441, %r2, 256;
$L__BB8_6:
	setp.ge.u32 	%p25, %r441, %r1;
	@%p25 bra 	$L__BB8_19;
	not.b32 	%r262, %r441;
	add.s32 	%r263, %r262, %r1;
	shr.u32 	%r264, %r263, 8;
	add.s32 	%r7, %r264, 1;
	and.b32  	%r8, %r7, 15;
	setp.lt.u32 	%p26, %r263, 3840;
	@%p26 bra 	$L__BB8_10;
	and.b32  	%r265, %r7, 33554416;
	neg.s32 	%r437, %r265;
	mul.wide.u32 	%rd43, %r441, 4;
	add.s64 	%rd44, %rd43, %rd2;
	add.s64 	%rd51, %rd44, 8192;
$L__BB8_9:
	.pragma "nounroll";
	ld.global.u32 	%r266, [%rd51+-8192];
	max.s32 	%r267, %r452, %r266;
	ld.global.u32 	%r268, [%rd51+-7168];
	max.s32 	%r269, %r267, %r268;
	ld.global.u32 	%r270, [%rd51+-6144];
	max.s32 	%r271, %r269, %r270;
	ld.global.u32 	%r272, [%rd51+-5120];
	max.s32 	%r273, %r271, %r272;
	ld.global.u32 	%r274, [%rd51+-4096];
	max.s32 	%r275, %r273, %r274;
	ld.global.u32 	%r276, [%rd51+-3072];
	max.s32 	%r277, %r275, %r276;
	ld.global.u32 	%r278, [%rd51+-2048];
	max.s32 	%r279, %r277, %r278;
	ld.global.u32 	%r280, [%rd51+-1024];
	max.s32 	%r281, %r279, %r280;
	ld.global.u32 	%r282, [%rd51];
	max.s32 	%r283, %r281, %r282;
	ld.global.u32 	%r284, [%rd51+1024];
	max.s32 	%r285, %r283, %r284;
	ld.global.u32 	%r286, [%rd51+2048];
	max.s32 	%r287, %r285, %r286;
	ld.global.u32 	%r288, [%rd51+3072];
	max.s32 	%r289, %r287, %r288;
	ld.global.u32 	%r290, [%rd51+4096];
	max.s32 	%r291, %r289, %r290;
	ld.global.u32 	%r292, [%rd51+5120];
	max.s32 	%r293, %r291, %r292;
	ld.global.u32 	%r294, [%rd51+6144];
	max.s32 	%r295, %r293, %r294;
	ld.global.u32 	%r296, [%rd51+7168];
	max.s32 	%r452, %r295, %r296;
	add.s32 	%r441, %r441, 4096;
	add.s32 	%r437, %r437, 16;
	add.s64 	%rd51, %rd51, 16384;
	setp.ne.s32 	%p27, %r437, 0;
	@%p27 bra 	$L__BB8_9;
$L__BB8_10:
	setp.eq.s32 	%p28, %r8, 0;
	@%p28 bra 	$L__BB8_19;
	and.b32  	%r19, %r7, 7;
	setp.lt.u32 	%p29, %r8, 8;
	@%p29 bra 	$L__BB8_13;
	mul.wide.s32 	%rd45, %r441, 4;
	add.s64 	%rd46, %rd2, %rd45;
	ld.global.u32 	%r298, [%rd46];
	max.s32 	%r299, %r452, %r298;
	ld.global.u32 	%r300, [%rd46+1024];
	max.s32 	%r301, %r299, %r300;
	ld.global.u32 	%r302, [%rd46+2048];
	max.s32 	%r303, %r301, %r302;
	ld.global.u32 	%r304, [%rd46+3072];
	max.s32 	%r305, %r303, %r304;
	ld.global.u32 	%r306, [%rd46+4096];
	max.s32 	%r307, %r305, %r306;
	ld.global.u32 	%r308, [%rd46+5120];
	max.s32 	%r309, %r307, %r308;
	ld.global.u32 	%r310, [%rd46+6144];
	max.s32 	%r311, %r309, %r310;
	ld.global.u32 	%r312, [%rd46+7168];
	max.s32 	%r452, %r311, %r312;
	add.s32 	%r441, %r441, 2048;
$L__BB8_13:
	setp.eq.s32 	%p30, %r19, 0;
	@%p30 bra 	$L__BB8_19;
	and.b32  	%r25, %r7, 3;
	setp.lt.u32 	%p31, %r19, 4;
	@%p31 bra 	$L__BB8_16;
	mul.wide.s32 	%rd47, %r441, 4;
	add.s64 	%rd48, %rd2, %rd47;
	ld.global.u32 	%r314, [%rd48];
	max.s32 	%r315, %r452, %r314;
	ld.global.u32 	%r316, [%rd48+1024];
	max.s32 	%r317, %r315, %r316;
	ld.global.u32 	%r318, [%rd48+2048];
	max.s32 	%r319, %r317, %r318;
	ld.global.u32 	%r320, [%rd48+3072];
	max.s32 	%r452, %r319, %r320;
	add.s32 	%r441, %r441, 1024;
$L__BB8_16:
	setp.eq.s32 	%p32, %r25, 0;
	@%p32 bra 	$L__BB8_19;
	neg.s32 	%r449, %r25;
$L__BB8_18:
	.pragma "nounroll";
	mul.wide.s32 	%rd49, %r441, 4;
	add.s64 	%rd50, %rd2, %rd49;
	ld.global.u32 	%r321, [%rd50];
	max.s32 	%r452, %r452, %r321;
	add.s32 	%r441, %r441, 256;
	add.s32 	%r449, %r449, 1;
	setp.ne.s32 	%p33, %r449, 0;
	@%p33 bra 	$L__BB8_18;
$L__BB8_19:
	setp.lt.u64 	%p34, %rd19, 256;
	@%p34 bra 	$L__BB8_24;
	// begin inline asm
	mov.u32 %r385, %laneid;
	// end inline asm
	mov.b32 	%r388, 1;
	mov.b32 	%r409, 31;
	mov.b32 	%r410, -1;
	// begin inline asm
	shfl.sync.down.b32 %r386, %r452, %r388, %r409, %r410;
	// end inline asm
	setp.gt.s32 	%p50, %r385, 30;
	max.s32 	%r411, %r452, %r386;
	selp.b32 	%r392, %r452, %r411, %p50;
	mov.b32 	%r393, 2;
	// begin inline asm
	shfl.sync.down.b32 %r391, %r392, %r393, %r409, %r410;
	// end inline asm
	setp.gt.s32 	%p51, %r385, 29;
	max.s32 	%r412, %r392, %r391;
	selp.b32 	%r397, %r392, %r412, %p51;
	mov.b32 	%r398, 4;
	// begin inline asm
	shfl.sync.down.b32 %r396, %r397, %r398, %r409, %r410;
	// end inline asm
	setp.gt.s32 	%p52, %r385, 27;
	max.s32 	%r413, %r397, %r396;
	selp.b32 	%r402, %r397, %r413, %p52;
	mov.b32 	%r403, 8;
	// begin inline asm
	shfl.sync.down.b32 %r401, %r402, %r403, %r409, %r410;
	// end inline asm
	setp.gt.s32 	%p53, %r385, 23;
	max.s32 	%r414, %r402, %r401;
	selp.b32 	%r407, %r402, %r414, %p53;
	mov.b32 	%r408, 16;
	// begin inline asm
	shfl.sync.down.b32 %r406, %r407, %r408, %r409, %r410;
	// end inline asm
	setp.gt.s32 	%p54, %r385, 15;
	max.s32 	%r39, %r407, %r406;
	selp.b32 	%r470, %r407, %r39, %p54;
	setp.ne.s32 	%p55, %r385, 0;
	@%p55 bra 	$L__BB8_22;
	shr.u32 	%r415, %r2, 3;
	and.b32  	%r416, %r415, 124;
	mov.u32 	%r417, _ZZN3cub18CUB_300001_SM_10006detail6reduce28DeviceReduceSingleTileKernelINS2_10policy_hubIiyN4cuda3__47maximumIiEEE10Policy1000EN6thrust24THRUST_300001_SM_1000_NS6detail15normal_iteratorINSC_10device_ptrIiEEEEPiyS8_iiNS5_3std3__410__identityEEEvT0_T1_T2_T3_T4_T6_E12temp_storage;
	add.s32 	%r418, %r417, %r416;
	st.shared.u32 	[%r418+8], %r39;
$L__BB8_22:
	bar.sync 	0;
	setp.ne.s32 	%p56, %r2, 0;
	@%p56 bra 	$L__BB8_49;
	ld.shared.u32 	%r419, [_ZZN3cub18CUB_300001_SM_10006detail6reduce28DeviceReduceSingleTileKernelINS2_10policy_hubIiyN4cuda3__47maximumIiEEE10Policy1000EN6thrust24THRUST_300001_SM_1000_NS6detail15normal_iteratorINSC_10device_ptrIiEEEEPiyS8_iiNS5_3std3__410__identityEEEvT0_T1_T2_T3_T4_T6_E12temp_storage+12];
	max.s32 	%r420, %r470, %r419;
	ld.shared.u32 	%r421, [_ZZN3cub18CUB_300001_SM_10006detail6reduce28DeviceReduceSingleTileKernelINS2_10policy_hubIiyN4cuda3__47maximumIiEEE10Policy1000EN6thrust24THRUST_300001_SM_1000_NS6detail15normal_iteratorINSC_10device_ptrIiEEEEPiyS8_iiNS5_3std3__410__identityEEEvT0_T1_T2_T3_T4_T6_E12temp_storage+16];
	max.s32 	%r422, %r420, %r421;
	ld.shared.u32 	%r423, [_ZZN3cub18CUB_300001_SM_10006detail6reduce28DeviceReduceSingleTileKernelINS2_10policy_hubIiyN4cuda3__47maximumIiEEE10Policy1000EN6thrust24THRUST_300001_SM_1000_NS6detail15normal_iteratorINSC_10device_ptrIiEEEEPiyS8_iiNS5_3std3__410__identityEEEvT0_T1_T2_T3_T4_T6_E12temp_storage+20];
	max.s32 	%r424, %r422, %r423;
	ld.shared.u32 	%r425, [_ZZN3cub18CUB_300001_SM_10006detail6reduce28DeviceReduceSingleTileKernelINS2_10policy_hubIiyN4cuda3__47maximumIiEEE10Policy1000EN6thrust24THRUST_300001_SM_1000_NS6detail15normal_iteratorINSC_10device_ptrIiEEEEPiyS8_iiNS5_3std3__410__identityEEEvT0_T1_T2_T3_T4_T6_E12temp_storage+24];
	max.s32 	%r426, %r424, %r425;
	ld.shared.u32 	%r427, [_ZZN3cub18CUB_300001_SM_10006detail6reduce28DeviceReduceSingleTileKernelINS2_10policy_hubIiyN4cuda3__47maximumIiEEE10Policy1000EN6thrust24THRUST_300001_SM_1000_NS6detail15normal_iteratorINSC_10device_ptrIiEEEEPiyS8_iiNS5_3std3__410__identityEEEvT0_T1_T2_T3_T4_T6_E12temp_storage+28];
	max.s32 	%r428, %r426, %r427;
	ld.shared.u32 	%r429, [_ZZN3cub18CUB_300001_SM_10006detail6reduce28DeviceReduceSingleTileKernelINS2_10policy_hubIiyN4cuda3__47maximumIiEEE10Policy1000EN6thrust24THRUST_300001_SM_1000_NS6detail15normal_iteratorINSC_10device_ptrIiEEEEPiyS8_iiNS5_3std3__410__identityEEEvT0_T1_T2_T3_T4_T6_E12temp_storage+32];
	max.s32 	%r430, %r428, %r429;
	ld.shared.u32 	%r431, [_ZZN3cub18CUB_300001_SM_10006detail6reduce28DeviceReduceSingleTileKernelINS2_10policy_hubIiyN4cuda3__47maximumIiEEE10Policy1000EN6thrust24THRUST_300001_SM_1000_NS6detail15normal_iteratorINSC_10device_ptrIiEEEEPiyS8_iiNS5_3std3__410__identityEEEvT0_T1_T2_T3_T4_T6_E12temp_storage+36];
	max.s32 	%r470, %r430, %r431;
	bra.uni 	$L__BB8_49;
$L__BB8_24:
	// begin inline asm
	mov.u32 %r322, %laneid;
	// end inline asm
	and.b32  	%r348, %r2, 992;
	add.s32 	%r349, %r348, 32;
	setp.gt.u32 	%p35, %r349, %r1;
	not.b32 	%r350, %r348;
	add.s32 	%r351, %r1, %r350;
	selp.b32 	%r346, %r351, 31, %p35;
	mov.b32 	%r325, 1;
	mov.b32 	%r347, -1;
	// begin inline asm
	shfl.sync.down.b32 %r323, %r452, %r325, %r346, %r347;
	// end inline asm
	setp.lt.s32 	%p36, %r322, %r346;
	max.s32 	%r352, %r452, %r323;
	selp.b32 	%r329, %r352, %r452, %p36;
	mov.b32 	%r330, 2;
	// begin inline asm
	shfl.sync.down.b32 %r328, %r329, %r330, %r346, %r347;
	// end inline asm
	add.s32 	%r353, %r322, 2;
	setp.gt.s32 	%p37, %r353, %r346;
	max.s32 	%r354, %r329, %r328;
	selp.b32 	%r334, %r329, %r354, %p37;
	mov.b32 	%r335, 4;
	// begin inline asm
	shfl.sync.down.b32 %r333, %r334, %r335, %r346, %r347;
	// end inline asm
	add.s32 	%r355, %r322, 4;
	setp.gt.s32 	%p38, %r355, %r346;
	max.s32 	%r356, %r334, %r333;
	selp.b32 	%r339, %r334, %r356, %p38;
	mov.b32 	%r340, 8;
	// begin inline asm
	shfl.sync.down.b32 %r338, %r339, %r340, %r346, %r347;
	// end inline asm
	add.s32 	%r357, %r322, 8;
	setp.gt.s32 	%p39, %r357, %r346;
	max.s32 	%r358, %r339, %r338;
	selp.b32 	%r344, %r339, %r358, %p39;
	mov.b32 	%r345, 16;
	// begin inline asm
	shfl.sync.down.b32 %r343, %r344, %r345, %r346, %r347;
	// end inline asm
	add.s32 	%r359, %r322, 16;
	setp.gt.s32 	%p40, %r359, %r346;
	max.s32 	%r360, %r344, %r343;
	selp.b32 	%r470, %r344, %r360, %p40;
	setp.ne.s32 	%p41, %r322, 0;
	@%p41 bra 	$L__BB8_26;
	shr.u32 	%r361, %r2, 3;
	and.b32  	%r362, %r361, 124;
	mov.u32 	%r363, _ZZN3cub18CUB_300001_SM_10006detail6reduce28DeviceReduceSingleTileKernelINS2_10policy_hubIiyN4cuda3__47maximumIiEEE10Policy1000EN6thrust24THRUST_300001_SM_1000_NS6detail15normal_iteratorINSC_10device_ptrIiEEEEPiyS8_iiNS5_3std3__410__identityEEEvT0_T1_T2_T3_T4_T6_E12temp_storage;
	add.s32 	%r364, %r363, %r362;
	st.shared.u32 	[%r364+8], %r470;
$L__BB8_26:
	bar.sync 	0;
	setp.ne.s32 	%p42, %r2, 0;
	@%p42 bra 	$L__BB8_49;
	setp.gt.u64 	%p43, %rd19, 32;
	ld.shared.u32 	%r365, [_ZZN3cub18CUB_300001_SM_10006detail6reduce28DeviceReduceSingleTileKernelINS2_10policy_hubIiyN4cuda3__47maximumIiEEE10Policy1000EN6thrust24THRUST_300001_SM_1000_NS6detail15normal_iteratorINSC_10device_ptrIiEEEEPiyS8_iiNS5_3std3__410__identityEEEvT0_T1_T2_T3_T4_T6_E12temp_storage+12];
	max.s32 	%r366, %r470, %r365;
	selp.b32 	%r367, %r366, %r470, %p43;
	setp.gt.u64 	%p44, %rd19, 64;
	ld.shared.u32 	%r368, [_ZZN3cub18CUB_300001_SM_10006detail6reduce28DeviceReduceSingleTileKernelINS2_10policy_hubIiyN4cuda3__47maximumIiEEE10Policy1000EN6thrust24THRUST_300001_SM_1000_NS6detail15normal_iteratorINSC_10device_ptrIiEEEEPiyS8_iiNS5_3std3__410__identityEEEvT0_T1_T2_T3_T4_T6_E12temp_storage+16];
	max.s32 	%r369, %r367, %r368;
	selp.b32 	%r370, %r369, %r367, %p44;
	setp.gt.u64 	%p45, %rd19, 96;
	ld.shared.u32 	%r371, [_ZZN3cub18CUB_300001_SM_10006detail6reduce28DeviceReduceSingleTileKernelINS2_10policy_hubIiyN4cuda3__47maximumIiEEE10Policy1000EN6thrust24THRUST_300001_SM_1000_NS6detail15normal_iteratorINSC_10device_ptrIiEEEEPiyS8_iiNS5_3std3__410__identityEEEvT0_T1_T2_T3_T4_T6_E12temp_storage+20];
	max.s32 	%r372, %r370, %r371;
	selp.b32 	%r373, %r372, %r370, %p45;
	setp.gt.u64 	%p46, %rd19, 128;
	ld.shared.u32 	%r374, [_ZZN3cub18CUB_300001_SM_10006detail6reduce28DeviceReduceSingleTileKernelINS2_10policy_hubIiyN4cuda3__47maximumIiEEE10Policy1000EN6thrust24THRUST_300001_SM_1000_NS6detail15normal_iteratorINSC_10device_ptrIiEEEEPiyS8_iiNS5_3std3__410__identityEEEvT0_T1_T2_T3_T4_T6_E12temp_storage+24];
	max.s32 	%r375, %r373, %r374;
	selp.b32 	%r376, %r375, %r373, %p46;
	setp.gt.u64 	%p47, %rd19, 160;
	ld.shared.u32 	%r377, [_ZZN3cub18CUB_300001_SM_10006detail6reduce28DeviceReduceSingleTileKernelINS2_10policy_hubIiyN4cuda3__47maximumIiEEE10Policy1000EN6thrust24THRUST_300001_SM_1000_NS6detail15normal_iteratorINSC_10device_ptrIiEEEEPiyS8_iiNS5_3std3__410__identityEEEvT0_T1_T2_T3_T4_T6_E12temp_storage+28];
	max.s32 	%r378, %r376, %r377;
	selp.b32 	%r379, %r378, %r376, %p47;
	setp.gt.u64 	%p48, %rd19, 192;
	ld.shared.u32 	%r380, [_ZZN3cub18CUB_300001_SM_10006detail6reduce28DeviceReduceSingleTileKernelINS2_10policy_hubIiyN4cuda3__47maximumIiEEE10Policy1000EN6thrust24THRUST_300001_SM_1000_NS6detail15normal_iteratorINSC_10device_ptrIiEEEEPiyS8_iiNS5_3std3__410__identityEEEvT0_T1_T2_T3_T4_T6_E12temp_storage+32];
	max.s32 	%r381, %r379, %r380;
	selp.b32 	%r382, %r381, %r379, %p48;
	setp.gt.u64 	%p49, %rd19, 224;
	ld.shared.u32 	%r383, [_ZZN3cub18CUB_300001_SM_10006detail6reduce28DeviceReduceSingleTileKernelINS2_10policy_hubIiyN4cuda3__47maximumIiEEE10Policy1000EN6thrust24THRUST_300001_SM_1000_NS6detail15normal_iteratorINSC_10device_ptrIiEEEEPiyS8_iiNS5_3std3__410__identityEEEvT0_T1_T2_T3_T4_T6_E12temp_storage+36];
	max.s32 	%r384, %r382, %r383;
	selp.b32 	%r470, %r384, %r382, %p49;
	bra.uni 	$L__BB8_49;
$L__BB8_28:
	mov.u32 	%r44, %tid.x;
	cvt.u64.u32 	%rd6, %r44;
	mul.wide.u32 	%rd22, %r44, 4;
	add.s64 	%rd7, %rd2, %rd22;
	ld.global.u32 	%r84, [%rd7];
	ld.global.u32 	%r85, [%rd7+1024];
	ld.global.u32 	%r86, [%rd7+2048];
	ld.global.u32 	%r87, [%rd7+3072];
	ld.global.u32 	%r88, [%rd7+4096];
	ld.global.u32 	%r89, [%rd7+5120];
	ld.global.u32 	%r90, [%rd7+6144];
	ld.global.u32 	%r91, [%rd7+7168];
	ld.global.u32 	%r92, [%rd7+8192];
	ld.global.u32 	%r93, [%rd7+9216];
	ld.global.u32 	%r94, [%rd7+10240];
	ld.global.u32 	%r95, [%rd7+11264];
	ld.global.u32 	%r96, [%rd7+12288];
	ld.global.u32 	%r97, [%rd7+13312];
	ld.global.u32 	%r98, [%rd7+14336];
	ld.global.u32 	%r99, [%rd7+15360];
	max.s32 	%r100, %r84, %r85;
	max.s32 	%r101, %r100, %r86;
	max.s32 	%r102, %r87, %r88;
	max.s32 	%r103, %r102, %r89;
	max.s32 	%r104, %r90, %r91;
	max.s32 	%r105, %r104, %r92;
	max.s32 	%r106, %r93, %r94;
	max.s32 	%r107, %r106, %r95;
	max.s32 	%r108, %r96, %r97;
	max.s32 	%r109, %r108, %r98;
	max.s32 	%r110, %r101, %r103;
	max.s32 	%r111, %r110, %r105;
	max.s32 	%r112, %r107, %r109;
	max.s32 	%r113, %r112, %r99;
	max.s32 	%r469, %r111, %r113;
	add.s64 	%rd8, %rd19, -4096;
	setp.lt.u64 	%p3, %rd8, 4096;
	mov.b64 	%rd53, 4096;
	@%p3 bra 	$L__BB8_32;
	mov.b64 	%rd53, 4096;
$L__BB8_30:
	shl.b64 	%rd24, %rd53, 2;
	add.s64 	%rd25, %rd7, %rd24;
	ld.global.u32 	%r114, [%rd25];
	ld.global.u32 	%r115, [%rd25+1024];
	ld.global.u32 	%r116, [%rd25+2048];
	ld.global.u32 	%r117, [%rd25+3072];
	ld.global.u32 	%r118, [%rd25+4096];
	ld.global.u32 	%r119, [%rd25+5120];
	ld.global.u32 	%r120, [%rd25+6144];
	ld.global.u32 	%r121, [%rd25+7168];
	ld.global.u32 	%r122, [%rd25+8192];
	ld.global.u32 	%r123, [%rd25+9216];
	ld.global.u32 	%r124, [%rd25+10240];
	ld.global.u32 	%r125, [%rd25+11264];
	ld.global.u32 	%r126, [%rd25+12288];
	ld.global.u32 	%r127, [%rd25+13312];
	ld.global.u32 	%r128, [%rd25+14336];
	ld.global.u32 	%r129, [%rd25+15360];
	max.s32 	%r130, %r469, %r114;
	max.s32 	%r131, %r130, %r115;
	max.s32 	%r132, %r116, %r117;
	max.s32 	%r133, %r132, %r118;
	max.s32 	%r134, %r119, %r120;
	max.s32 	%r135, %r134, %r121;
	max.s32 	%r136, %r122, %r123;
	max.s32 	%r137, %r136, %r124;
	max.s32 	%r138, %r125, %r126;
	max.s32 	%r139, %r138, %r127;
	max.s32 	%r140, %r128, %r129;
	max.s32 	%r141, %r131, %r133;
	max.s32 	%r142, %r141, %r135;
	max.s32 	%r143, %r137, %r139;
	max.s32 	%r144, %r143, %r140;
	max.s32 	%r469, %r142, %r144;
	sub.s64 	%rd26, %rd19, %rd53;
	setp.lt.u64 	%p4, %rd26, 4096;
	@%p4 bra 	$L__BB8_45;
	add.s64 	%rd53, %rd53, 4096;
	setp.le.u64 	%p5, %rd53, %rd8;
	@%p5 bra 	$L__BB8_30;
$L__BB8_32:
	setp.le.u64 	%p6, %rd19, %rd53;
	cvt.u32.u64 	%r145, %rd53;
	cvt.u32.u64 	%r146, %rd19;
	sub.s32 	%r147, %r146, %r145;
	setp.ge.s32 	%p7, %r44, %r147;
	or.pred  	%p8, %p6, %p7;
	@%p8 bra 	$L__BB8_45;
	not.b32 	%r151, %r44;
	add.s32 	%r152, %r151, %r146;
	sub.s32 	%r154, %r152, %r145;
	shr.u32 	%r155, %r154, 8;
	add.s32 	%r49, %r155, 1;
	and.b32  	%r50, %r49, 15;
	setp.lt.u32 	%p9, %r154, 3840;
	mov.u32 	%r459, %r44;
	@%p9 bra 	$L__BB8_36;
	and.b32  	%r156, %r49, 33554416;
	neg.s32 	%r455, %r156;
	add.s64 	%rd27, %rd53, %rd6;
	shl.b64 	%rd28, %rd27, 2;
	add.s64 	%rd29, %rd28, %rd2;
	add.s64 	%rd54, %rd29, 8192;
	mov.u32 	%r459, %r44;
$L__BB8_35:
	.pragma "nounroll";
	ld.global.u32 	%r157, [%rd54+-8192];
	max.s32 	%r158, %r469, %r157;
	ld.global.u32 	%r159, [%rd54+-7168];
	max.s32 	%r160, %r158, %r159;
	ld.global.u32 	%r161, [%rd54+-6144];
	max.s32 	%r162, %r160, %r161;
	ld.global.u32 	%r163, [%rd54+-5120];
	max.s32 	%r164, %r162, %r163;
	ld.global.u32 	%r165, [%rd54+-4096];
	max.s32 	%r166, %r164, %r165;
	ld.global.u32 	%r167, [%rd54+-3072];
	max.s32 	%r168, %r166, %r167;
	ld.global.u32 	%r169, [%rd54+-2048];
	max.s32 	%r170, %r168, %r169;
	ld.global.u32 	%r171, [%rd54+-1024];
	max.s32 	%r172, %r170, %r171;
	ld.global.u32 	%r173, [%rd54];
	max.s32 	%r174, %r172, %r173;
	ld.global.u32 	%r175, [%rd54+1024];
	max.s32 	%r176, %r174, %r175;
	ld.global.u32 	%r177, [%rd54+2048];
	max.s32 	%r178, %r176, %r177;
	ld.global.u32 	%r179, [%rd54+3072];
	max.s32 	%r180, %r178, %r179;
	ld.global.u32 	%r181, [%rd54+4096];
	max.s32 	%r182, %r180, %r181;
	ld.global.u32 	%r183, [%rd54+5120];
	max.s32 	%r184, %r182, %r183;
	ld.global.u32 	%r185, [%rd54+6144];
	max.s32 	%r186, %r184, %r185;
	ld.global.u32 	%r187, [%rd54+7168];
	max.s32 	%r469, %r186, %r187;
	add.s32 	%r459, %r459, 4096;
	add.s32 	%r455, %r455, 16;
	add.s64 	%rd54, %rd54, 16384;
	setp.ne.s32 	%p10, %r455, 0;
	@%p10 bra 	$L__BB8_35;
$L__BB8_36:
	setp.eq.s32 	%p11, %r50, 0;
	@%p11 bra 	$L__BB8_45;
	and.b32  	%r61, %r49, 7;
	setp.lt.u32 	%p12, %r50, 8;
	@%p12 bra 	$L__BB8_39;
	cvt.u64.u32 	%rd30, %r459;
	add.s64 	%rd31, %rd53, %rd30;
	shl.b64 	%rd32, %rd31, 2;
	add.s64 	%rd33, %rd2, %rd32;
	ld.global.u32 	%r189, [%rd33];
	max.s32 	%r190, %r469, %r189;
	ld.global.u32 	%r191, [%rd33+1024];
	max.s32 	%r192, %r190, %r191;
	ld.global.u32 	%r193, [%rd33+2048];
	max.s32 	%r194, %r192, %r193;
	ld.global.u32 	%r195, [%rd33+3072];
	max.s32 	%r196, %r194, %r195;
	ld.global.u32 	%r197, [%rd33+4096];
	max.s32 	%r198, %r196, %r197;
	ld.global.u32 	%r199, [%rd33+5120];
	max.s32 	%r200, %r198, %r199;
	ld.global.u32 	%r201, [%rd33+6144];
	max.s32 	%r202, %r200, %r201;
	ld.global.u32 	%r203, [%rd33+7168];
	max.s32 	%r469, %r202, %r203;
	add.s32 	%r459, %r459, 2048;
$L__BB8_39:
	setp.eq.s32 	%p13, %r61, 0;
	@%p13 bra 	$L__BB8_45;
	and.b32  	%r67, %r49, 3;
	setp.lt.u32 	%p14, %r61, 4;
	@%p14 bra 	$L__BB8_42;
	cvt.u64.u32 	%rd34, %r459;
	add.s64 	%rd35, %rd53, %rd34;
	shl.b64 	%rd36, %rd35, 2;
	add.s64 	%rd37, %rd2, %rd36;
	ld.global.u32 	%r205, [%rd37];
	max.s32 	%r206, %r469, %r205;
	ld.global.u32 	%r207, [%rd37+1024];
	max.s32 	%r208, %r206, %r207;
	ld.global.u32 	%r209, [%rd37+2048];
	max.s32 	%r210, %r208, %r209;
	ld.global.u32 	%r211, [%rd37+3072];
	max.s32 	%r469, %r210, %r211;
	add.s32 	%r459, %r459, 1024;
$L__BB8_42:
	setp.eq.s32 	%p15, %r67, 0;
	@%p15 bra 	$L__BB8_45;
	cvt.u64.u32 	%rd38, %r459;
	add.s64 	%rd39, %rd53, %rd38;
	shl.b64 	%rd40, %rd39, 2;
	add.s64 	%rd55, %rd2, %rd40;
	neg.s32 	%r467, %r67;
$L__BB8_44:
	.pragma "nounroll";
	ld.global.u32 	%r212, [%rd55];
	max.s32 	%r469, %r469, %r212;
	add.s64 	%rd55, %rd55, 1024;
	add.s32 	%r467, %r467, 1;
	setp.ne.s32 	%p16, %r467, 0;
	@%p16 bra 	$L__BB8_44;
$L__BB8_45:
	// begin inline asm
	mov.u32 %r213, %laneid;
	// end inline asm
	mov.b32 	%r216, 1;
	mov.b32 	%r237, 31;
	mov.b32 	%r238, -1;
	// begin inline asm
	shfl.sync.down.b32 %r214, %r469, %r216, %r237, %r238;
	// end inline asm
	setp.gt.s32 	%p17, %r213, 30;
	max.s32 	%r239, %r469, %r214;
	selp.b32 	%r220, %r469, %r239, %p17;
	mov.b32 	%r221, 2;
	// begin inline asm
	shfl.sync.down.b32 %r219, %r220, %r221, %r237, %r238;
	// end inline asm
	setp.gt.s32 	%p18, %r213, 29;
	max.s32 	%r240, %r220, %r219;
	selp.b32 	%r225, %r220, %r240, %p18;
	mov.b32 	%r226, 4;
	// begin inline asm
	shfl.sync.down.b32 %r224, %r225, %r226, %r237, %r238;
	// end inline asm
	setp.gt.s32 	%p19, %r213, 27;
	max.s32 	%r241, %r225, %r224;
	selp.b32 	%r230, %r225, %r241, %p19;
	mov.b32 	%r231, 8;
	// begin inline asm
	shfl.sync.down.b32 %r229, %r230, %r231, %r237, %r238;
	// end inline asm
	setp.gt.s32 	%p20, %r213, 23;
	max.s32 	%r242, %r230, %r229;
	selp.b32 	%r235, %r230, %r242, %p20;
	mov.b32 	%r236, 16;
	// begin inline asm
	shfl.sync.down.b32 %r234, %r235, %r236, %r237, %r238;
	// end inline asm
	setp.gt.s32 	%p21, %r213, 15;
	max.s32 	%r79, %r235, %r234;
	selp.b32 	%r470, %r235, %r79, %p21;
	setp.ne.s32 	%p22, %r213, 0;
	@%p22 bra 	$L__BB8_47;
	shr.u32 	%r243, %r44, 3;
	and.b32  	%r244, %r243, 124;
	mov.u32 	%r245, _ZZN3cub18CUB_300001_SM_10006detail6reduce28DeviceReduceSingleTileKernelINS2_10policy_hubIiyN4cuda3__47maximumIiEEE10Policy1000EN6thrust24THRUST_300001_SM_1000_NS6detail15normal_iteratorINSC_10device_ptrIiEEEEPiyS8_iiNS5_3std3__410__identityEEEvT0_T1_T2_T3_T4_T6_E12temp_storage;
	add.s32 	%r246, %r245, %r244;
	st.shared.u32 	[%r246+8], %r79;
$L__BB8_47:
	bar.sync 	0;
	setp.ne.s32 	%p23, %r44, 0;
	@%p23 bra 	$L__BB8_49;
	ld.shared.u32 	%r247, [_ZZN3cub18CUB_300001_SM_10006detail6reduce28DeviceReduceSingleTileKernelINS2_10policy_hubIiyN4cuda3__47maximumIiEEE10Policy1000EN6thrust24THRUST_300001_SM_1000_NS6detail15normal_iteratorINSC_10device_ptrIiEEEEPiyS8_iiNS5_3std3__410__identityEEEvT0_T1_T2_T3_T4_T6_E12temp_storage+12];
	max.s32 	%r248, %r470, %r247;
	ld.shared.u32 	%r249, [_ZZN3cub18CUB_300001_SM_10006detail6reduce28DeviceReduceSingleTileKernelINS2_10policy_hubIiyN4cuda3__47maximumIiEEE10Policy1000EN6thrust24THRUST_300001_SM_1000_NS6detail15normal_iteratorINSC_10device_ptrIiEEEEPiyS8_iiNS5_3std3__410__identityEEEvT0_T1_T2_T3_T4_T6_E12temp_storage+16];
	max.s32 	%r250, %r248, %r249;
	ld.shared.u32 	%r251, [_ZZN3cub18CUB_300001_SM_10006detail6reduce28DeviceReduceSingleTileKernelINS2_10policy_hubIiyN4cuda3__47maximumIiEEE10Policy1000EN6thrust24THRUST_300001_SM_1000_NS6detail15normal_iteratorINSC_10device_ptrIiEEEEPiyS8_iiNS5_3std3__410__identityEEEvT0_T1_T2_T3_T4_T6_E12temp_storage+20];
	max.s32 	%r252, %r250, %r251;
	ld.shared.u32 	%r253, [_ZZN3cub18CUB_300001_SM_10006detail6reduce28DeviceReduceSingleTileKernelINS2_10policy_hubIiyN4cuda3__47maximumIiEEE10Policy1000EN6thrust24THRUST_300001_SM_1000_NS6detail15normal_iteratorINSC_10device_ptrIiEEEEPiyS8_iiNS5_3std3__410__identityEEEvT0_T1_T2_T3_T4_T6_E12temp_storage+24];
	max.s32 	%r254, %r252, %r253;
	ld.shared.u32 	%r255, [_ZZN3cub18CUB_300001_SM_10006detail6reduce28DeviceReduceSingleTileKernelINS2_10policy_hubIiyN4cuda3__47maximumIiEEE10Policy1000EN6thrust24THRUST_300001_SM_1000_NS6detail15normal_iteratorINSC_10device_ptrIiEEEEPiyS8_iiNS5_3std3__410__identityEEEvT0_T1_T2_T3_T4_T6_E12temp_storage+28];
	max.s32 	%r256, %r254, %r255;
	ld.shared.u32 	%r257, [_ZZN3cub18CUB_300001_SM_10006detail6reduce28DeviceReduceSingleTileKernelINS2_10policy_hubIiyN4cuda3__47maximumIiEEE10Policy1000EN6thrust24THRUST_300001_SM_1000_NS6detail15normal_iteratorINSC_10device_ptrIiEEEEPiyS8_iiNS5_3std3__410__identityEEEvT0_T1_T2_T3_T4_T6_E12temp_storage+32];
	max.s32 	%r258, %r256, %r257;
	ld.shared.u32 	%r259, [_ZZN3cub18CUB_300001_SM_10006detail6reduce28DeviceReduceSingleTileKernelINS2_10policy_hubIiyN4cuda3__47maximumIiEEE10Policy1000EN6thrust24THRUST_300001_SM_1000_NS6detail15normal_iteratorINSC_10device_ptrIiEEEEPiyS8_iiNS5_3std3__410__identityEEEvT0_T1_T2_T3_T4_T6_E12temp_storage+36];
	max.s32 	%r470, %r258, %r259;
$L__BB8_49:
	mov.u32 	%r432, %tid.x;
	setp.ne.s32 	%p57, %r432, 0;
	@%p57 bra 	$L__BB8_51;
	max.s32 	%r433, %r83, %r470;
	st.global.u32 	[%rd1], %r433;
$L__BB8_51:
	ret;

}
	// .globl	_ZN3cub18CUB_300001_SM_10006detail6reduce18DeviceReduceKernelINS2_10policy_hubIiyN4cuda3__47maximumIiEEE10Policy1000EN6thrust24THRUST_300001_SM_1000_NS6detail15normal_iteratorINSC_10device_ptrIiEEEEyS8_iNS5_3std3__410__identityEEEvT0_PT3_T1_NS0_13GridEvenShareISO_EET2_T4_
.visible .entry _ZN3cub18CUB_300001_SM_10006detail6reduce18DeviceReduceKernelINS2_10policy_hubIiyN4cuda3__47maximumIiEEE10Policy1000EN6thrust24THRUST_300001_SM_1000_NS6detail15normal_iteratorINSC_10device_ptrIiEEEEyS8_iNS5_3std3__410__identityEEEvT0_PT3_T1_NS0_13GridEvenShareISO_EET2_T4_(
	.param .align 8 .b8 _ZN3cub18CUB_300001_SM_10006detail6reduce18DeviceReduceKernelINS2_10policy_hubIiyN4cuda3__47maximumIiEEE10Policy1000EN6thrust24THRUST_300001_SM_1000_NS6detail15normal_iteratorINSC_10device_ptrIiEEEEyS8_iNS5_3std3__410__identityEEEvT0_PT3_T1_NS0_13GridEvenShareISO_EET2_T4__param_0[8],
	.param .u64 .ptr .align 1 _ZN3cub18CUB_300001_SM_10006detail6reduce18DeviceReduceKernelINS2_10policy_hubIiyN4cuda3__47maximumIiEEE10Policy1000EN6thrust24THRUST_300001_SM_1000_NS6detail15normal_iteratorINSC_10device_ptrIiEEEEyS8_iNS5_3std3__410__identityEEEvT0_PT3_T1_NS0_13GridEvenShareISO_EET2_T4__param_1,
	.param .u64 _ZN3cub18CUB_300001_SM_10006detail6reduce18DeviceReduceKernelINS2_10policy_hubIiyN4cuda3__47maximumIiEEE10Policy1000EN6thrust24THRUST_300001_SM_1000_NS6detail15normal_iteratorINSC_10device_ptrIiEEEEyS8_iNS5_3std3__410__identityEEEvT0_PT3_T1_NS0_13GridEvenShareISO_EET2_T4__param_2,
	.param .align 8 .b8 _ZN3cub18CUB_300001_SM_10006detail6reduce18DeviceReduceKernelINS2_10policy_hubIiyN4cuda3__47maximumIiEEE10Policy1000EN6thrust24THRUST_300001_SM_1000_NS6detail15normal_iteratorINSC_10device_ptrIiEEEEyS8_iNS5_3std3__410__identityEEEvT0_PT3_T1_NS0_13GridEvenShareISO_EET2_T4__param_3[72],
	.param .align 1 .b8 _ZN3cub18CUB_300001_SM_10006detail6reduce18DeviceReduceKernelINS2_10policy_hubIiyN4cuda3__47maximumIiEEE10Policy1000EN6thrust24THRUST_300001_SM_1000_NS6detail15normal_iteratorINSC_10device_ptrIiEEEEyS8_iNS5_3std3__410__identityEEEvT0_PT3_T1_NS0_13GridEvenShareISO_EET2_T4__param_4[1],
	.param .align 1 .b8 _ZN3cub18CUB_300001_SM_10006detail6reduce18DeviceReduceKernelINS2_10policy_hubIiyN4cuda3__47maximumIiEEE10Policy1000EN6thrust24THRUST_300001_SM_1000_NS6detail15normal_iteratorINSC_10device_ptrIiEEEEyS8_iNS5_3std3__410__identityEEEvT0_PT3_T1_NS0_13GridEvenShareISO_EET2_T4__param_5[1]
)
.maxntid 256
{
	.reg .pred 	%p<57>;
	.reg .b16 	%rs<4>;
	.reg .b32 	%r<502>;
	.reg .b64 	%rd<78>;
	// demoted variable
	.shared .align 4 .b8 _ZZN3cub18CUB_300001_SM_10006detail6reduce18DeviceReduceKernelINS2_10policy_hubIiyN4cuda3__47maximumIiEEE10Policy1000EN6thrust24THRUST_300001_SM_1000_NS6detail15normal_iteratorINSC_10device_ptrIiEEEEyS8_iNS5_3std3__410__identityEEEvT0_PT3_T1_NS0_13GridEvenShareISO_EET2_T4_E12temp_storage[44];
	ld.param.u64 	%rd1, [_ZN3cub18CUB_300001_SM_10006detail6reduce18DeviceReduceKernelINS2_10policy_hubIiyN4cuda3__47maximumIiEEE10Policy1000EN6thrust24THRUST_300001_SM_1000_NS6detail15normal_iteratorINSC_10device_ptrIiEEEEyS8_iNS5_3std3__410__identityEEEvT0_PT3_T1_NS0_13GridEvenShareISO_EET2_T4__param_3+32];
	ld.param.u32 	%r1, [_ZN3cub18CUB_300001_SM_10006detail6reduce18DeviceReduceKernelINS2_10policy_hubIiyN4cuda3__47maximumIiEEE10Policy1000EN6thrust24THRUST_300001_SM_1000_NS6detail15normal_iteratorINSC_10device_ptrIiEEEEyS8_iNS5_3std3__410__identityEEEvT0_PT3_T1_NS0_13GridEvenShareISO_EET2_T4__param_3+40];
	ld.param.u64 	%rd25, [_ZN3cub18CUB_300001_SM_10006detail6reduce18DeviceReduceKernelINS2_10policy_hubIiyN4cuda3__47maximumIiEEE10Policy1000EN6thrust24THRUST_300001_SM_1000_NS6detail15normal_iteratorINSC_10device_ptrIiEEEEyS8_iNS5_3std3__410__identityEEEvT0_PT3_T1_NS0_13GridEvenShareISO_EET2_T4__param_0];
	cvta.to.global.u64 	%rd2, %rd25;
	mov.u32 	%r2, %ctaid.x;
	shl.b32 	%r90, %r1, 12;
	cvt.s64.s32 	%rd3, %r90;
	shl.b32 	%r91, %r2, 12;
	cvt.u64.u32 	%rd4, %r91;
	sub.s64 	%rd5, %rd1, %rd4;
	setp.gt.u64 	%p1, %rd5, 4095;
	@%p1 bra 	$L__BB9_25;
	cvt.u32.u64 	%r288, %rd4;
	cvt.u32.u64 	%r3, %rd1;
	sub.s32 	%r4, %r3, %r288;
	mov.u32 	%r5, %tid.x;
	setp.ge.s32 	%p23, %r5, %r4;
	mov.b32 	%r482, 0;
	mov.u32 	%r471, %r5;
	@%p23 bra 	$L__BB9_3;
	add.s32 	%r290, %r288, %r5;
	mul.wide.u32 	%rd51, %r290, 4;
	add.s64 	%rd52, %rd2, %rd51;
	ld.global.u32 	%r482, [%rd52];
	add.s32 	%r471, %r5, 256;
$L__BB9_3:
	setp.ge.s32 	%p24, %r471, %r4;
	@%p24 bra 	$L__BB9_16;
	not.b32 	%r293, %r471;
	add.s32 	%r294, %r293, %r3;
	sub.s32 	%r295, %r294, %r288;
	shr.u32 	%r296, %r295, 8;
	add.s32 	%r10, %r296, 1;
	and.b32  	%r11, %r10, 15;
	setp.lt.u32 	%p25, %r295, 3840;
	@%p25 bra 	$L__BB9_7;
	and.b32  	%r297, %r10, 33554416;
	neg.s32 	%r467, %r297;
	mul.wide.u32 	%rd53, %r2, 16384;
	mul.wide.u32 	%rd54, %r471, 4;
	or.b64  	%rd55, %rd53, %rd54;
	add.s64 	%rd56, %rd55, %rd2;
	add.s64 	%rd72, %rd56, 8192;
$L__BB9_6:
	.pragma "nounroll";
	ld.global.u32 	%r298, [%rd72+-8192];
	max.s32 	%r299, %r482, %r298;
	ld.global.u32 	%r300, [%rd72+-7168];
	max.s32 	%r301, %r299, %r300;
	ld.global.u32 	%r302, [%rd72+-6144];
	max.s32 	%r303, %r301, %r302;
	ld.global.u32 	%r304, [%rd72+-5120];
	max.s32 	%r305, %r303, %r304;
	ld.global.u32 	%r306, [%rd72+-4096];
	max.s32 	%r307, %r305, %r306;
	ld.global.u32 	%r308, [%rd72+-3072];
	max.s32 	%r309, %r307, %r308;
	ld.global.u32 	%r310, [%rd72+-2048];
	max.s32 	%r311, %r309, %r310;
	ld.global.u32 	%r312, [%rd72+-1024];
	max.s32 	%r313, %r311, %r312;
	ld.global.u32 	%r314, [%rd72];
	max.s32 	%r315, %r313, %r314;
	ld.global.u32 	%r316, [%rd72+1024];
	max.s32 	%r317, %r315, %r316;
	ld.global.u32 	%r318, [%rd72+2048];
	max.s32 	%r319, %r317, %r318;
	ld.global.u32 	%r320, [%rd72+3072];
	max.s32 	%r321, %r319, %r320;
	ld.global.u32 	%r322, [%rd72+4096];
	max.s32 	%r323, %r321, %r322;
	ld.global.u32 	%r324, [%rd72+5120];
	max.s32 	%r325, %r323, %r324;
	ld.global.u32 	%r326, [%rd72+6144];
	max.s32 	%r327, %r325, %r326;
	ld.global.u32 	%r328, [%rd72+7168];
	max.s32 	%r482, %r327, %r328;
	add.s32 	%r471, %r471, 4096;
	add.s32 	%r467, %r467, 16;
	add.s64 	%rd72, %rd72, 16384;
	setp.ne.s32 	%p26, %r467, 0;
	@%p26 bra 	$L__BB9_6;
$L__BB9_7:
	setp.eq.s32 	%p27, %r11, 0;
	@%p27 bra 	$L__BB9_16;
	and.b32  	%r22, %r10, 7;
	setp.lt.u32 	%p28, %r11, 8;
	@%p28 bra 	$L__BB9_10;
	cvt.s64.s32 	%rd57, %r471;
	add.s64 	%rd58, %rd57, %rd4;
	shl.b64 	%rd59, %rd58, 2;
	add.s64 	%rd60, %rd2, %rd59;
	ld.global.u32 	%r330, [%rd60];
	max.s32 	%r331, %r482, %r330;
	ld.global.u32 	%r332, [%rd60+1024];
	max.s32 	%r333, %r331, %r332;
	ld.global.u32 	%r334, [%rd60+2048];
	max.s32 	%r335, %r333, %r334;
	ld.global.u32 	%r336, [%rd60+3072];
	max.s32 	%r337, %r335, %r336;
	ld.global.u32 	%r338, [%rd60+4096];
	max.s32 	%r339, %r337, %r338;
	ld.global.u32 	%r340, [%rd60+5120];
	max.s32 	%r341, %r339, %r340;
	ld.global.u32 	%r342, [%rd60+6144];
	max.s32 	%r343, %r341, %r342;
	ld.global.u32 	%r344, [%rd60+7168];
	max.s32 	%r482, %r343, %r344;
	add.s32 	%r471, %r471, 2048;
$L__BB9_10:
	setp.eq.s32 	%p29, %r22, 0;
	@%p29 bra 	$L__BB9_16;
	and.b32  	%r28, %r10, 3;
	setp.lt.u32 	%p30, %r22, 4;
	@%p30 bra 	$L__BB9_13;
	cvt.s64.s32 	%rd61, %r471;
	add.s64 	%rd62, %rd61, %rd4;
	shl.b64 	%rd63, %rd62, 2;
	add.s64 	%rd64, %rd2, %rd63;
	ld.global.u32 	%r346, [%rd64];
	max.s32 	%r347, %r482, %r346;
	ld.global.u32 	%r348, [%rd64+1024];
	max.s32 	%r349, %r347, %r348;
	ld.global.u32 	%r350, [%rd64+2048];
	max.s32 	%r351, %r349, %r350;
	ld.global.u32 	%r352, [%rd64+3072];
	max.s32 	%r482, %r351, %r352;
	add.s32 	%r471, %r471, 1024;
$L__BB9_13:
	setp.eq.s32 	%p31, %r28, 0;
	@%p31 bra 	$L__BB9_16;
	mul.wide.u32 	%rd65, %r2, 16384;
	add.s64 	%rd9, %rd2, %rd65;
	neg.s32 	%r479, %r28;
$L__BB9_15:
	.pragma "nounroll";
	mul.wide.s32 	%rd66, %r471, 4;
	add.s64 	%rd67, %rd9, %rd66;
	ld.global.u32 	%r353, [%rd67];
	max.s32 	%r482, %r482, %r353;
	add.s32 	%r471, %r471, 256;
	add.s32 	%r479, %r479, 1;
	setp.ne.s32 	%p32, %r479, 0;
	@%p32 bra 	$L__BB9_15;
$L__BB9_16:
	setp.lt.s32 	%p33, %r4, 256;
	@%p33 bra 	$L__BB9_21;
	// begin inline asm
	mov.u32 %r417, %laneid;
	// end inline asm
	mov.b32 	%r420, 1;
	mov.b32 	%r441, 31;
	mov.b32 	%r442, -1;
	// begin inline asm
	shfl.sync.down.b32 %r418, %r482, %r420, %r441, %r442;
	// end inline asm
	setp.gt.s32 	%p49, %r417, 30;
	max.s32 	%r443, %r482, %r418;
	selp.b32 	%r424, %r482, %r443, %p49;
	mov.b32 	%r425, 2;
	// begin inline asm
	shfl.sync.down.b32 %r423, %r424, %r425, %r441, %r442;
	// end inline asm
	setp.gt.s32 	%p50, %r417, 29;
	max.s32 	%r444, %r424, %r423;
	selp.b32 	%r429, %r424, %r444, %p50;
	mov.b32 	%r430, 4;
	// begin inline asm
	shfl.sync.down.b32 %r428, %r429, %r430, %r441, %r442;
	// end inline asm
	setp.gt.s32 	%p51, %r417, 27;
	max.s32 	%r445, %r429, %r428;
	selp.b32 	%r434, %r429, %r445, %p51;
	mov.b32 	%r435, 8;
	// begin inline asm
	shfl.sync.down.b32 %r433, %r434, %r435, %r441, %r442;
	// end inline asm
	setp.gt.s32 	%p52, %r417, 23;
	max.s32 	%r446, %r434, %r433;
	selp.b32 	%r439, %r434, %r446, %p52;
	mov.b32 	%r440, 16;
	// begin inline asm
	shfl.sync.down.b32 %r438, %r439, %r440, %r441, %r442;
	// end inline asm
	setp.gt.s32 	%p53, %r417, 15;
	max.s32 	%r42, %r439, %r438;
	selp.b32 	%r501, %r439, %r42, %p53;
	setp.ne.s32 	%p54, %r417, 0;
	@%p54 bra 	$L__BB9_19;
	shr.u32 	%r447, %r5, 3;
	and.b32  	%r448, %r447, 124;
	mov.u32 	%r449, _ZZN3cub18CUB_300001_SM_10006detail6reduce18DeviceReduceKernelINS2_10policy_hubIiyN4cuda3__47maximumIiEEE10Policy1000EN6thrust24THRUST_300001_SM_1000_NS6detail15normal_iteratorINSC_10device_ptrIiEEEEyS8_iNS5_3std3__410__identityEEEvT0_PT3_T1_NS0_13GridEvenShareISO_EET2_T4_E12temp_storage;
	add.s32 	%r450, %r449, %r448;
	st.shared.u32 	[%r450+8], %r42;
$L__BB9_19:
	bar.sync 	0;
	setp.ne.s32 	%p55, %r5, 0;
	@%p55 bra 	$L__BB9_46;
	ld.shared.u32 	%r451, [_ZZN3cub18CUB_300001_SM_10006detail6reduce18DeviceReduceKernelINS2_10policy_hubIiyN4cuda3__47maximumIiEEE10Policy1000EN6thrust24THRUST_300001_SM_1000_NS6detail15normal_iteratorINSC_10device_ptrIiEEEEyS8_iNS5_3std3__410__identityEEEvT0_PT3_T1_NS0_13GridEvenShareISO_EET2_T4_E12temp_storage+12];
	max.s32 	%r452, %r501, %r451;
	ld.shared.u32 	%r453, [_ZZN3cub18CUB_300001_SM_10006detail6reduce18DeviceReduceKernelINS2_10policy_hubIiyN4cuda3__47maximumIiEEE10Policy1000EN6thrust24THRUST_300001_SM_1000_NS6detail15normal_iteratorINSC_10device_ptrIiEEEEyS8_iNS5_3std3__410__identityEEEvT0_PT3_T1_NS0_13GridEvenShareISO_EET2_T4_E12temp_storage+16];
	max.s32 	%r454, %r452, %r453;
	ld.shared.u32 	%r455, [_ZZN3cub18CUB_300001_SM_10006detail6reduce18DeviceReduceKernelINS2_10policy_hubIiyN4cuda3__47maximumIiEEE10Policy1000EN6thrust24THRUST_300001_SM_1000_NS6detail15normal_iteratorINSC_10device_ptrIiEEEEyS8_iNS5_3std3__410__identityEEEvT0_PT3_T1_NS0_13GridEvenShareISO_EET2_T4_E12temp_storage+20];
	max.s32 	%r456, %r454, %r455;
	ld.shared.u32 	%r457, [_ZZN3cub18CUB_300001_SM_10006detail6reduce18DeviceReduceKernelINS2_10policy_hubIiyN4cuda3__47maximumIiEEE10Policy1000EN6thrust24THRUST_300001_SM_1000_NS6detail15normal_iteratorINSC_10device_ptrIiEEEEyS8_iNS5_3std3__410__identityEEEvT0_PT3_T1_NS0_13GridEvenShareISO_EET2_T4_E12temp_storage+24];
	max.s32 	%r458, %r456, %r457;
	ld.shared.u32 	%r459, [_ZZN3cub18CUB_300001_SM_10006detail6reduce18DeviceReduceKernelINS2_10policy_hubIiyN4cuda3__47maximumIiEEE10Policy1000EN6thrust24THRUST_300001_SM_1000_NS6detail15normal_iteratorINSC_10device_ptrIiEEEEyS8_iNS5_3std3__410__identityEEEvT0_PT3_T1_NS0_13GridEvenShareISO_EET2_T4_E12temp_storage+28];
	max.s32 	%r460, %r458, %r459;
	ld.shared.u32 	%r461, [_ZZN3cub18CUB_300001_SM_10006detail6reduce18DeviceReduceKernelINS2_10policy_hubIiyN4cuda3__47maximumIiEEE10Policy1000EN6thrust24THRUST_300001_SM_1000_NS6detail15normal_iteratorINSC_10device_ptrIiEEEEyS8_iNS5_3std3__410__identityEEEvT0_PT3_T1_NS0_13GridEvenShareISO_EET2_T4_E12temp_storage+32];
	max.s32 	%r462, %r460, %r461;
	ld.shared.u32 	%r463, [_ZZN3cub18CUB_300001_SM_10006detail6reduce18DeviceReduceKernelINS2_10policy_hubIiyN4cuda3__47maximumIiEEE10Policy1000EN6thrust24THRUST_300001_SM_1000_NS6detail15normal_iteratorINSC_10device_ptrIiEEEEyS8_iNS5_3std3__410__identityEEEvT0_PT3_T1_NS0_13GridEvenShareISO_EET2_T4_E12temp_storage+36];
	max.s32 	%r501, %r462, %r463;
	bra.uni 	$L__BB9_46;
$L__BB9_21:
	// begin inline asm
	mov.u32 %r354, %laneid;
	// end inline asm
	and.b32  	%r380, %r5, 992;
	add.s32 	%r381, %r380, 32;
	setp.gt.s32 	%p34, %r381, %r4;
	not.b32 	%r382, %r380;
	add.s32 	%r383, %r4, %r382;
	selp.b32 	%r378, %r383, 31, %p34;
	mov.b32 	%r357, 1;
	mov.b32 	%r379, -1;
	// begin inline asm
	shfl.sync.down.b32 %r355, %r482, %r357, %r378, %r379;
	// end inline asm
	setp.lt.s32 	%p35, %r354, %r378;
	max.s32 	%r384, %r482, %r355;
	selp.b32 	%r361, %r384, %r482, %p35;
	mov.b32 	%r362, 2;
	// begin inline asm
	shfl.sync.down.b32 %r360, %r361, %r362, %r378, %r379;
	// end inline asm
	add.s32 	%r385, %r354, 2;
	setp.gt.s32 	%p36, %r385, %r378;
	max.s32 	%r386, %r361, %r360;
	selp.b32 	%r366, %r361, %r386, %p36;
	mov.b32 	%r367, 4;
	// begin inline asm
	shfl.sync.down.b32 %r365, %r366, %r367, %r378, %r379;
	// end inline asm
	add.s32 	%r387, %r354, 4;
	setp.gt.s32 	%p37, %r387, %r378;
	max.s32 	%r388, %r366, %r365;
	selp.b32 	%r371, %r366, %r388, %p37;
	mov.b32 	%r372, 8;
	// begin inline asm
	shfl.sync.down.b32 %r370, %r371, %r372, %r378, %r379;
	// end inline asm
	add.s32 	%r389, %r354, 8;
	setp.gt.s32 	%p38, %r389, %r378;
	max.s32 	%r390, %r371, %r370;
	selp.b32 	%r376, %r371, %r390, %p38;
	mov.b32 	%r377, 16;
	// begin inline asm
	shfl.sync.down.b32 %r375, %r376, %r377, %r378, %r379;
	// end inline asm
	add.s32 	%r391, %r354, 16;
	setp.gt.s32 	%p39, %r391, %r378;
	max.s32 	%r392, %r376, %r375;
	selp.b32 	%r501, %r376, %r392, %p39;
	setp.ne.s32 	%p40, %r354, 0;
	@%p40 bra 	$L__BB9_23;
	shr.u32 	%r393, %r5, 3;
	and.b32  	%r394, %r393, 124;
	mov.u32 	%r395, _ZZN3cub18CUB_300001_SM_10006detail6reduce18DeviceReduceKernelINS2_10policy_hubIiyN4cuda3__47maximumIiEEE10Policy1000EN6thrust24THRUST_300001_SM_1000_NS6detail15normal_iteratorINSC_10device_ptrIiEEEEyS8_iNS5_3std3__410__identityEEEvT0_PT3_T1_NS0_13GridEvenShareISO_EET2_T4_E12temp_storage;
	add.s32 	%r396, %r395, %r394;
	st.shared.u32 	[%r396+8], %r501;
$L__BB9_23:
	bar.sync 	0;
	setp.ne.s32 	%p41, %r5, 0;
	@%p41 bra 	$L__BB9_46;
	setp.gt.s32 	%p42, %r4, 32;
	ld.shared.u32 	%r397, [_ZZN3cub18CUB_300001_SM_10006detail6reduce18DeviceReduceKernelINS2_10policy_hubIiyN4cuda3__47maximumIiEEE10Policy1000EN6thrust24THRUST_300001_SM_1000_NS6detail15normal_iteratorINSC_10device_ptrIiEEEEyS8_iNS5_3std3__410__identityEEEvT0_PT3_T1_NS0_13GridEvenShareISO_EET2_T4_E12temp_storage+12];
	max.s32 	%r398, %r501, %r397;
	selp.b32 	%r399, %r398, %r501, %p42;
	setp.gt.s32 	%p43, %r4, 64;
	ld.shared.u32 	%r400, [_ZZN3cub18CUB_300001_SM_10006detail6reduce18DeviceReduceKernelINS2_10policy_hubIiyN4cuda3__47maximumIiEEE10Policy1000EN6thrust24THRUST_300001_SM_1000_NS6detail15normal_iteratorINSC_10device_ptrIiEEEEyS8_iNS5_3std3__410__identityEEEvT0_PT3_T1_NS0_13GridEvenShareISO_EET2_T4_E12temp_storage+16];
	max.s32 	%r401, %r399, %r400;
	selp.b32 	%r402, %r401, %r399, %p43;
	setp.gt.s32 	%p44, %r4, 96;
	ld.shared.u32 	%r403, [_ZZN3cub18CUB_300001_SM_10006detail6reduce18DeviceReduceKernelINS2_10policy_hubIiyN4cuda3__47maximumIiEEE10Policy1000EN6thrust24THRUST_300001_SM_1000_NS6detail15normal_iteratorINSC_10device_ptrIiEEEEyS8_iNS5_3std3__410__identityEEEvT0_PT3_T1_NS0_13GridEvenShareISO_EET2_T4_E12temp_storage+20];
	max.s32 	%r404, %r402, %r403;
	selp.b32 	%r405, %r404, %r402, %p44;
	setp.gt.s32 	%p45, %r4, 128;
	ld.shared.u32 	%r406, [_ZZN3cub18CUB_300001_SM_10006detail6reduce18DeviceReduceKernelINS2_10policy_hubIiyN4cuda3__47maximumIiEEE10Policy1000EN6thrust24THRUST_300001_SM_1000_NS6detail15normal_iteratorINSC_10device_ptrIiEEEEyS8_iNS5_3std3__410__identityEEEvT0_PT3_T1_NS0_13GridEvenShareISO_EET2_T4_E12temp_storage+24];
	max.s32 	%r407, %r405, %r406;
	selp.b32 	%r408, %r407, %r405, %p45;
	setp.gt.s32 	%p46, %r4, 160;
	ld.shared.u32 	%r409, [_ZZN3cub18CUB_300001_SM_10006detail6reduce18DeviceReduceKernelINS2_10policy_hubIiyN4cuda3__47maximumIiEEE10Policy1000EN6thrust24THRUST_300001_SM_1000_NS6detail15normal_iteratorINSC_10device_ptrIiEEEEyS8_iNS5_3std3__410__identityEEEvT0_PT3_T1_NS0_13GridEvenShareISO_EET2_T4_E12temp_storage+28];
	max.s32 	%r410, %r408, %r409;
	selp.b32 	%r411, %r410, %r408, %p46;
	setp.gt.s32 	%p47, %r4, 192;
	ld.shared.u32 	%r412, [_ZZN3cub18CUB_300001_SM_10006detail6reduce18DeviceReduceKernelINS2_10policy_hubIiyN4cuda3__47maximumIiEEE10Policy1000EN6thrust24THRUST_300001_SM_1000_NS6detail15normal_iteratorINSC_10device_ptrIiEEEEyS8_iNS5_3std3__410__identityEEEvT0_PT3_T1_NS0_13GridEvenShareISO_EET2_T4_E12temp_storage+32];
	max.s32 	%r413, %r411, %r412;
	selp.b32 	%r414, %r413, %r411, %p47;
	setp.gt.s32 	%p48, %r4, 224;
	ld.shared.u32 	%r415, [_ZZN3cub18CUB_300001_SM_10006detail6reduce18DeviceReduceKernelINS2_10policy_hubIiyN4cuda3__47maximumIiEEE10Policy1000EN6thrust24THRUST_300001_SM_1000_NS6detail15normal_iteratorINSC_10device_ptrIiEEEEyS8_iNS5_3std3__410__identityEEEvT0_PT3_T1_NS0_13GridEvenShareISO_EET2_T4_E12temp_storage+36];
	max.s32 	%r416, %r414, %r415;
	selp.b32 	%r501, %r416, %r414, %p48;
	bra.uni 	$L__BB9_46;
$L__BB9_25:
	cvt.u32.u64 	%r92, %rd4;
	mov.u32 	%r47, %tid.x;
	add.s32 	%r93, %r47, %r92;
	mul.wide.u32 	%rd26, %r93, 4;
	add.s64 	%rd27, %rd2, %rd26;
	ld.global.u32 	%r94, [%rd27];
	ld.global.u32 	%r95, [%rd27+1024];
	ld.global.u32 	%r96, [%rd27+2048];
	ld.global.u32 	%r97, [%rd27+3072];
	ld.global.u32 	%r98, [%rd27+4096];
	ld.global.u32 	%r99, [%rd27+5120];
	ld.global.u32 	%r100, [%rd27+6144];
	ld.global.u32 	%r101, [%rd27+7168];
	ld.global.u32 	%r102, [%rd27+8192];
	ld.global.u32 	%r103, [%rd27+9216];
	ld.global.u32 	%r104, [%rd27+10240];
	ld.global.u32 	%r105, [%rd27+11264];
	ld.global.u32 	%r106, [%rd27+12288];
	ld.global.u32 	%r107, [%rd27+13312];
	ld.global.u32 	%r108, [%rd27+14336];
	ld.global.u32 	%r109, [%rd27+15360];
	max.s32 	%r110, %r94, %r95;
	max.s32 	%r111, %r110, %r96;
	max.s32 	%r112, %r97, %r98;
	max.s32 	%r113, %r112, %r99;
	max.s32 	%r114, %r100, %r101;
	max.s32 	%r115, %r114, %r102;
	max.s32 	%r116, %r103, %r104;
	max.s32 	%r117, %r116, %r105;
	max.s32 	%r118, %r106, %r107;
	max.s32 	%r119, %r118, %r108;
	max.s32 	%r120, %r111, %r113;
	max.s32 	%r121, %r120, %r115;
	max.s32 	%r122, %r117, %r119;
	max.s32 	%r123, %r122, %r109;
	max.s32 	%r500, %r121, %r123;
	setp.lt.u64 	%p2, %rd5, %rd3;
	@%p2 bra 	$L__BB9_42;
	cvt.u32.u64 	%r125, %rd3;
	cvt.u64.u32 	%rd28, %r47;
	add.s64 	%rd74, %rd4, %rd3;
	cvt.u32.u64 	%r49, %rd1;
	not.b32 	%r127, %r47;
	add.s32 	%r128, %r127, %r49;
	sub.s32 	%r129, %r128, %r125;
	sub.s32 	%r483, %r129, %r92;
	add.s64 	%rd29, %rd74, %rd28;
	shl.b64 	%rd30, %rd29, 2;
	add.s64 	%rd31, %rd30, %rd2;
	add.s64 	%rd73, %rd31, 8192;
	mov.b32 	%r484, 0;
	shl.b32 	%r130, %r1, 12;
	mov.u64 	%rd75, %rd4;
$L__BB9_27:
	cvt.s64.s32 	%rd15, %r130;
	add.s64 	%rd75, %rd75, %rd15;
	add.s64 	%rd32, %rd1, -4096;
	setp.gt.u64 	%p3, %rd75, %rd32;
	@%p3 bra 	$L__BB9_29;
	shl.b32 	%r131, %r1, 12;
	cvt.s64.s32 	%rd33, %r131;
	cvt.u64.u32 	%rd34, %r47;
	add.s64 	%rd35, %rd75, %rd34;
	shl.b64 	%rd36, %rd35, 2;
	add.s64 	%rd37, %rd2, %rd36;
	ld.global.u32 	%r132, [%rd37];
	ld.global.u32 	%r133, [%rd37+1024];
	ld.global.u32 	%r134, [%rd37+2048];
	ld.global.u32 	%r135, [%rd37+3072];
	ld.global.u32 	%r136, [%rd37+4096];
	ld.global.u32 	%r137, [%rd37+5120];
	ld.global.u32 	%r138, [%rd37+6144];
	ld.global.u32 	%r139, [%rd37+7168];
	ld.global.u32 	%r140, [%rd37+8192];
	ld.global.u32 	%r141, [%rd37+9216];
	ld.global.u32 	%r142, [%rd37+10240];
	ld.global.u32 	%r143, [%rd37+11264];
	ld.global.u32 	%r144, [%rd37+12288];
	ld.global.u32 	%r145, [%rd37+13312];
	ld.global.u32 	%r146, [%rd37+14336];
	ld.global.u32 	%r147, [%rd37+15360];
	max.s32 	%r148, %r500, %r132;
	max.s32 	%r149, %r148, %r133;
	max.s32 	%r150, %r134, %r135;
	max.s32 	%r151, %r150, %r136;
	max.s32 	%r152, %r137, %r138;
	max.s32 	%r153, %r152, %r139;
	max.s32 	%r154, %r140, %r141;
	max.s32 	%r155, %r154, %r142;
	max.s32 	%r156, %r143, %r144;
	max.s32 	%r157, %r156, %r145;
	max.s32 	%r158, %r146, %r147;
	max.s32 	%r159, %r149, %r151;
	max.s32 	%r160, %r159, %r153;
	max.s32 	%r161, %r155, %r157;
	max.s32 	%r162, %r161, %r158;
	max.s32 	%r500, %r160, %r162;
	sub.s64 	%rd38, %rd1, %rd75;
	setp.lt.u64 	%p4, %rd38, %rd33;
	add.s32 	%r484, %r484, 1;
	add.s64 	%rd74, %rd74, %rd33;
	sub.s32 	%r483, %r483, %r131;
	mul.wide.s32 	%rd39, %r131, 4;
	add.s64 	%rd73, %rd73, %rd39;
	@%p4 bra 	$L__BB9_42;
	bra.uni 	$L__BB9_27;
$L__BB9_29:
	setp.le.u64 	%p5, %rd1, %rd75;
	cvt.u32.u64 	%r163, %rd75;
	cvt.u32.u64 	%r164, %rd1;
	sub.s32 	%r165, %r164, %r163;
	setp.ge.s32 	%p6, %r47, %r165;
	or.pred  	%p7, %p5, %p6;
	@%p7 bra 	$L__BB9_42;
	cvt.u32.u64 	%r168, %rd15;
	cvt.u32.u64 	%r169, %rd4;
	not.b32 	%r170, %r47;
	add.s32 	%r171, %r170, %r49;
	add.s32 	%r172, %r168, %r169;
	sub.s32 	%r173, %r171, %r172;
	mul.lo.s32 	%r174, %r1, %r484;
	shl.b32 	%r175, %r174, 12;
	sub.s32 	%r176, %r173, %r175;
	shr.u32 	%r177, %r176, 8;
	add.s32 	%r57, %r177, 1;
	and.b32  	%r58, %r57, 15;
	setp.lt.u32 	%p8, %r176, 3840;
	mov.u32 	%r490, %r47;
	@%p8 bra 	$L__BB9_33;
	shr.u32 	%r178, %r483, 8;
	add.s32 	%r179, %r178, 1;
	and.b32  	%r180, %r179, 33554416;
	neg.s32 	%r486, %r180;
	mov.u32 	%r490, %r47;
$L__BB9_32:
	.pragma "nounroll";
	ld.global.u32 	%r181, [%rd73+-8192];
	max.s32 	%r182, %r500, %r181;
	ld.global.u32 	%r183, [%rd73+-7168];
	max.s32 	%r184, %r182, %r183;
	ld.global.u32 	%r185, [%rd73+-6144];
	max.s32 	%r186, %r184, %r185;
	ld.global.u32 	%r187, [%rd73+-5120];
	max.s32 	%r188, %r186, %r187;
	ld.global.u32 	%r189, [%rd73+-4096];
	max.s32 	%r190, %r188, %r189;
	ld.global.u32 	%r191, [%rd73+-3072];
	max.s32 	%r192, %r190, %r191;
	ld.global.u32 	%r193, [%rd73+-2048];
	max.s32 	%r194, %r192, %r193;
	ld.global.u32 	%r195, [%rd73+-1024];
	max.s32 	%r196, %r194, %r195;
	ld.global.u32 	%r197, [%rd73];
	max.s32 	%r198, %r196, %r197;
	ld.global.u32 	%r199, [%rd73+1024];
	max.s32 	%r200, %r198, %r199;
	ld.global.u32 	%r201, [%rd73+2048];
	max.s32 	%r202, %r200, %r201;
	ld.global.u32 	%r203, [%rd73+3072];
	max.s32 	%r204, %r202, %r203;
	ld.global.u32 	%r205, [%rd73+4096];
	max.s32 	%r206, %r204, %r205;
	ld.global.u32 	%r207, [%rd73+5120];
	max.s32 	%r208, %r206, %r207;
	ld.global.u32 	%r209, [%rd73+6144];
	max.s32 	%r210, %r208, %r209;
	ld.global.u32 	%r211, [%rd73+7168];
	max.s32 	%r500, %r210, %r211;
	add.s32 	%r490, %r490, 4096;
	add.s32 	%r486, %r486, 16;
	add.s64 	%rd73, %rd73, 16384;
	setp.ne.s32 	%p9, %r486, 0;
	@%p9 bra 	$L__BB9_32;
$L__BB9_33:
	setp.eq.s32 	%p10, %r58, 0;
	@%p10 bra 	$L__BB9_42;
	and.b32  	%r69, %r57, 7;
	setp.lt.u32 	%p11, %r58, 8;
	@%p11 bra 	$L__BB9_36;
	cvt.u64.u32 	%rd40, %r490;
	add.s64 	%rd41, %rd75, %rd40;
	shl.b64 	%rd42, %rd41, 2;
	add.s64 	%rd43, %rd2, %rd42;
	ld.global.u32 	%r213, [%rd43];
	max.s32 	%r214, %r500, %r213;
	ld.global.u32 	%r215, [%rd43+1024];
	max.s32 	%r216, %r214, %r215;
	ld.global.u32 	%r217, [%rd43+2048];
	max.s32 	%r218, %r216, %r217;
	ld.global.u32 	%r219, [%rd43+3072];
	max.s32 	%r220, %r218, %r219;
	ld.global.u32 	%r221, [%rd43+4096];
	max.s32 	%r222, %r220, %r221;
	ld.global.u32 	%r223, [%rd43+5120];
	max.s32 	%r224, %r222, %r223;
	ld.global.u32 	%r225, [%rd43+6144];
	max.s32 	%r226, %r224, %r225;
	ld.global.u32 	%r227, [%rd43+7168];
	max.s32 	%r500, %r226, %r227;
	add.s32 	%r490, %r490, 2048;
$L__BB9_36:
	setp.eq.s32 	%p12, %r69, 0;
	@%p12 bra 	$L__BB9_42;
	setp.lt.u32 	%p13, %r69, 4;
	@%p13 bra 	$L__BB9_39;
	cvt.u64.u32 	%rd44, %r490;
	add.s64 	%rd45, %rd75, %rd44;
	shl.b64 	%rd46, %rd45, 2;
	add.s64 	%rd47, %rd2, %rd46;
	ld.global.u32 	%r229, [%rd47];
	max.s32 	%r230, %r500, %r229;
	ld.global.u32 	%r231, [%rd47+1024];
	max.s32 	%r232, %r230, %r231;
	ld.global.u32 	%r233, [%rd47+2048];
	max.s32 	%r234, %r232, %r233;
	ld.global.u32 	%r235, [%rd47+3072];
	max.s32 	%r500, %r234, %r235;
	add.s32 	%r490, %r490, 1024;
$L__BB9_39:
	and.b32  	%r236, %r57, 3;
	setp.eq.s32 	%p14, %r236, 0;
	@%p14 bra 	$L__BB9_42;
	cvt.u64.u32 	%rd48, %r490;
	add.s64 	%rd49, %rd48, %rd74;
	shl.b64 	%rd50, %rd49, 2;
	add.s64 	%rd77, %rd2, %rd50;
	cvt.u16.u32 	%rs1, %r483;
	shr.u16 	%rs2, %rs1, 8;
	add.s16 	%rs3, %rs2, 1;
	cvt.u32.u16 	%r237, %rs3;
	and.b32  	%r238, %r237, 3;
	neg.s32 	%r498, %r238;
$L__BB9_41:
	.pragma "nounroll";
	ld.global.u32 	%r239, [%rd77];
	max.s32 	%r500, %r500, %r239;
	add.s64 	%rd77, %rd77, 1024;
	add.s32 	%r498, %r498, 1;
	setp.ne.s32 	%p15, %r498, 0;
	@%p15 bra 	$L__BB9_41;
$L__BB9_42:
	// begin inline asm
	mov.u32 %r240, %laneid;
	// end inline asm
	mov.b32 	%r243, 1;
	mov.b32 	%r264, 31;
	mov.b32 	%r265, -1;
	// begin inline asm
	shfl.sync.down.b32 %r241, %r500, %r243, %r264, %r265;
	// end inline asm
	setp.gt.s32 	%p16, %r240, 30;
	max.s32 	%r266, %r500, %r241;
	selp.b32 	%r247, %r500, %r266, %p16;
	mov.b32 	%r248, 2;
	// begin inline asm
	shfl.sync.down.b32 %r246, %r247, %r248, %r264, %r265;
	// end inline asm
	setp.gt.s32 	%p17, %r240, 29;
	max.s32 	%r267, %r247, %r246;
	selp.b32 	%r252, %r247, %r267, %p17;
	mov.b32 	%r253, 4;
	// begin inline asm
	shfl.sync.down.b32 %r251, %r252, %r253, %r264, %r265;
	// end inline asm
	setp.gt.s32 	%p18, %r240, 27;
	max.s32 	%r268, %r252, %r251;
	selp.b32 	%r257, %r252, %r268, %p18;
	mov.b32 	%r258, 8;
	// begin inline asm
	shfl.sync.down.b32 %r256, %r257, %r258, %r264, %r265;
	// end inline asm
	setp.gt.s32 	%p19, %r240, 23;
	max.s32 	%r269, %r257, %r256;
	selp.b32 	%r262, %r257, %r269, %p19;
	mov.b32 	%r263, 16;
	// begin inline asm
	shfl.sync.down.b32 %r261, %r262, %r263, %r264, %r265;
	// end inline asm
	setp.gt.s32 	%p20, %r240, 15;
	max.s32 	%r86, %r262, %r261;
	selp.b32 	%r501, %r262, %r86, %p20;
	setp.ne.s32 	%p21, %r240, 0;
	@%p21 bra 	$L__BB9_44;
	shr.u32 	%r270, %r47, 3;
	and.b32  	%r271, %r270, 124;
	mov.u32 	%r272, _ZZN3cub18CUB_300001_SM_10006detail6reduce18DeviceReduceKernelINS2_10policy_hubIiyN4cuda3__47maximumIiEEE10Policy1000EN6thrust24THRUST_300001_SM_1000_NS6detail15normal_iteratorINSC_10device_ptrIiEEEEyS8_iNS5_3std3__410__identityEEEvT0_PT3_T1_NS0_13GridEvenShareISO_EET2_T4_E12temp_storage;
	add.s32 	%r273, %r272, %r271;
	st.shared.u32 	[%r273+8], %r86;
$L__BB9_44:
	bar.sync 	0;
	setp.ne.s32 	%p22, %r47, 0;
	@%p22 bra 	$L__BB9_46;
	ld.shared.u32 	%r274, [_ZZN3cub18CUB_300001_SM_10006detail6reduce18DeviceReduceKernelINS2_10policy_hubIiyN4cuda3__47maximumIiEEE10Policy1000EN6thrust24THRUST_300001_SM_1000_NS6detail15normal_iteratorINSC_10device_ptrIiEEEEyS8_iNS5_3std3__410__identityEEEvT0_PT3_T1_NS0_13GridEvenShareISO_EET2_T4_E12temp_storage+12];
	max.s32 	%r275, %r501, %r274;
	ld.shared.u32 	%r276, [_ZZN3cub18CUB_300001_SM_10006detail6reduce18DeviceReduceKernelINS2_10policy_hubIiyN4cuda3__47maximumIiEEE10Policy1000EN6thrust24THRUST_300001_SM_1000_NS6detail15normal_iteratorINSC_10device_ptrIiEEEEyS8_iNS5_3std3__410__identityEEEvT0_PT3_T1_NS0_13GridEvenShareISO_EET2_T4_E12temp_storage+16];
	max.s32 	%r277, %r275, %r276;
	ld.shared.u32 	%r278, [_ZZN3cub18CUB_300001_SM_10006detail6reduce18DeviceReduceKernelINS2_10policy_hubIiyN4cuda3__47maximumIiEEE10Policy1000EN6thrust24THRUST_300001_SM_1000_NS6detail15normal_iteratorINSC_10device_ptrIiEEEEyS8_iNS5_3std3__410__identityEEEvT0_PT3_T1_NS0_13GridEvenShareISO_EET2_T4_E12temp_storage+20];
	max.s32 	%r279, %r277, %r278;
	ld.shared.u32 	%r280, [_ZZN3cub18CUB_300001_SM_10006detail6reduce18DeviceReduceKernelINS2_10policy_hubIiyN4cuda3__47maximumIiEEE10Policy1000EN6thrust24THRUST_300001_SM_1000_NS6detail15normal_iteratorINSC_10device_ptrIiEEEEyS8_iNS5_3std3__410__identityEEEvT0_PT3_T1_NS0_13GridEvenShareISO_EET2_T4_E12temp_storage+24];
	max.s32 	%r281, %r279, %r280;
	ld.shared.u32 	%r282, [_ZZN3cub18CUB_300001_SM_10006detail6reduce18DeviceReduceKernelINS2_10policy_hubIiyN4cuda3__47maximumIiEEE10Policy1000EN6thrust24THRUST_300001_SM_1000_NS6detail15normal_iteratorINSC_10device_ptrIiEEEEyS8_iNS5_3std3__410__identityEEEvT0_PT3_T1_NS0_13GridEvenShareISO_EET2_T4_E12temp_storage+28];
	max.s32 	%r283, %r281, %r282;
	ld.shared.u32 	%r284, [_ZZN3cub18CUB_300001_SM_10006detail6reduce18DeviceReduceKernelINS2_10policy_hubIiyN4cuda3__47maximumIiEEE10Policy1000EN6thrust24THRUST_300001_SM_1000_NS6detail15normal_iteratorINSC_10device_ptrIiEEEEyS8_iNS5_3std3__410__identityEEEvT0_PT3_T1_NS0_13GridEvenShareISO_EET2_T4_E12temp_storage+32];
	max.s32 	%r285, %r283, %r284;
	ld.shared.u32 	%r286, [_ZZN3cub18CUB_300001_SM_10006detail6reduce18DeviceReduceKernelINS2_10policy_hubIiyN4cuda3__47maximumIiEEE10Policy1000EN6thrust24THRUST_300001_SM_1000_NS6detail15normal_iteratorINSC_10device_ptrIiEEEEyS8_iNS5_3std3__410__identityEEEvT0_PT3_T1_NS0_13GridEvenShareISO_EET2_T4_E12temp_storage+36];
	max.s32 	%r501, %r285, %r286;
$L__BB9_46:
	mov.u32 	%r464, %tid.x;
	setp.ne.s32 	%p56, %r464, 0;
	@%p56 bra 	$L__BB9_48;
	ld.param.u64 	%rd71, [_ZN3cub18CUB_300001_SM_10006detail6reduce18DeviceReduceKernelINS2_10policy_hubIiyN4cuda3__47maximumIiEEE10Policy1000EN6thrust24THRUST_300001_SM_1000_NS6detail15normal_iteratorINSC_10device_ptrIiEEEEyS8_iNS5_3std3__410__identityEEEvT0_PT3_T1_NS0_13GridEvenShareISO_EET2_T4__param_1];
	cvta.to.global.u64 	%rd68, %rd71;
	mul.wide.u32 	%rd69, %r2, 4;
	add.s64 	%rd70, %rd68, %rd69;
	st.global.u32 	[%rd70], %r501;
$L__BB9_48:
	ret;

}
	// .globl	_ZN3cub18CUB_300001_SM_10006detail6reduce28DeviceReduceSingleTileKernelINS2_10policy_hubIiyN4cuda3__47maximumIiEEE10Policy1000EPiSB_iS8_iiNS5_3std3__410__identityEEEvT0_T1_T2_T3_T4_T6_
.visible .entry _ZN3cub18CUB_300001_SM_10006detail6reduce28DeviceReduceSingleTileKernelINS2_10policy_hubIiyN4cuda3__47maximumIiEEE10Policy1000EPiSB_iS8_iiNS5_3std3__410__identityEEEvT0_T1_T2_T3_T4_T6_(
	.param .u64 .ptr .align 1 _ZN3cub18CUB_300001_SM_10006detail6reduce28DeviceReduceSingleTileKernelINS2_10policy_hubIiyN4cuda3__47maximumIiEEE10Policy1000EPiSB_iS8_iiNS5_3std3__410__identityEEEvT0_T1_T2_T3_T4_T6__param_0,
	.param .u64 .ptr .align 1 _ZN3cub18CUB_300001_SM_10006detail6reduce28DeviceReduceSingleTileKernelINS2_10policy_hubIiyN4cuda3__47maximumIiEEE10Policy1000EPiSB_iS8_iiNS5_3std3__410__identityEEEvT0_T1_T2_T3_T4_T6__param_1,
	.param .u32 _ZN3cub18CUB_300001_SM_10006detail6reduce28DeviceReduceSingleTileKernelINS2_10policy_hubIiyN4cuda3__47maximumIiEEE10Policy1000EPiSB_iS8_iiNS5_3std3__410__identityEEEvT0_T1_T2_T3_T4_T6__param_2,
	.param .align 1 .b8 _ZN3cub18CUB_300001_SM_10006detail6reduce28DeviceReduceSingleTileKernelINS2_10policy_hubIiyN4cuda3__47maximumIiEEE10Policy1000EPiSB_iS8_iiNS5_3std3__410__identityEEEvT0_T1_T2_T3_T4_T6__param_3[1],
	.param .u32 _ZN3cub18CUB_300001_SM_10006detail6reduce28DeviceReduceSingleTileKernelINS2_10policy_hubIiyN4cuda3__47maximumIiEEE10Policy1000EPiSB_iS8_iiNS5_3std3__410__identityEEEvT0_T1_T2_T3_T4_T6__param_4,
	.param .align 1 .b8 _ZN3cub18CUB_300001_SM_10006detail6reduce28DeviceReduceSingleTileKernelINS2_10policy_hubIiyN4cuda3__47maximumIiEEE10Policy1000EPiSB_iS8_iiNS5_3std3__410__identityEEEvT0_T1_T2_T3_T4_T6__param_5[1]
)
.maxntid 256
.minnctapersm 1
{
	.reg .pred 	%p<97>;
	.reg .b32 	%r<687>;
	.reg .b64 	%rd<125>;
	// demoted variable
	.shared .align 4 .b8 _ZZN3cub18CUB_300001_SM_10006detail6reduce28DeviceReduceSingleTileKernelINS2_10policy_hubIiyN4cuda3__47maximumIiEEE10Policy1000EPiSB_iS8_iiNS5_3std3__410__identityEEEvT0_T1_T2_T3_T4_T6_E12temp_storage[44];
	ld.param.u64 	%rd16, [_ZN3cub18CUB_300001_SM_10006detail6reduce28DeviceReduceSingleTileKernelINS2_10policy_hubIiyN4cuda3__47maximumIiEEE10Policy1000EPiSB_iS8_iiNS5_3std3__410__identityEEEvT0_T1_T2_T3_T4_T6__param_0];
	ld.param.u64 	%rd17, [_ZN3cub18CUB_300001_SM_10006detail6reduce28DeviceReduceSingleTileKernelINS2_10policy_hubIiyN4cuda3__47maximumIiEEE10Policy1000EPiSB_iS8_iiNS5_3std3__410__identityEEEvT0_T1_T2_T3_T4_T6__param_1];
	ld.param.u32 	%r124, [_ZN3cub18CUB_300001_SM_10006detail6reduce28DeviceReduceSingleTileKernelINS2_10policy_hubIiyN4cuda3__47maximumIiEEE10Policy1000EPiSB_iS8_iiNS5_3std3__410__identityEEEvT0_T1_T2_T3_T4_T6__param_2];
	ld.param.u32 	%r125, [_ZN3cub18CUB_300001_SM_10006detail6reduce28DeviceReduceSingleTileKernelINS2_10policy_hubIiyN4cuda3__47maximumIiEEE10Policy1000EPiSB_iS8_iiNS5_3std3__410__identityEEEvT0_T1_T2_T3_T4_T6__param_4];
	cvta.to.global.u64 	%rd1, %rd17;
	setp.ne.s32 	%p1, %r124, 0;
	@%p1 bra 	$L__BB10_3;
	mov.u32 	%r633, %tid.x;
	setp.ne.s32 	%p96, %r633, 0;
	@%p96 bra 	$L__BB10_74;
	st.global.u32 	[%rd1], %r125;
	bra.uni 	$L__BB10_74;
$L__BB10_3:
	and.b64  	%rd18, %rd16, 15;
	setp.ne.s64 	%p2, %rd18, 0;
	@%p2 bra 	$L__BB10_38;
	setp.gt.s32 	%p49, %r124, 4095;
	@%p49 bra 	$L__BB10_22;
	mov.u32 	%r1, %tid.x;
	setp.ge.s32 	%p66, %r1, %r124;
	mov.b32 	%r644, 0;
	mov.u32 	%r639, %r1;
	@%p66 bra 	$L__BB10_7;
	mul.wide.u32 	%rd113, %r1, 4;
	add.s64 	%rd112, %rd16, %rd113;
	// begin inline asm
	ld.global.nc.u32 %r644, [%rd112];
	// end inline asm
	add.s32 	%r639, %r1, 256;
$L__BB10_7:
	setp.ge.s32 	%p67, %r639, %r124;
	@%p67 bra 	$L__BB10_13;
	not.b32 	%r508, %r639;
	add.s32 	%r6, %r124, %r508;
	and.b32  	%r509, %r6, 768;
	setp.eq.s32 	%p68, %r509, 768;
	@%p68 bra 	$L__BB10_11;
	mul.wide.u32 	%rd114, %r639, 4;
	add.s64 	%rd121, %rd16, %rd114;
	shr.u32 	%r510, %r6, 8;
	add.s32 	%r511, %r510, 1;
	and.b32  	%r512, %r511, 3;
	neg.s32 	%r636, %r512;
$L__BB10_10:
	.pragma "nounroll";
	// begin inline asm
	ld.global.nc.u32 %r513, [%rd121];
	// end inline asm
	max.s32 	%r644, %r644, %r513;
	add.s32 	%r639, %r639, 256;
	add.s64 	%rd121, %rd121, 1024;
	add.s32 	%r636, %r636, 1;
	setp.ne.s32 	%p69, %r636, 0;
	@%p69 bra 	$L__BB10_10;
$L__BB10_11:
	setp.lt.u32 	%p70, %r6, 768;
	@%p70 bra 	$L__BB10_13;
$L__BB10_12:
	mul.wide.s32 	%rd120, %r639, 4;
	add.s64 	%rd116, %rd16, %rd120;
	// begin inline asm
	ld.global.nc.u32 %r514, [%rd116];
	// end inline asm
	max.s32 	%r518, %r644, %r514;
	add.s64 	%rd117, %rd116, 1024;
	// begin inline asm
	ld.global.nc.u32 %r515, [%rd117];
	// end inline asm
	max.s32 	%r519, %r518, %r515;
	add.s64 	%rd118, %rd116, 2048;
	// begin inline asm
	ld.global.nc.u32 %r516, [%rd118];
	// end inline asm
	max.s32 	%r520, %r519, %r516;
	add.s64 	%rd119, %rd116, 3072;
	// begin inline asm
	ld.global.nc.u32 %r517, [%rd119];
	// end inline asm
	max.s32 	%r644, %r520, %r517;
	add.s32 	%r639, %r639, 1024;
	setp.lt.s32 	%p71, %r639, %r124;
	@%p71 bra 	$L__BB10_12;
$L__BB10_13:
	setp.lt.s32 	%p72, %r124, 256;
	@%p72 bra 	$L__BB10_18;
	// begin inline asm
	mov.u32 %r584, %laneid;
	// end inline asm
	mov.b32 	%r587, 1;
	mov.b32 	%r608, 31;
	mov.b32 	%r609, -1;
	// begin inline asm
	shfl.sync.down.b32 %r585, %r644, %r587, %r608, %r609;
	// end inline asm
	setp.gt.s32 	%p88, %r584, 30;
	max.s32 	%r610, %r644, %r585;
	selp.b32 	%r591, %r644, %r610, %p88;
	mov.b32 	%r592, 2;
	// begin inline asm
	shfl.sync.down.b32 %r590, %r591, %r592, %r608, %r609;
	// end inline asm
	setp.gt.s32 	%p89, %r584, 29;
	max.s32 	%r611, %r591, %r590;
	selp.b32 	%r596, %r591, %r611, %p89;
	mov.b32 	%r597, 4;
	// begin inline asm
	shfl.sync.down.b32 %r595, %r596, %r597, %r608, %r609;
	// end inline asm
	setp.gt.s32 	%p90, %r584, 27;
	max.s32 	%r612, %r596, %r595;
	selp.b32 	%r601, %r596, %r612, %p90;
	mov.b32 	%r602, 8;
	// begin inline asm
	shfl.sync.down.b32 %r600, %r601, %r602, %r608, %r609;
	// end inline asm
	setp.gt.s32 	%p91, %r584, 23;
	max.s32 	%r613, %r601, %r600;
	selp.b32 	%r606, %r601, %r613, %p91;
	mov.b32 	%r607, 16;
	// begin inline asm
	shfl.sync.down.b32 %r605, %r606, %r607, %r608, %r609;
	// end inline asm
	setp.gt.s32 	%p92, %r584, 15;
	max.s32 	%r22, %r606, %r605;
	selp.b32 	%r686, %r606, %r22, %p92;
	setp.ne.s32 	%p93, %r584, 0;
	@%p93 bra 	$L__BB10_16;
	shr.u32 	%r614, %r1, 3;
	and.b32  	%r615, %r614, 124;
	mov.u32 	%r616, _ZZN3cub18CUB_300001_SM_10006detail6reduce28DeviceReduceSingleTileKernelINS2_10policy_hubIiyN4cuda3__47maximumIiEEE10Policy1000EPiSB_iS8_iiNS5_3std3__410__identityEEEvT0_T1_T2_T3_T4_T6_E12temp_storage;
	add.s32 	%r617, %r616, %r615;
	st.shared.u32 	[%r617+8], %r22;
$L__BB10_16:
	bar.sync 	0;
	setp.ne.s32 	%p94, %r1, 0;
	@%p94 bra 	$L__BB10_72;
	ld.shared.u32 	%r618, [_ZZN3cub18CUB_300001_SM_10006detail6reduce28DeviceReduceSingleTileKernelINS2_10policy_hubIiyN4cuda3__47maximumIiEEE10Policy1000EPiSB_iS8_iiNS5_3std3__410__identityEEEvT0_T1_T2_T3_T4_T6_E12temp_storage+12];
	max.s32 	%r619, %r686, %r618;
	ld.shared.u32 	%r620, [_ZZN3cub18CUB_300001_SM_10006detail6reduce28DeviceReduceSingleTileKernelINS2_10policy_hubIiyN4cuda3__47maximumIiEEE10Policy1000EPiSB_iS8_iiNS5_3std3__410__identityEEEvT0_T1_T2_T3_T4_T6_E12temp_storage+16];
	max.s32 	%r621, %r619, %r620;
	ld.shared.u32 	%r622, [_ZZN3cub18CUB_300001_SM_10006detail6reduce28DeviceReduceSingleTileKernelINS2_10policy_hubIiyN4cuda3__47maximumIiEEE10Policy1000EPiSB_iS8_iiNS5_3std3__410__identityEEEvT0_T1_T2_T3_T4_T6_E12temp_storage+20];
	max.s32 	%r623, %r621, %r622;
	ld.shared.u32 	%r624, [_ZZN3cub18CUB_300001_SM_10006detail6reduce28DeviceReduceSingleTileKernelINS2_10policy_hubIiyN4cuda3__47maximumIiEEE10Policy1000EPiSB_iS8_iiNS5_3std3__410__identityEEEvT0_T1_T2_T3_T4_T6_E12temp_storage+24];
	max.s32 	%r625, %r623, %r624;
	ld.shared.u32 	%r626, [_ZZN3cub18CUB_300001_SM_10006detail6reduce28DeviceReduceSingleTileKernelINS2_10policy_hubIiyN4cuda3__47maximumIiEEE10Policy1000EPiSB_iS8_iiNS5_3std3__410__identityEEEvT0_T1_T2_T3_T4_T6_E12temp_storage+28];
	max.s32 	%r627, %r625, %r626;
	ld.shared.u32 	%r628, [_ZZN3cub18CUB_300001_SM_10006detail6reduce28DeviceReduceSingleTileKernelINS2_10policy_hubIiyN4cuda3__47maximumIiEEE10Policy1000EPiSB_iS8_iiNS5_3std3__410__identityEEEvT0_T1_T2_T3_T4_T6_E12temp_storage+32];
	max.s32 	%r629, %r627, %r628;
	ld.shared.u32 	%r630, [_ZZN3cub18CUB_300001_SM_10006detail6reduce28DeviceReduceSingleTileKernelINS2_10policy_hubIiyN4cuda3__47maximumIiEEE10Policy1000EPiSB_iS8_iiNS5_3std3__410__identityEEEvT0_T1_T2_T3_T4_T6_E12temp_storage+36];
	max.s32 	%r686, %r629, %r630;
	bra.uni 	$L__BB10_72;
$L__BB10_18:
	// begin inline asm
	mov.u32 %r521, %laneid;
	// end inline asm
	and.b32  	%r547, %r1, 992;
	add.s32 	%r548, %r547, 32;
	setp.gt.s32 	%p73, %r548, %r124;
	not.b32 	%r549, %r547;
	add.s32 	%r550, %r124, %r549;
	selp.b32 	%r545, %r550, 31, %p73;
	mov.b32 	%r524, 1;
	mov.b32 	%r546, -1;
	// begin inline asm
	shfl.sync.down.b32 %r522, %r644, %r524, %r545, %r546;
	// end inline asm
	setp.lt.s32 	%p74, %r521, %r545;
	max.s32 	%r551, %r644, %r522;
	selp.b32 	%r528, %r551, %r644, %p74;
	mov.b32 	%r529, 2;
	// begin inline asm
	shfl.sync.down.b32 %r527, %r528, %r529, %r545, %r546;
	// end inline asm
	add.s32 	%r552, %r521, 2;
	setp.gt.s32 	%p75, %r552, %r545;
	max.s32 	%r553, %r528, %r527;
	selp.b32 	%r533, %r528, %r553, %p75;
	mov.b32 	%r534, 4;
	// begin inline asm
	shfl.sync.down.b32 %r532, %r533, %r534, %r545, %r546;
	// end inline asm
	add.s32 	%r554, %r521, 4;
	setp.gt.s32 	%p76, %r554, %r545;
	max.s32 	%r555, %r533, %r532;
	selp.b32 	%r538, %r533, %r555, %p76;
	mov.b32 	%r539, 8;
	// begin inline asm
	shfl.sync.down.b32 %r537, %r538, %r539, %r545, %r546;
	// end inline asm
	add.s32 	%r556, %r521, 8;
	setp.gt.s32 	%p77, %r556, %r545;
	max.s32 	%r557, %r538, %r537;
	selp.b32 	%r543, %r538, %r557, %p77;
	mov.b32 	%r544, 16;
	// begin inline asm
	shfl.sync.down.b32 %r542, %r543, %r544, %r545, %r546;
	// end inline asm
	add.s32 	%r558, %r521, 16;
	setp.gt.s32 	%p78, %r558, %r545;
	max.s32 	%r559, %r543, %r542;
	selp.b32 	%r686, %r543, %r559, %p78;
	setp.ne.s32 	%p79, %r521, 0;
	@%p79 bra 	$L__BB10_20;
	shr.u32 	%r560, %r1, 3;
	and.b32  	%r561, %r560, 124;
	mov.u32 	%r562, _ZZN3cub18CUB_300001_SM_10006detail6reduce28DeviceReduceSingleTileKernelINS2_10policy_hubIiyN4cuda3__47maximumIiEEE10Policy1000EPiSB_iS8_iiNS5_3std3__410__identityEEEvT0_T1_T2_T3_T4_T6_E12temp_storage;
	add.s32 	%r563, %r562, %r561;
	st.shared.u32 	[%r563+8], %r686;
$L__BB10_20:
	bar.sync 	0;
	setp.ne.s32 	%p80, %r1, 0;
	@%p80 bra 	$L__BB10_72;
	setp.gt.s32 	%p81, %r124, 32;
	ld.shared.u32 	%r564, [_ZZN3cub18CUB_300001_SM_10006detail6reduce28DeviceReduceSingleTileKernelINS2_10policy_hubIiyN4cuda3__47maximumIiEEE10Policy1000EPiSB_iS8_iiNS5_3std3__410__identityEEEvT0_T1_T2_T3_T4_T6_E12temp_storage+12];
	max.s32 	%r565, %r686, %r564;
	selp.b32 	%r566, %r565, %r686, %p81;
	setp.gt.s32 	%p82, %r124, 64;
	ld.shared.u32 	%r567, [_ZZN3cub18CUB_300001_SM_10006detail6reduce28DeviceReduceSingleTileKernelINS2_10policy_hubIiyN4cuda3__47maximumIiEEE10Policy1000EPiSB_iS8_iiNS5_3std3__410__identityEEEvT0_T1_T2_T3_T4_T6_E12temp_storage+16];
	max.s32 	%r568, %r566, %r567;
	selp.b32 	%r569, %r568, %r566, %p82;
	setp.gt.s32 	%p83, %r124, 96;
	ld.shared.u32 	%r570, [_ZZN3cub18CUB_300001_SM_10006detail6reduce28DeviceReduceSingleTileKernelINS2_10policy_hubIiyN4cuda3__47maximumIiEEE10Policy1000EPiSB_iS8_iiNS5_3std3__410__identityEEEvT0_T1_T2_T3_T4_T6_E12temp_storage+20];
	max.s32 	%r571, %r569, %r570;
	selp.b32 	%r572, %r571, %r569, %p83;
	setp.gt.s32 	%p84, %r124, 128;
	ld.shared.u32 	%r573, [_ZZN3cub18CUB_300001_SM_10006detail6reduce28DeviceReduceSingleTileKernelINS2_10policy_hubIiyN4cuda3__47maximumIiEEE10Policy1000EPiSB_iS8_iiNS5_3std3__410__identityEEEvT0_T1_T2_T3_T4_T6_E12temp_storage+24];
	max.s32 	%r574, %r572, %r573;
	selp.b32 	%r575, %r574, %r572, %p84;
	setp.gt.s32 	%p85, %r124, 160;
	ld.shared.u32 	%r576, [_ZZN3cub18CUB_300001_SM_10006detail6reduce28DeviceReduceSingleTileKernelINS2_10policy_hubIiyN4cuda3__47maximumIiEEE10Policy1000EPiSB_iS8_iiNS5_3std3__410__identityEEEvT0_T1_T2_T3_T4_T6_E12temp_storage+28];
	max.s32 	%r577, %r575, %r576;
	selp.b32 	%r578, %r577, %r575, %p85;
	setp.gt.s32 	%p86, %r124, 192;
	ld.shared.u32 	%r579, [_ZZN3cub18CUB_300001_SM_10006detail6reduce28DeviceReduceSingleTileKernelINS2_10policy_hubIiyN4cuda3__47maximumIiEEE10Policy1000EPiSB_iS8_iiNS5_3std3__410__identityEEEvT0_T1_T2_T3_T4_T6_E12temp_storage+32];
	max.s32 	%r580, %r578, %r579;
	selp.b32 	%r581, %r580, %r578, %p86;
	setp.gt.s32 	%p87, %r124, 224;
	ld.shared.u32 	%r582, [_ZZN3cub18CUB_300001_SM_10006detail6reduce28DeviceReduceSingleTileKernelINS2_10policy_hubIiyN4cuda3__47maximumIiEEE10Policy1000EPiSB_iS8_iiNS5_3std3__410__identityEEEvT0_T1_T2_T3_T4_T6_E12temp_storage+36];
	max.s32 	%r583, %r581, %r582;
	selp.b32 	%r686, %r583, %r581, %p87;
	bra.uni 	$L__BB10_72;
$L__BB10_22:
	mov.u32 	%r27, %tid.x;
	shl.b32 	%r379, %r27, 2;
	mul.wide.u32 	%rd86, %r379, 4;
	add.s64 	%rd76, %rd16, %rd86;
	// begin inline asm
	ld.global.nc.v2.u64 {%rd74, %rd75}, [%rd76];
	// end inline asm
	mov.b64 	{%r380, %r381}, %rd75;
	mov.b64 	{%r382, %r383}, %rd74;
	add.s64 	%rd79, %rd76, 4096;
	// begin inline asm
	ld.global.nc.v2.u64 {%rd77, %rd78}, [%rd79];
	// end inline asm
	mov.b64 	{%r384, %r385}, %rd78;
	mov.b64 	{%r386, %r387}, %rd77;
	add.s64 	%rd82, %rd76, 8192;
	// begin inline asm
	ld.global.nc.v2.u64 {%rd80, %rd81}, [%rd82];
	// end inline asm
	mov.b64 	{%r388, %r389}, %rd81;
	mov.b64 	{%r390, %r391}, %rd80;
	add.s64 	%rd85, %rd76, 12288;
	// begin inline asm
	ld.global.nc.v2.u64 {%rd83, %rd84}, [%rd85];
	// end inline asm
	mov.b64 	{%r392, %r393}, %rd84;
	mov.b64 	{%r394, %r395}, %rd83;
	max.s32 	%r396, %r382, %r383;
	max.s32 	%r397, %r396, %r380;
	max.s32 	%r398, %r381, %r386;
	max.s32 	%r399, %r398, %r387;
	max.s32 	%r400, %r384, %r385;
	max.s32 	%r401, %r400, %r390;
	max.s32 	%r402, %r391, %r388;
	max.s32 	%r403, %r402, %r389;
	max.s32 	%r404, %r394, %r395;
	max.s32 	%r405, %r404, %r392;
	max.s32 	%r406, %r397, %r399;
	max.s32 	%r407, %r406, %r401;
	max.s32 	%r408, %r403, %r405;
	max.s32 	%r409, %r408, %r393;
	max.s32 	%r659, %r407, %r409;
	setp.lt.u32 	%p50, %r124, 8192;
	mov.b32 	%r648, 4096;
	@%p50 bra 	$L__BB10_26;
	add.s32 	%r29, %r124, -4096;
	mov.b32 	%r648, 4096;
$L__BB10_24:
	mul.wide.s32 	%rd99, %r648, 4;
	add.s64 	%rd89, %rd76, %rd99;
	// begin inline asm
	ld.global.nc.v2.u64 {%rd87, %rd88}, [%rd89];
	// end inline asm
	mov.b64 	{%r411, %r412}, %rd88;
	mov.b64 	{%r413, %r414}, %rd87;
	add.s64 	%rd92, %rd89, 4096;
	// begin inline asm
	ld.global.nc.v2.u64 {%rd90, %rd91}, [%rd92];
	// end inline asm
	mov.b64 	{%r415, %r416}, %rd91;
	mov.b64 	{%r417, %r418}, %rd90;
	add.s64 	%rd95, %rd89, 8192;
	// begin inline asm
	ld.global.nc.v2.u64 {%rd93, %rd94}, [%rd95];
	// end inline asm
	mov.b64 	{%r419, %r420}, %rd94;
	mov.b64 	{%r421, %r422}, %rd93;
	add.s64 	%rd98, %rd89, 12288;
	// begin inline asm
	ld.global.nc.v2.u64 {%rd96, %rd97}, [%rd98];
	// end inline asm
	mov.b64 	{%r423, %r424}, %rd97;
	mov.b64 	{%r425, %r426}, %rd96;
	max.s32 	%r427, %r659, %r413;
	max.s32 	%r428, %r427, %r414;
	max.s32 	%r429, %r411, %r412;
	max.s32 	%r430, %r429, %r417;
	max.s32 	%r431, %r418, %r415;
	max.s32 	%r432, %r431, %r416;
	max.s32 	%r433, %r421, %r422;
	max.s32 	%r434, %r433, %r419;
	max.s32 	%r435, %r420, %r425;
	max.s32 	%r436, %r435, %r426;
	max.s32 	%r437, %r423, %r424;
	max.s32 	%r438, %r428, %r430;
	max.s32 	%r439, %r438, %r432;
	max.s32 	%r440, %r434, %r436;
	max.s32 	%r441, %r440, %r437;
	max.s32 	%r659, %r439, %r441;
	sub.s32 	%r442, %r124, %r648;
	setp.lt.s32 	%p51, %r442, 4096;
	@%p51 bra 	$L__BB10_34;
	add.s32 	%r648, %r648, 4096;
	setp.le.s32 	%p52, %r648, %r29;
	@%p52 bra 	$L__BB10_24;
$L__BB10_26:
	setp.le.s32 	%p53, %r124, %r648;
	@%p53 bra 	$L__BB10_34;
	sub.s32 	%r36, %r124, %r648;
	setp.ge.s32 	%p54, %r27, %r36;
	@%p54 bra 	$L__BB10_34;
	not.b32 	%r444, %r27;
	add.s32 	%r445, %r124, %r444;
	sub.s32 	%r37, %r445, %r648;
	and.b32  	%r446, %r37, 768;
	setp.eq.s32 	%p55, %r446, 768;
	mov.u32 	%r653, %r27;
	@%p55 bra 	$L__BB10_31;
	add.s32 	%r650, %r27, %r648;
	shr.u32 	%r447, %r37, 8;
	add.s32 	%r448, %r447, 1;
	and.b32  	%r449, %r448, 3;
	neg.s32 	%r649, %r449;
	mov.u32 	%r653, %r27;
$L__BB10_30:
	.pragma "nounroll";
	mul.wide.u32 	%rd101, %r650, 4;
	add.s64 	%rd100, %rd16, %rd101;
	// begin inline asm
	ld.global.nc.u32 %r450, [%rd100];
	// end inline asm
	max.s32 	%r659, %r659, %r450;
	add.s32 	%r653, %r653, 256;
	add.s32 	%r650, %r650, 256;
	add.s32 	%r649, %r649, 1;
	setp.ne.s32 	%p56, %r649, 0;
	@%p56 bra 	$L__BB10_30;
$L__BB10_31:
	setp.lt.u32 	%p57, %r37, 768;
	@%p57 bra 	$L__BB10_34;
	cvt.u64.u32 	%rd102, %r653;
	cvt.u64.u32 	%rd103, %r648;
	add.s64 	%rd104, %rd102, %rd103;
	shl.b64 	%rd105, %rd104, 2;
	add.s64 	%rd106, %rd105, %rd16;
	add.s64 	%rd122, %rd106, 2048;
	add.s32 	%r656, %r653, %r648;
$L__BB10_33:
	mul.wide.u32 	%rd111, %r656, 4;
	add.s64 	%rd107, %rd16, %rd111;
	// begin inline asm
	ld.global.nc.u32 %r451, [%rd107];
	// end inline asm
	max.s32 	%r455, %r659, %r451;
	add.s64 	%rd108, %rd122, -1024;
	// begin inline asm
	ld.global.nc.u32 %r452, [%rd108];
	// end inline asm
	max.s32 	%r456, %r455, %r452;
	// begin inline asm
	ld.global.nc.u32 %r453, [%rd122];
	// end inline asm
	max.s32 	%r457, %r456, %r453;
	add.s64 	%rd110, %rd122, 1024;
	// begin inline asm
	ld.global.nc.u32 %r454, [%rd110];
	// end inline asm
	max.s32 	%r659, %r457, %r454;
	add.s32 	%r653, %r653, 1024;
	add.s64 	%rd122, %rd122, 4096;
	add.s32 	%r656, %r656, 1024;
	setp.lt.s32 	%p58, %r653, %r36;
	@%p58 bra 	$L__BB10_33;
$L__BB10_34:
	// begin inline asm
	mov.u32 %r458, %laneid;
	// end inline asm
	mov.b32 	%r461, 1;
	mov.b32 	%r482, 31;
	mov.b32 	%r483, -1;
	// begin inline asm
	shfl.sync.down.b32 %r459, %r659, %r461, %r482, %r483;
	// end inline asm
	setp.gt.s32 	%p59, %r458, 30;
	max.s32 	%r484, %r659, %r459;
	selp.b32 	%r465, %r659, %r484, %p59;
	mov.b32 	%r466, 2;
	// begin inline asm
	shfl.sync.down.b32 %r464, %r465, %r466, %r482, %r483;
	// end inline asm
	setp.gt.s32 	%p60, %r458, 29;
	max.s32 	%r485, %r465, %r464;
	selp.b32 	%r470, %r465, %r485, %p60;
	mov.b32 	%r471, 4;
	// begin inline asm
	shfl.sync.down.b32 %r469, %r470, %r471, %r482, %r483;
	// end inline asm
	setp.gt.s32 	%p61, %r458, 27;
	max.s32 	%r486, %r470, %r469;
	selp.b32 	%r475, %r470, %r486, %p61;
	mov.b32 	%r476, 8;
	// begin inline asm
	shfl.sync.down.b32 %r474, %r475, %r476, %r482, %r483;
	// end inline asm
	setp.gt.s32 	%p62, %r458, 23;
	max.s32 	%r487, %r475, %r474;
	selp.b32 	%r480, %r475, %r487, %p62;
	mov.b32 	%r481, 16;
	// begin inline asm
	shfl.sync.down.b32 %r479, %r480, %r481, %r482, %r483;
	// end inline asm
	setp.gt.s32 	%p63, %r458, 15;
	max.s32 	%r59, %r480, %r479;
	selp.b32 	%r686, %r480, %r59, %p63;
	setp.ne.s32 	%p64, %r458, 0;
	@%p64 bra 	$L__BB10_36;
	shr.u32 	%r488, %r27, 3;
	and.b32  	%r489, %r488, 124;
	mov.u32 	%r490, _ZZN3cub18CUB_300001_SM_10006detail6reduce28DeviceReduceSingleTileKernelINS2_10policy_hubIiyN4cuda3__47maximumIiEEE10Policy1000EPiSB_iS8_iiNS5_3std3__410__identityEEEvT0_T1_T2_T3_T4_T6_E12temp_storage;
	add.s32 	%r491, %r490, %r489;
	st.shared.u32 	[%r491+8], %r59;
$L__BB10_36:
	bar.sync 	0;
	setp.ne.s32 	%p65, %r27, 0;
	@%p65 bra 	$L__BB10_72;
	ld.shared.u32 	%r492, [_ZZN3cub18CUB_300001_SM_10006detail6reduce28DeviceReduceSingleTileKernelINS2_10policy_hubIiyN4cuda3__47maximumIiEEE10Policy1000EPiSB_iS8_iiNS5_3std3__410__identityEEEvT0_T1_T2_T3_T4_T6_E12temp_storage+12];
	max.s32 	%r493, %r686, %r492;
	ld.shared.u32 	%r494, [_ZZN3cub18CUB_300001_SM_10006detail6reduce28DeviceReduceSingleTileKernelINS2_10policy_hubIiyN4cuda3__47maximumIiEEE10Policy1000EPiSB_iS8_iiNS5_3std3__410__identityEEEvT0_T1_T2_T3_T4_T6_E12temp_storage+16];
	max.s32 	%r495, %r493, %r494;
	ld.shared.u32 	%r496, [_ZZN3cub18CUB_300001_SM_10006detail6reduce28DeviceReduceSingleTileKernelINS2_10policy_hubIiyN4cuda3__47maximumIiEEE10Policy1000EPiSB_iS8_iiNS5_3std3__410__identityEEEvT0_T1_T2_T3_T4_T6_E12temp_storage+20];
	max.s32 	%r497, %r495, %r496;
	ld.shared.u32 	%r498, [_ZZN3cub18CUB_300001_SM_10006detail6reduce28DeviceReduceSingleTileKernelINS2_10policy_hubIiyN4cuda3__47maximumIiEEE10Policy1000EPiSB_iS8_iiNS5_3std3__410__identityEEEvT0_T1_T2_T3_T4_T6_E12temp_storage+24];
	max.s32 	%r499, %r497, %r498;
	ld.shared.u32 	%r500, [_ZZN3cub18CUB_300001_SM_10006detail6reduce28DeviceReduceSingleTileKernelINS2_10policy_hubIiyN4cuda3__47maximumIiEEE10Policy1000EPiSB_iS8_iiNS5_3std3__410__identityEEEvT0_T1_T2_T3_T4_T6_E12temp_storage+28];
	max.s32 	%r501, %r499, %r500;
	ld.shared.u32 	%r502, [_ZZN3cub18CUB_300001_SM_10006detail6reduce28DeviceReduceSingleTileKernelINS2_10policy_hubIiyN4cuda3__47maximumIiEEE10Policy1000EPiSB_iS8_iiNS5_3std3__410__identityEEEvT0_T1_T2_T3_T4_T6_E12temp_storage+32];
	max.s32 	%r503, %r501, %r502;
	ld.shared.u32 	%r504, [_ZZN3cub18CUB_300001_SM_10006detail6reduce28DeviceReduceSingleTileKernelINS2_10policy_hubIiyN4cuda3__47maximumIiEEE10Policy1000EPiSB_iS8_iiNS5_3std3__410__identityEEEvT0_T1_T2_T3_T4_T6_E12temp_storage+36];
	max.s32 	%r686, %r503, %r504;
	bra.uni 	$L__BB10_72;
$L__BB10_38:
	setp.gt.s32 	%p3, %r124, 4095;
	@%p3 bra 	$L__BB10_56;
	mov.u32 	%r62, %tid.x;
	setp.ge.s32 	%p20, %r62, %r124;
	mov.b32 	%r670, 0;
	mov.u32 	%r665, %r62;
	@%p20 bra 	$L__BB10_41;
	mul.wide.u32 	%rd66, %r62, 4;
	add.s64 	%rd65, %rd16, %rd66;
	// begin inline asm
	ld.global.nc.u32 %r670, [%rd65];
	// end inline asm
	add.s32 	%r665, %r62, 256;
$L__BB10_41:
	setp.ge.s32 	%p21, %r665, %r124;
	@%p21 bra 	$L__BB10_47;
	not.b32 	%r255, %r665;
	add.s32 	%r67, %r124, %r255;
	and.b32  	%r256, %r67, 768;
	setp.eq.s32 	%p22, %r256, 768;
	@%p22 bra 	$L__BB10_45;
	mul.wide.u32 	%rd67, %r665, 4;
	add.s64 	%rd123, %rd16, %rd67;
	shr.u32 	%r257, %r67, 8;
	add.s32 	%r258, %r257, 1;
	and.b32  	%r259, %r258, 3;
	neg.s32 	%r662, %r259;
$L__BB10_44:
	.pragma "nounroll";
	// begin inline asm
	ld.global.nc.u32 %r260, [%rd123];
	// end inline asm
	max.s32 	%r670, %r670, %r260;
	add.s32 	%r665, %r665, 256;
	add.s64 	%rd123, %rd123, 1024;
	add.s32 	%r662, %r662, 1;
	setp.ne.s32 	%p23, %r662, 0;
	@%p23 bra 	$L__BB10_44;
$L__BB10_45:
	setp.lt.u32 	%p24, %r67, 768;
	@%p24 bra 	$L__BB10_47;
$L__BB10_46:
	mul.wide.s32 	%rd73, %r665, 4;
	add.s64 	%rd69, %rd16, %rd73;
	// begin inline asm
	ld.global.nc.u32 %r261, [%rd69];
	// end inline asm
	max.s32 	%r265, %r670, %r261;
	add.s64 	%rd70, %rd69, 1024;
	// begin inline asm
	ld.global.nc.u32 %r262, [%rd70];
	// end inline asm
	max.s32 	%r266, %r265, %r262;
	add.s64 	%rd71, %rd69, 2048;
	// begin inline asm
	ld.global.nc.u32 %r263, [%rd71];
	// end inline asm
	max.s32 	%r267, %r266, %r263;
	add.s64 	%rd72, %rd69, 3072;
	// begin inline asm
	ld.global.nc.u32 %r264, [%rd72];
	// end inline asm
	max.s32 	%r670, %r267, %r264;
	add.s32 	%r665, %r665, 1024;
	setp.lt.s32 	%p25, %r665, %r124;
	@%p25 bra 	$L__BB10_46;
$L__BB10_47:
	setp.lt.s32 	%p26, %r124, 256;
	@%p26 bra 	$L__BB10_52;
	// begin inline asm
	mov.u32 %r331, %laneid;
	// end inline asm
	mov.b32 	%r334, 1;
	mov.b32 	%r355, 31;
	mov.b32 	%r356, -1;
	// begin inline asm
	shfl.sync.down.b32 %r332, %r670, %r334, %r355, %r356;
	// end inline asm
	setp.gt.s32 	%p42, %r331, 30;
	max.s32 	%r357, %r670, %r332;
	selp.b32 	%r338, %r670, %r357, %p42;
	mov.b32 	%r339, 2;
	// begin inline asm
	shfl.sync.down.b32 %r337, %r338, %r339, %r355, %r356;
	// end inline asm
	setp.gt.s32 	%p43, %r331, 29;
	max.s32 	%r358, %r338, %r337;
	selp.b32 	%r343, %r338, %r358, %p43;
	mov.b32 	%r344, 4;
	// begin inline asm
	shfl.sync.down.b32 %r342, %r343, %r344, %r355, %r356;
	// end inline asm
	setp.gt.s32 	%p44, %r331, 27;
	max.s32 	%r359, %r343, %r342;
	selp.b32 	%r348, %r343, %r359, %p44;
	mov.b32 	%r349, 8;
	// begin inline asm
	shfl.sync.down.b32 %r347, %r348, %r349, %r355, %r356;
	// end inline asm
	setp.gt.s32 	%p45, %r331, 23;
	max.s32 	%r360, %r348, %r347;
	selp.b32 	%r353, %r348, %r360, %p45;
	mov.b32 	%r354, 16;
	// begin inline asm
	shfl.sync.down.b32 %r352, %r353, %r354, %r355, %r356;
	// end inline asm
	setp.gt.s32 	%p46, %r331, 15;
	max.s32 	%r83, %r353, %r352;
	selp.b32 	%r686, %r353, %r83, %p46;
	setp.ne.s32 	%p47, %r331, 0;
	@%p47 bra 	$L__BB10_50;
	shr.u32 	%r361, %r62, 3;
	and.b32  	%r362, %r361, 124;
	mov.u32 	%r363, _ZZN3cub18CUB_300001_SM_10006detail6reduce28DeviceReduceSingleTileKernelINS2_10policy_hubIiyN4cuda3__47maximumIiEEE10Policy1000EPiSB_iS8_iiNS5_3std3__410__identityEEEvT0_T1_T2_T3_T4_T6_E12temp_storage;
	add.s32 	%r364, %r363, %r362;
	st.shared.u32 	[%r364+8], %r83;
$L__BB10_50:
	bar.sync 	0;
	setp.ne.s32 	%p48, %r62, 0;
	@%p48 bra 	$L__BB10_72;
	ld.shared.u32 	%r365, [_ZZN3cub18CUB_300001_SM_10006detail6reduce28DeviceReduceSingleTileKernelINS2_10policy_hubIiyN4cuda3__47maximumIiEEE10Policy1000EPiSB_iS8_iiNS5_3std3__410__identityEEEvT0_T1_T2_T3_T4_T6_E12temp_storage+12];
	max.s32 	%r366, %r686, %r365;
	ld.shared.u32 	%r367, [_ZZN3cub18CUB_300001_SM_10006detail6reduce28DeviceReduceSingleTileKernelINS2_10policy_hubIiyN4cuda3__47maximumIiEEE10Policy1000EPiSB_iS8_iiNS5_3std3__410__identityEEEvT0_T1_T2_T3_T4_T6_E12temp_storage+16];
	max.s32 	%r368, %r366, %r367;
	ld.shared.u32 	%r369, [_ZZN3cub18CUB_300001_SM_10006detail6reduce28DeviceReduceSingleTileKernelINS2_10policy_hubIiyN4cuda3__47maximumIiEEE10Policy1000EPiSB_iS8_iiNS5_3std3__410__identityEEEvT0_T1_T2_T3_T4_T6_E12temp_storage+20];
	max.s32 	%r370, %r368, %r369;
	ld.shared.u32 	%r371, [_ZZN3cub18CUB_300001_SM_10006detail6reduce28DeviceReduceSingleTileKernelINS2_10policy_hubIiyN4cuda3__47maximumIiEEE10Policy1000EPiSB_iS8_iiNS5_3std3__410__identityEEEvT0_T1_T2_T3_T4_T6_E12temp_storage+24];
	max.s32 	%r372, %r370, %r371;
	ld.shared.u32 	%r373, [_ZZN3cub18CUB_300001_SM_10006detail6reduce28DeviceReduceSingleTileKernelINS2_10policy_hubIiyN4cuda3__47maximumIiEEE10Policy1000EPiSB_iS8_iiNS5_3std3__410__identityEEEvT0_T1_T2_T3_T4_T6_E12temp_storage+28];
	max.s32 	%r374, %r372, %r373;
	ld.shared.u32 	%r375, [_ZZN3cub18CUB_300001_SM_10006detail6reduce28DeviceReduceSingleTileKernelINS2_10policy_hubIiyN4cuda3__47maximumIiEEE10Policy1000EPiSB_iS8_iiNS5_3std3__410__identityEEEvT0_T1_T2_T3_T4_T6_E12temp_storage+32];
	max.s32 	%r376, %r374, %r375;
	ld.shared.u32 	%r377, [_ZZN3cub18CUB_300001_SM_10006detail6reduce28DeviceReduceSingleTileKernelINS2_10policy_hubIiyN4cuda3__47maximumIiEEE10Policy1000EPiSB_iS8_iiNS5_3std3__410__identityEEEvT0_T1_T2_T3_T4_T6_E12temp_storage+36];
	max.s32 	%r686, %r376, %r377;
	bra.uni 	$L__BB10_72;
$L__BB10_52:
	// begin inline asm
	mov.u32 %r268, %laneid;
	// end inline asm
	and.b32  	%r294, %r62, 992;
	add.s32 	%r295, %r294, 32;
	setp.gt.s32 	%p27, %r295, %r124;
	not.b32 	%r296, %r294;
	add.s32 	%r297, %r124, %r296;
	selp.b32 	%r292, %r297, 31, %p27;
	mov.b32 	%r271, 1;
	mov.b32 	%r293, -1;
	// begin inline asm
	shfl.sync.down.b32 %r269, %r670, %r271, %r292, %r293;
	// end inline asm
	setp.lt.s32 	%p28, %r268, %r292;
	max.s32 	%r298, %r670, %r269;
	selp.b32 	%r275, %r298, %r670, %p28;
	mov.b32 	%r276, 2;
	// begin inline asm
	shfl.sync.down.b32 %r274, %r275, %r276, %r292, %r293;
	// end inline asm
	add.s32 	%r299, %r268, 2;
	setp.gt.s32 	%p29, %r299, %r292;
	max.s32 	%r300, %r275, %r274;
	selp.b32 	%r280, %r275, %r300, %p29;
	mov.b32 	%r281, 4;
	// begin inline asm
	shfl.sync.down.b32 %r279, %r280, %r281, %r292, %r293;
	// end inline asm
	add.s32 	%r301, %r268, 4;
	setp.gt.s32 	%p30, %r301, %r292;
	max.s32 	%r302, %r280, %r279;
	selp.b32 	%r285, %r280, %r302, %p30;
	mov.b32 	%r286, 8;
	// begin inline asm
	shfl.sync.down.b32 %r284, %r285, %r286, %r292, %r293;
	// end inline asm
	add.s32 	%r303, %r268, 8;
	setp.gt.s32 	%p31, %r303, %r292;
	max.s32 	%r304, %r285, %r284;
	selp.b32 	%r290, %r285, %r304, %p31;
	mov.b32 	%r291, 16;
	// begin inline asm
	shfl.sync.down.b32 %r289, %r290, %r291, %r292, %r293;
	// end inline asm
	add.s32 	%r305, %r268, 16;
	setp.gt.s32 	%p32, %r305, %r292;
	max.s32 	%r306, %r290, %r289;
	selp.b32 	%r686, %r290, %r306, %p32;
	setp.ne.s32 	%p33, %r268, 0;
	@%p33 bra 	$L__BB10_54;
	shr.u32 	%r307, %r62, 3;
	and.b32  	%r308, %r307, 124;
	mov.u32 	%r309, _ZZN3cub18CUB_300001_SM_10006detail6reduce28DeviceReduceSingleTileKernelINS2_10policy_hubIiyN4cuda3__47maximumIiEEE10Policy1000EPiSB_iS8_iiNS5_3std3__410__identityEEEvT0_T1_T2_T3_T4_T6_E12temp_storage;
	add.s32 	%r310, %r309, %r308;
	st.shared.u32 	[%r310+8], %r686;
$L__BB10_54:
	bar.sync 	0;
	setp.ne.s32 	%p34, %r62, 0;
	@%p34 bra 	$L__BB10_72;
	setp.gt.s32 	%p35, %r124, 32;
	ld.shared.u32 	%r311, [_ZZN3cub18CUB_300001_SM_10006detail6reduce28DeviceReduceSingleTileKernelINS2_10policy_hubIiyN4cuda3__47maximumIiEEE10Policy1000EPiSB_iS8_iiNS5_3std3__410__identityEEEvT0_T1_T2_T3_T4_T6_E12temp_storage+12];
	max.s32 	%r312, %r686, %r311;
	selp.b32 	%r313, %r312, %r686, %p35;
	setp.gt.s32 	%p36, %r124, 64;
	ld.shared.u32 	%r314, [_ZZN3cub18CUB_300001_SM_10006detail6reduce28DeviceReduceSingleTileKernelINS2_10policy_hubIiyN4cuda3__47maximumIiEEE10Policy1000EPiSB_iS8_iiNS5_3std3__410__identityEEEvT0_T1_T2_T3_T4_T6_E12temp_storage+16];
	max.s32 	%r315, %r313, %r314;
	selp.b32 	%r316, %r315, %r313, %p36;
	setp.gt.s32 	%p37, %r124, 96;
	ld.shared.u32 	%r317, [_ZZN3cub18CUB_300001_SM_10006detail6reduce28DeviceReduceSingleTileKernelINS2_10policy_hubIiyN4cuda3__47maximumIiEEE10Policy1000EPiSB_iS8_iiNS5_3std3__410__identityEEEvT0_T1_T2_T3_T4_T6_E12temp_storage+20];
	max.s32 	%r318, %r316, %r317;
	selp.b32 	%r319, %r318, %r316, %p37;
	setp.gt.s32 	%p38, %r124, 128;
	ld.shared.u32 	%r320, [_ZZN3cub18CUB_300001_SM_10006detail6reduce28DeviceReduceSingleTileKernelINS2_10policy_hubIiyN4cuda3__47maximumIiEEE10Policy1000EPiSB_iS8_iiNS5_3std3__410__identityEEEvT0_T1_T2_T3_T4_T6_E12temp_storage+24];
	max.s32 	%r321, %r319, %r320;
	selp.b32 	%r322, %r321, %r319, %p38;
	setp.gt.s32 	%p39, %r124, 160;
	ld.shared.u32 	%r323, [_ZZN3cub18CUB_300001_SM_10006detail6reduce28DeviceReduceSingleTileKernelINS2_10policy_hubIiyN4cuda3__47maximumIiEEE10Policy1000EPiSB_iS8_iiNS5_3std3__410__identityEEEvT0_T1_T2_T3_T4_T6_E12temp_storage+28];
	max.s32 	%r324, %r322, %r323;
	selp.b32 	%r325, %r324, %r322, %p39;
	setp.gt.s32 	%p40, %r124, 192;
	ld.shared.u32 	%r326, [_ZZN3cub18CUB_300001_SM_10006detail6reduce28DeviceReduceSingleTileKernelINS2_10policy_hubIiyN4cuda3__47maximumIiEEE10Policy1000EPiSB_iS8_iiNS5_3std3__410__identityEEEvT0_T1_T2_T3_T4_T6_E12temp_storage+32];
	max.s32 	%r327, %r325, %r326;
	selp.b32 	%r328, %r327, %r325, %p40;
	setp.gt.s32 	%p41, %r124, 224;
	ld.shared.u32 	%r329, [_ZZN3cub18CUB_300001_SM_10006detail6reduce28DeviceReduceSingleTileKernelINS2_10policy_hubIiyN4cuda3__47maximumIiEEE10Policy1000EPiSB_iS8_iiNS5_3std3__410__identityEEEvT0_T1_T2_T3_T4_T6_E12temp_storage+36];
	max.s32 	%r330, %r328, %r329;
	selp.b32 	%r686, %r330, %r328, %p41;
	bra.uni 	$L__BB10_72;
$L__BB10_56:
	mov.u32 	%r88, %tid.x;
	mul.wide.u32 	%rd35, %r88, 4;
	add.s64 	%rd19, %rd16, %rd35;
	// begin inline asm
	ld.global.nc.u32 %r126, [%rd19];
	// end inline asm
	add.s64 	%rd20, %rd19, 1024;
	// begin inline asm
	ld.global.nc.u32 %r127, [%rd20];
	// end inline asm
	add.s64 	%rd21, %rd19, 2048;
	// begin inline asm
	ld.global.nc.u32 %r128, [%rd21];
	// end inline asm
	add.s64 	%rd22, %rd19, 3072;
	// begin inline asm
	ld.global.nc.u32 %r129, [%rd22];
	// end inline asm
	add.s64 	%rd23, %rd19, 4096;
	// begin inline asm
	ld.global.nc.u32 %r130, [%rd23];
	// end inline asm
	add.s64 	%rd24, %rd19, 5120;
	// begin inline asm
	ld.global.nc.u32 %r131, [%rd24];
	// end inline asm
	add.s64 	%rd25, %rd19, 6144;
	// begin inline asm
	ld.global.nc.u32 %r132, [%rd25];
	// end inline asm
	add.s64 	%rd26, %rd19, 7168;
	// begin inline asm
	ld.global.nc.u32 %r133, [%rd26];
	// end inline asm
	add.s64 	%rd27, %rd19, 8192;
	// begin inline asm
	ld.global.nc.u32 %r134, [%rd27];
	// end inline asm
	add.s64 	%rd28, %rd19, 9216;
	// begin inline asm
	ld.global.nc.u32 %r135, [%rd28];
	// end inline asm
	add.s64 	%rd29, %rd19, 10240;
	// begin inline asm
	ld.global.nc.u32 %r136, [%rd29];
	// end inline asm
	add.s64 	%rd30, %rd19, 11264;
	// begin inline asm
	ld.global.nc.u32 %r137, [%rd30];
	// end inline asm
	add.s64 	%rd31, %rd19, 12288;
	// begin inline asm
	ld.global.nc.u32 %r138, [%rd31];
	// end inline asm
	add.s64 	%rd32, %rd19, 13312;
	// begin inline asm
	ld.global.nc.u32 %r139, [%rd32];
	// end inline asm
	add.s64 	%rd33, %rd19, 14336;
	// begin inline asm
	ld.global.nc.u32 %r140, [%rd33];
	// end inline asm
	add.s64 	%rd34, %rd19, 15360;
	// begin inline asm
	ld.global.nc.u32 %r141, [%rd34];
	// end inline asm
	max.s32 	%r143, %r126, %r127;
	max.s32 	%r144, %r143, %r128;
	max.s32 	%r145, %r129, %r130;
	max.s32 	%r146, %r145, %r131;
	max.s32 	%r147, %r132, %r133;
	max.s32 	%r148, %r147, %r134;
	max.s32 	%r149, %r135, %r136;
	max.s32 	%r150, %r149, %r137;
	max.s32 	%r151, %r138, %r139;
	max.s32 	%r152, %r151, %r140;
	max.s32 	%r153, %r144, %r146;
	max.s32 	%r154, %r153, %r148;
	max.s32 	%r155, %r150, %r152;
	max.s32 	%r156, %r155, %r141;
	max.s32 	%r685, %r154, %r156;
	setp.lt.u32 	%p4, %r124, 8192;
	mov.b32 	%r674, 4096;
	@%p4 bra 	$L__BB10_60;
	add.s32 	%r90, %r124, -4096;
	mov.b32 	%r674, 4096;
$L__BB10_58:
	mul.wide.s32 	%rd52, %r674, 4;
	add.s64 	%rd36, %rd19, %rd52;
	// begin inline asm
	ld.global.nc.u32 %r158, [%rd36];
	// end inline asm
	add.s64 	%rd37, %rd36, 1024;
	// begin inline asm
	ld.global.nc.u32 %r159, [%rd37];
	// end inline asm
	add.s64 	%rd38, %rd36, 2048;
	// begin inline asm
	ld.global.nc.u32 %r160, [%rd38];
	// end inline asm
	add.s64 	%rd39, %rd36, 3072;
	// begin inline asm
	ld.global.nc.u32 %r161, [%rd39];
	// end inline asm
	add.s64 	%rd40, %rd36, 4096;
	// begin inline asm
	ld.global.nc.u32 %r162, [%rd40];
	// end inline asm
	add.s64 	%rd41, %rd36, 5120;
	// begin inline asm
	ld.global.nc.u32 %r163, [%rd41];
	// end inline asm
	add.s64 	%rd42, %rd36, 6144;
	// begin inline asm
	ld.global.nc.u32 %r164, [%rd42];
	// end inline asm
	add.s64 	%rd43, %rd36, 7168;
	// begin inline asm
	ld.global.nc.u32 %r165, [%rd43];
	// end inline asm
	add.s64 	%rd44, %rd36, 8192;
	// begin inline asm
	ld.global.nc.u32 %r166, [%rd44];
	// end inline asm
	add.s64 	%rd45, %rd36, 9216;
	// begin inline asm
	ld.global.nc.u32 %r167, [%rd45];
	// end inline asm
	add.s64 	%rd46, %rd36, 10240;
	// begin inline asm
	ld.global.nc.u32 %r168, [%rd46];
	// end inline asm
	add.s64 	%rd47, %rd36, 11264;
	// begin inline asm
	ld.global.nc.u32 %r169, [%rd47];
	// end inline asm
	add.s64 	%rd48, %rd36, 12288;
	// begin inline asm
	ld.global.nc.u32 %r170, [%rd48];
	// end inline asm
	add.s64 	%rd49, %rd36, 13312;
	// begin inline asm
	ld.global.nc.u32 %r171, [%rd49];
	// end inline asm
	add.s64 	%rd50, %rd36, 14336;
	// begin inline asm
	ld.global.nc.u32 %r172, [%rd50];
	// end inline asm
	add.s64 	%rd51, %rd36, 15360;
	// begin inline asm
	ld.global.nc.u32 %r173, [%rd51];
	// end inline asm
	max.s32 	%r174, %r685, %r158;
	max.s32 	%r175, %r174, %r159;
	max.s32 	%r176, %r160, %r161;
	max.s32 	%r177, %r176, %r162;
	max.s32 	%r178, %r163, %r164;
	max.s32 	%r179, %r178, %r165;
	max.s32 	%r180, %r166, %r167;
	max.s32 	%r181, %r180, %r168;
	max.s32 	%r182, %r169, %r170;
	max.s32 	%r183, %r182, %r171;
	max.s32 	%r184, %r172, %r173;
	max.s32 	%r185, %r175, %r177;
	max.s32 	%r186, %r185, %r179;
	max.s32 	%r187, %r181, %r183;
	max.s32 	%r188, %r187, %r184;
	max.s32 	%r685, %r186, %r188;
	sub.s32 	%r189, %r124, %r674;
	setp.lt.s32 	%p5, %r189, 4096;
	@%p5 bra 	$L__BB10_68;
	add.s32 	%r674, %r674, 4096;
	setp.le.s32 	%p6, %r674, %r90;
	@%p6 bra 	$L__BB10_58;
$L__BB10_60:
	setp.le.s32 	%p7, %r124, %r674;
	@%p7 bra 	$L__BB10_68;
	sub.s32 	%r97, %r124, %r674;
	setp.ge.s32 	%p8, %r88, %r97;
	@%p8 bra 	$L__BB10_68;
	not.b32 	%r191, %r88;
	add.s32 	%r192, %r124, %r191;
	sub.s32 	%r98, %r192, %r674;
	and.b32  	%r193, %r98, 768;
	setp.eq.s32 	%p9, %r193, 768;
	mov.u32 	%r679, %r88;
	@%p9 bra 	$L__BB10_65;
	add.s32 	%r676, %r88, %r674;
	shr.u32 	%r194, %r98, 8;
	add.s32 	%r195, %r194, 1;
	and.b32  	%r196, %r195, 3;
	neg.s32 	%r675, %r196;
	mov.u32 	%r679, %r88;
$L__BB10_64:
	.pragma "nounroll";
	mul.wide.u32 	%rd54, %r676, 4;
	add.s64 	%rd53, %rd16, %rd54;
	// begin inline asm
	ld.global.nc.u32 %r197, [%rd53];
	// end inline asm
	max.s32 	%r685, %r685, %r197;
	add.s32 	%r679, %r679, 256;
	add.s32 	%r676, %r676, 256;
	add.s32 	%r675, %r675, 1;
	setp.ne.s32 	%p10, %r675, 0;
	@%p10 bra 	$L__BB10_64;
$L__BB10_65:
	setp.lt.u32 	%p11, %r98, 768;
	@%p11 bra 	$L__BB10_68;
	cvt.u64.u32 	%rd55, %r679;
	cvt.u64.u32 	%rd56, %r674;
	add.s64 	%rd57, %rd55, %rd56;
	shl.b64 	%rd58, %rd57, 2;
	add.s64 	%rd59, %rd58, %rd16;
	add.s64 	%rd124, %rd59, 2048;
	add.s32 	%r682, %r679, %r674;
$L__BB10_67:
	mul.wide.u32 	%rd64, %r682, 4;
	add.s64 	%rd60, %rd16, %rd64;
	// begin inline asm
	ld.global.nc.u32 %r198, [%rd60];
	// end inline asm
	max.s32 	%r202, %r685, %r198;
	add.s64 	%rd61, %rd124, -1024;
	// begin inline asm
	ld.global.nc.u32 %r199, [%rd61];
	// end inline asm
	max.s32 	%r203, %r202, %r199;
	// begin inline asm
	ld.global.nc.u32 %r200, [%rd124];
	// end inline asm
	max.s32 	%r204, %r203, %r200;
	add.s64 	%rd63, %rd124, 1024;
	// begin inline asm
	ld.global.nc.u32 %r201, [%rd63];
	// end inline asm
	max.s32 	%r685, %r204, %r201;
	add.s32 	%r679, %r679, 1024;
	add.s64 	%rd124, %rd124, 4096;
	add.s32 	%r682, %r682, 1024;
	setp.lt.s32 	%p12, %r679, %r97;
	@%p12 bra 	$L__BB10_67;
$L__BB10_68:
	// begin inline asm
	mov.u32 %r205, %laneid;
	// end inline asm
	mov.b32 	%r208, 1;
	mov.b32 	%r229, 31;
	mov.b32 	%r230, -1;
	// begin inline asm
	shfl.sync.down.b32 %r206, %r685, %r208, %r229, %r230;
	// end inline asm
	setp.gt.s32 	%p13, %r205, 30;
	max.s32 	%r231, %r685, %r206;
	selp.b32 	%r212, %r685, %r231, %p13;
	mov.b32 	%r213, 2;
	// begin inline asm
	shfl.sync.down.b32 %r211, %r212, %r213, %r229, %r230;
	// end inline asm
	setp.gt.s32 	%p14, %r205, 29;
	max.s32 	%r232, %r212, %r211;
	selp.b32 	%r217, %r212, %r232, %p14;
	mov.b32 	%r218, 4;
	// begin inline asm
	shfl.sync.down.b32 %r216, %r217, %r218, %r229, %r230;
	// end inline asm
	setp.gt.s32 	%p15, %r205, 27;
	max.s32 	%r233, %r217, %r216;
	selp.b32 	%r222, %r217, %r233, %p15;
	mov.b32 	%r223, 8;
	// begin inline asm
	shfl.sync.down.b32 %r221, %r222, %r223, %r229, %r230;
	// end inline asm
	setp.gt.s32 	%p16, %r205, 23;
	max.s32 	%r234, %r222, %r221;
	selp.b32 	%r227, %r222, %r234, %p16;
	mov.b32 	%r228, 16;
	// begin inline asm
	shfl.sync.down.b32 %r226, %r227, %r228, %r229, %r230;
	// end inline asm
	setp.gt.s32 	%p17, %r205, 15;
	max.s32 	%r120, %r227, %r226;
	selp.b32 	%r686, %r227, %r120, %p17;
	setp.ne.s32 	%p18, %r205, 0;
	@%p18 bra 	$L__BB10_70;
	shr.u32 	%r235, %r88, 3;
	and.b32  	%r236, %r235, 124;
	mov.u32 	%r237, _ZZN3cub18CUB_300001_SM_10006detail6reduce28DeviceReduceSingleTileKernelINS2_10policy_hubIiyN4cuda3__47maximumIiEEE10Policy1000EPiSB_iS8_iiNS5_3std3__410__identityEEEvT0_T1_T2_T3_T4_T6_E12temp_storage;
	add.s32 	%r238, %r237, %r236;
	st.shared.u32 	[%r238+8], %r120;
$L__BB10_70:
	bar.sync 	0;
	setp.ne.s32 	%p19, %r88, 0;
	@%p19 bra 	$L__BB10_72;
	ld.shared.u32 	%r239, [_ZZN3cub18CUB_300001_SM_10006detail6reduce28DeviceReduceSingleTileKernelINS2_10policy_hubIiyN4cuda3__47maximumIiEEE10Policy1000EPiSB_iS8_iiNS5_3std3__410__identityEEEvT0_T1_T2_T3_T4_T6_E12temp_storage+12];
	max.s32 	%r240, %r686, %r239;
	ld.shared.u32 	%r241, [_ZZN3cub18CUB_300001_SM_10006detail6reduce28DeviceReduceSingleTileKernelINS2_10policy_hubIiyN4cuda3__47maximumIiEEE10Policy1000EPiSB_iS8_iiNS5_3std3__410__identityEEEvT0_T1_T2_T3_T4_T6_E12temp_storage+16];
	max.s32 	%r242, %r240, %r241;
	ld.shared.u32 	%r243, [_ZZN3cub18CUB_300001_SM_10006detail6reduce28DeviceReduceSingleTileKernelINS2_10policy_hubIiyN4cuda3__47maximumIiEEE10Policy1000EPiSB_iS8_iiNS5_3std3__410__identityEEEvT0_T1_T2_T3_T4_T6_E12temp_storage+20];
	max.s32 	%r244, %r242, %r243;
	ld.shared.u32 	%r245, [_ZZN3cub18CUB_300001_SM_10006detail6reduce28DeviceReduceSingleTileKernelINS2_10policy_hubIiyN4cuda3__47maximumIiEEE10Policy1000EPiSB_iS8_iiNS5_3std3__410__identityEEEvT0_T1_T2_T3_T4_T6_E12temp_storage+24];
	max.s32 	%r246, %r244, %r245;
	ld.shared.u32 	%r247, [_ZZN3cub18CUB_300001_SM_10006detail6reduce28DeviceReduceSingleTileKernelINS2_10policy_hubIiyN4cuda3__47maximumIiEEE10Policy1000EPiSB_iS8_iiNS5_3std3__410__identityEEEvT0_T1_T2_T3_T4_T6_E12temp_storage+28];
	max.s32 	%r248, %r246, %r247;
	ld.shared.u32 	%r249, [_ZZN3cub18CUB_300001_SM_10006detail6reduce28DeviceReduceSingleTileKernelINS2_10policy_hubIiyN4cuda3__47maximumIiEEE10Policy1000EPiSB_iS8_iiNS5_3std3__410__identityEEEvT0_T1_T2_T3_T4_T6_E12temp_storage+32];
	max.s32 	%r250, %r248, %r249;
	ld.shared.u32 	%r251, [_ZZN3cub18CUB_300001_SM_10006detail6reduce28DeviceReduceSingleTileKernelINS2_10policy_hubIiyN4cuda3__47maximumIiEEE10Policy1000EPiSB_iS8_iiNS5_3std3__410__identityEEEvT0_T1_T2_T3_T4_T6_E12temp_storage+36];
	max.s32 	%r686, %r250, %r251;
$L__BB10_72:
	mov.u32 	%r631, %tid.x;
	setp.ne.s32 	%p95, %r631, 0;
	@%p95 bra 	$L__BB10_74;
	max.s32 	%r632, %r125, %r686;
	st.global.u32 	[%rd1], %r632;
$L__BB10_74:
	ret;

}
	// .globl	_ZN3cub18CUB_300001_SM_10006detail4scan20DeviceScanInitKernelINS0_13ScanTileStateIiLb1EEEEEvT_i
.visible .entry _ZN3cub18CUB_300001_SM_10006detail4scan20DeviceScanInitKernelINS0_13ScanTileStateIiLb1EEEEEvT_i(
	.param .align 8 .b8 _ZN3cub18CUB_300001_SM_10006detail4scan20DeviceScanInitKernelINS0_13ScanTileStateIiLb1EEEEEvT_i_param_0[8],
	.param .u32 _ZN3cub18CUB_300001_SM_10006detail4scan20DeviceScanInitKernelINS0_13ScanTileStateIiLb1EEEEEvT_i_param_1
)
{
	.reg .pred 	%p<5>;
	.reg .b32 	%r<10>;
	.reg .b64 	%rd<7>;

	ld.param.u64 	%rd2, [_ZN3cub18CUB_300001_SM_10006detail4scan20DeviceScanInitKernelINS0_13ScanTileStateIiLb1EEEEEvT_i_param_0];
	ld.param.u32 	%r4, [_ZN3cub18CUB_300001_SM_10006detail4scan20DeviceScanInitKernelINS0_13ScanTileStateIiLb1EEEEEvT_i_param_1];
	cvta.to.global.u64 	%rd1, %rd2;
	mov.u32 	%r1, %ctaid.x;
	mov.u32 	%r5, %ntid.x;
	mov.u32 	%r2, %tid.x;
	mad.lo.s32 	%r3, %r1, %r5, %r2;
	setp.ge.s32 	%p1, %r3, %r4;
	@%p1 bra 	$L__BB11_2;
	mul.wide.s32 	%rd3, %r3, 8;
	add.s64 	%rd4, %rd1, %rd3;
	mov.b32 	%r6, 0;
	mov.b32 	%r7, 99;
	st.global.v2.u32 	[%rd4+256], {%r7, %r6};
$L__BB11_2:
	setp.ne.s32 	%p2, %r1, 0;
	setp.gt.u32 	%p3, %r2, 31;
	or.pred  	%p4, %p2, %p3;
	@%p4 bra 	$L__BB11_4;
	mul.wide.u32 	%rd5, %r2, 8;
	add.s64 	%rd6, %rd1, %rd5;
	mov.b32 	%r9, 0;
	st.global.v2.u32 	[%rd6], {%r9, %r9};
$L__BB11_4:
	ret;

}
	// .globl	_ZN3cub18CUB_300001_SM_10006detail4scan16DeviceScanKernelINS2_10policy_hubIiiij12inline_scoreE10Policy1000EN6thrust24THRUST_300001_SM_1000_NS6detail15normal_iteratorINS9_10device_ptrIiEEEESE_NS0_13ScanTileStateIiLb1EEES5_NS0_8NullTypeEjiLb0ESH_EEvT0_T1_T2_iT3_T4_T5_
.visible .entry _ZN3cub18CUB_300001_SM_10006detail4scan16DeviceScanKernelINS2_10policy_hubIiiij12inline_scoreE10Policy1000EN6thrust24THRUST_300001_SM_1000_NS6detail15normal_iteratorINS9_10device_ptrIiEEEESE_NS0_13ScanTileStateIiLb1EEES5_NS0_8NullTypeEjiLb0ESH_EEvT0_T1_T2_iT3_T4_T5_(
	.param .align 8 .b8 _ZN3cub18CUB_300001_SM_10006detail4scan16DeviceScanKernelINS2_10policy_hubIiiij12inline_scoreE10Policy1000EN6thrust24THRUST_300001_SM_1000_NS6detail15normal_iteratorINS9_10device_ptrIiEEEESE_NS0_13ScanTileStateIiLb1EEES5_NS0_8NullTypeEjiLb0ESH_EEvT0_T1_T2_iT3_T4_T5__param_0[8],
	.param .align 8 .b8 _ZN3cub18CUB_300001_SM_10006detail4scan16DeviceScanKernelINS2_10policy_hubIiiij12inline_scoreE10Policy1000EN6thrust24THRUST_300001_SM_1000_NS6detail15normal_iteratorINS9_10device_ptrIiEEEESE_NS0_13ScanTileStateIiLb1EEES5_NS0_8NullTypeEjiLb0ESH_EEvT0_T1_T2_iT3_T4_T5__param_1[8],
	.param .align 8 .b8 _ZN3cub18CUB_300001_SM_10006detail4scan16DeviceScanKernelINS2_10policy_hubIiiij12inline_scoreE10Policy1000EN6thrust24THRUST_300001_SM_1000_NS6detail15normal_iteratorINS9_10device_ptrIiEEEESE_NS0_13ScanTileStateIiLb1EEES5_NS0_8NullTypeEjiLb0ESH_EEvT0_T1_T2_iT3_T4_T5__param_2[8],
	.param .u32 _ZN3cub18CUB_300001_SM_10006detail4scan16DeviceScanKernelINS2_10policy_hubIiiij12inline_scoreE10Policy1000EN6thrust24THRUST_300001_SM_1000_NS6detail15normal_iteratorINS9_10device_ptrIiEEEESE_NS0_13ScanTileStateIiLb1EEES5_NS0_8NullTypeEjiLb0ESH_EEvT0_T1_T2_iT3_T4_T5__param_3,
	.param .align 1 .b8 _ZN3cub18CUB_300001_SM_10006detail4scan16DeviceScanKernelINS2_10policy_hubIiiij12inline_scoreE10Policy1000EN6thrust24THRUST_300001_SM_1000_NS6detail15normal_iteratorINS9_10device_ptrIiEEEESE_NS0_13ScanTileStateIiLb1EEES5_NS0_8NullTypeEjiLb0ESH_EEvT0_T1_T2_iT3_T4_T5__param_4[1],
	.param .align 1 .b8 _ZN3cub18CUB_300001_SM_10006detail4scan16DeviceScanKernelINS2_10policy_hubIiiij12inline_scoreE10Policy1000EN6thrust24THRUST_300001_SM_1000_NS6detail15normal_iteratorINS9_10device_ptrIiEEEESE_NS0_13ScanTileStateIiLb1EEES5_NS0_8NullTypeEjiLb0ESH_EEvT0_T1_T2_iT3_T4_T5__param_5[1],
	.param .u32 _ZN3cub18CUB_300001_SM_10006detail4scan16DeviceScanKernelINS2_10policy_hubIiiij12inline_scoreE10Policy1000EN6thrust24THRUST_300001_SM_1000_NS6detail15normal_iteratorINS9_10device_ptrIiEEEESE_NS0_13ScanTileStateIiLb1EEES5_NS0_8NullTypeEjiLb0ESH_EEvT0_T1_T2_iT3_T4_T5__param_6
)
.maxntid 128
{
	.reg .pred 	%p<139>;
	.reg .b32 	%r<1157>;
	.reg .b64 	%rd<53>;
	// demoted variable
	.shared .align 16 .b8 _ZZN3cub18CUB_300001_SM_10006detail4scan16DeviceScanKernelINS2_10policy_hubIiiij12inline_scoreE10Policy1000EN6thrust24THRUST_300001_SM_1000_NS6detail15normal_iteratorINS9_10device_ptrIiEEEESE_NS0_13ScanTileStateIiLb1EEES5_NS0_8NullTypeEjiLb0ESH_EEvT0_T1_T2_iT3_T4_T5_E12temp_storage[7696];
	ld.param.u64 	%rd1, [_ZN3cub18CUB_300001_SM_10006detail4scan16DeviceScanKernelINS2_10policy_hubIiiij12inline_scoreE10Policy1000EN6thrust24THRUST_300001_SM_1000_NS6detail15normal_iteratorINS9_10device_ptrIiEEEESE_NS0_13ScanTileStateIiLb1EEES5_NS0_8NullTypeEjiLb0ESH_EEvT0_T1_T2_iT3_T4_T5__param_2];
	ld.param.u64 	%rd16, [_ZN3cub18CUB_300001_SM_10006detail4scan16DeviceScanKernelINS2_10policy_hubIiiij12inline_scoreE10Policy1000EN6thrust24THRUST_300001_SM_1000_NS6detail15normal_iteratorINS9_10device_ptrIiEEEESE_NS0_13ScanTileStateIiLb1EEES5_NS0_8NullTypeEjiLb0ESH_EEvT0_T1_T2_iT3_T4_T5__param_1];
	ld.param.u64 	%rd17, [_ZN3cub18CUB_300001_SM_10006detail4scan16DeviceScanKernelINS2_10policy_hubIiiij12inline_scoreE10Policy1000EN6thrust24THRUST_300001_SM_1000_NS6detail15normal_iteratorINS9_10device_ptrIiEEEESE_NS0_13ScanTileStateIiLb1EEES5_NS0_8NullTypeEjiLb0ESH_EEvT0_T1_T2_iT3_T4_T5__param_0];
	ld.param.u32 	%r273, [_ZN3cub18CUB_300001_SM_10006detail4scan16DeviceScanKernelINS2_10policy_hubIiiij12inline_scoreE10Policy1000EN6thrust24THRUST_300001_SM_1000_NS6detail15normal_iteratorINS9_10device_ptrIiEEEESE_NS0_13ScanTileStateIiLb1EEES5_NS0_8NullTypeEjiLb0ESH_EEvT0_T1_T2_iT3_T4_T5__param_3];
	ld.param.u32 	%r274, [_ZN3cub18CUB_300001_SM_10006detail4scan16DeviceScanKernelINS2_10policy_hubIiiij12inline_scoreE10Policy1000EN6thrust24THRUST_300001_SM_1000_NS6detail15normal_iteratorINS9_10device_ptrIiEEEESE_NS0_13ScanTileStateIiLb1EEES5_NS0_8NullTypeEjiLb0ESH_EEvT0_T1_T2_iT3_T4_T5__param_6];
	cvta.to.global.u64 	%rd2, %rd17;
	cvta.to.global.u64 	%rd3, %rd16;
	mov.u32 	%r275, %ctaid.x;
	add.s32 	%r1, %r273, %r275;
	mul.lo.s32 	%r2, %r1, 1920;
	sub.s32 	%r3, %r274, %r2;
	setp.lt.u32 	%p1, %r3, 1921;
	@%p1 bra 	$L__BB12_38;
	cvt.u64.u32 	%rd35, %r2;
	mov.u32 	%r4, %tid.x;
	and.b32  	%r673, %r4, 31;
	and.b32  	%r674, %r4, 992;
	mul.lo.s32 	%r675, %r674, 15;
	or.b32  	%r676, %r675, %r673;
	cvt.u64.u32 	%rd36, %r676;
	add.s64 	%rd4, %rd36, %rd35;
	shl.b64 	%rd37, %rd4, 2;
	add.s64 	%rd38, %rd2, %rd37;
	ld.global.u32 	%r677, [%rd38];
	ld.global.u32 	%r678, [%rd38+128];
	ld.global.u32 	%r679, [%rd38+256];
	ld.global.u32 	%r680, [%rd38+384];
	ld.global.u32 	%r681, [%rd38+512];
	ld.global.u32 	%r682, [%rd38+640];
	ld.global.u32 	%r683, [%rd38+768];
	ld.global.u32 	%r684, [%rd38+896];
	ld.global.u32 	%r685, [%rd38+1024];
	ld.global.u32 	%r686, [%rd38+1152];
	ld.global.u32 	%r687, [%rd38+1280];
	ld.global.u32 	%r688, [%rd38+1408];
	ld.global.u32 	%r689, [%rd38+1536];
	ld.global.u32 	%r690, [%rd38+1664];
	ld.global.u32 	%r691, [%rd38+1792];
	// begin inline asm
	mov.u32 %r672, %laneid;
	// end inline asm
	shr.u32 	%r6, %r4, 5;
	mad.lo.s32 	%r692, %r6, 480, %r672;
	shl.b32 	%r693, %r692, 2;
	mov.u32 	%r694, _ZZN3cub18CUB_300001_SM_10006detail4scan16DeviceScanKernelINS2_10policy_hubIiiij12inline_scoreE10Policy1000EN6thrust24THRUST_300001_SM_1000_NS6detail15normal_iteratorINS9_10device_ptrIiEEEESE_NS0_13ScanTileStateIiLb1EEES5_NS0_8NullTypeEjiLb0ESH_EEvT0_T1_T2_iT3_T4_T5_E12temp_storage;
	add.s32 	%r7, %r694, %r693;
	st.shared.u32 	[%r7], %r677;
	st.shared.u32 	[%r7+128], %r678;
	st.shared.u32 	[%r7+256], %r679;
	st.shared.u32 	[%r7+384], %r680;
	st.shared.u32 	[%r7+512], %r681;
	st.shared.u32 	[%r7+640], %r682;
	st.shared.u32 	[%r7+768], %r683;
	st.shared.u32 	[%r7+896], %r684;
	st.shared.u32 	[%r7+1024], %r685;
	st.shared.u32 	[%r7+1152], %r686;
	st.shared.u32 	[%r7+1280], %r687;
	st.shared.u32 	[%r7+1408], %r688;
	st.shared.u32 	[%r7+1536], %r689;
	st.shared.u32 	[%r7+1664], %r690;
	st.shared.u32 	[%r7+1792], %r691;
	bar.warp.sync 	-1;
	mad.lo.s32 	%r8, %r672, 56, %r7;
	ld.shared.u32 	%r9, [%r8];
	ld.shared.u32 	%r10, [%r8+4];
	ld.shared.u32 	%r11, [%r8+8];
	ld.shared.u32 	%r12, [%r8+12];
	ld.shared.u32 	%r13, [%r8+16];
	ld.shared.u32 	%r14, [%r8+20];
	ld.shared.u32 	%r15, [%r8+24];
	ld.shared.u32 	%r16, [%r8+28];
	ld.shared.u32 	%r17, [%r8+32];
	ld.shared.u32 	%r18, [%r8+36];
	ld.shared.u32 	%r19, [%r8+40];
	ld.shared.u32 	%r20, [%r8+44];
	ld.shared.u32 	%r21, [%r8+48];
	ld.shared.u32 	%r22, [%r8+52];
	ld.shared.u32 	%r23, [%r8+56];
	bar.sync 	0;
	setp.ne.s32 	%p86, %r1, 0;
	@%p86 bra 	$L__BB12_8;
	add.s32 	%r978, %r9, -1;
	max.s32 	%r979, %r978, %r10;
	max.s32 	%r980, %r979, 0;
	add.s32 	%r981, %r980, -1;
	max.s32 	%r982, %r981, %r11;
	max.s32 	%r983, %r982, 0;
	add.s32 	%r984, %r983, -1;
	max.s32 	%r985, %r984, %r12;
	max.s32 	%r986, %r985, 0;
	add.s32 	%r987, %r986, -1;
	max.s32 	%r988, %r987, %r13;
	max.s32 	%r989, %r988, 0;
	add.s32 	%r990, %r989, -1;
	max.s32 	%r991, %r990, %r14;
	max.s32 	%r992, %r991, 0;
	add.s32 	%r993, %r992, -1;
	max.s32 	%r994, %r993, %r15;
	max.s32 	%r995, %r994, 0;
	add.s32 	%r996, %r995, -1;
	max.s32 	%r997, %r996, %r16;
	max.s32 	%r998, %r997, 0;
	add.s32 	%r999, %r998, -1;
	max.s32 	%r1000, %r999, %r17;
	max.s32 	%r1001, %r1000, 0;
	add.s32 	%r1002, %r1001, -1;
	max.s32 	%r1003, %r1002, %r18;
	max.s32 	%r1004, %r1003, 0;
	add.s32 	%r1005, %r1004, -1;
	max.s32 	%r1006, %r1005, %r19;
	max.s32 	%r1007, %r1006, 0;
	add.s32 	%r1008, %r1007, -1;
	max.s32 	%r1009, %r1008, %r20;
	max.s32 	%r1010, %r1009, 0;
	add.s32 	%r1011, %r1010, -1;
	max.s32 	%r1012, %r1011, %r21;
	max.s32 	%r1013, %r1012, 0;
	add.s32 	%r1014, %r1013, -1;
	max.s32 	%r1015, %r1014, %r22;
	max.s32 	%r1016, %r1015, 0;
	add.s32 	%r1017, %r1016, -1;
	max.s32 	%r1018, %r1017, %r23;
	max.s32 	%r949, %r1018, 0;
	mov.b32 	%r975, 1;
	mov.b32 	%r976, 0;
	mov.b32 	%r977, -1;
	// begin inline asm
	shfl.sync.up.b32 %r948, %r949, %r975, %r976, %r977;
	// end inline asm
	add.s32 	%r1019, %r948, -1;
	max.s32 	%r1020, %r1019, %r949;
	setp.lt.s32 	%p127, %r672, 1;
	selp.b32 	%r954, %r949, %r1020, %p127;
	mov.b32 	%r955, 2;
	// begin inline asm
	shfl.sync.up.b32 %r953, %r954, %r955, %r976, %r977;
	// end inline asm
	add.s32 	%r1021, %r953, -1;
	max.s32 	%r1022, %r1021, %r954;
	setp.lt.s32 	%p128, %r672, 2;
	selp.b32 	%r959, %r954, %r1022, %p128;
	mov.b32 	%r960, 4;
	// begin inline asm
	shfl.sync.up.b32 %r958, %r959, %r960, %r976, %r977;
	// end inline asm
	add.s32 	%r1023, %r958, -1;
	max.s32 	%r1024, %r1023, %r959;
	setp.lt.s32 	%p129, %r672, 4;
	selp.b32 	%r964, %r959, %r1024, %p129;
	mov.b32 	%r965, 8;
	// begin inline asm
	shfl.sync.up.b32 %r963, %r964, %r965, %r976, %r977;
	// end inline asm
	add.s32 	%r1025, %r963, -1;
	max.s32 	%r1026, %r1025, %r964;
	setp.lt.s32 	%p130, %r672, 8;
	selp.b32 	%r969, %r964, %r1026, %p130;
	mov.b32 	%r970, 16;
	// begin inline asm
	shfl.sync.up.b32 %r968, %r969, %r970, %r976, %r977;
	// end inline asm
	add.s32 	%r1027, %r968, -1;
	max.s32 	%r24, %r1027, %r969;
	setp.lt.s32 	%p131, %r672, 16;
	selp.b32 	%r974, %r969, %r24, %p131;
	// begin inline asm
	shfl.sync.up.b32 %r1094, %r974, %r975, %r976, %r977;
	// end inline asm
	setp.ne.s32 	%p132, %r672, 31;
	@%p132 bra 	$L__BB12_4;
	shl.b32 	%r1028, %r6, 2;
	add.s32 	%r1030, %r694, %r1028;
	st.shared.u32 	[%r1030+16], %r24;
$L__BB12_4:
	bar.sync 	0;
	ld.shared.v4.u32 	{%r1031, %r1032, %r1033, %r1034}, [_ZZN3cub18CUB_300001_SM_10006detail4scan16DeviceScanKernelINS2_10policy_hubIiiij12inline_scoreE10Policy1000EN6thrust24THRUST_300001_SM_1000_NS6detail15normal_iteratorINS9_10device_ptrIiEEEESE_NS0_13ScanTileStateIiLb1EEES5_NS0_8NullTypeEjiLb0ESH_EEvT0_T1_T2_iT3_T4_T5_E12temp_storage+16];
	add.s32 	%r1035, %r1031, -1;
	max.s32 	%r1036, %r1035, %r1032;
	max.s32 	%r1037, %r1036, 0;
	setp.eq.s32 	%p133, %r6, 2;
	selp.b32 	%r1038, %r1037, %r1031, %p133;
	add.s32 	%r1039, %r1037, -1;
	max.s32 	%r1040, %r1039, %r1033;
	max.s32 	%r1041, %r1040, 0;
	setp.eq.s32 	%p134, %r6, 3;
	selp.b32 	%r26, %r1041, %r1038, %p134;
	add.s32 	%r1042, %r1041, -1;
	max.s32 	%r27, %r1042, %r1034;
	setp.lt.u32 	%p135, %r4, 32;
	@%p135 bra 	$L__BB12_6;
	add.s32 	%r1043, %r26, -1;
	max.s32 	%r1044, %r1043, %r1094;
	max.s32 	%r1045, %r1044, 0;
	setp.eq.s32 	%p136, %r672, 0;
	selp.b32 	%r1094, %r26, %r1045, %p136;
$L__BB12_6:
	setp.ne.s32 	%p137, %r4, 0;
	setp.eq.s32 	%p138, %r4, 0;
	add.s32 	%r1046, %r1094, -1;
	max.s32 	%r1047, %r1046, %r9;
	max.s32 	%r1117, %r1047, 0;
	selp.b32 	%r1048, %r9, %r1117, %p138;
	add.s32 	%r1049, %r1048, -1;
	max.s32 	%r1050, %r1049, %r10;
	max.s32 	%r1116, %r1050, 0;
	add.s32 	%r1051, %r1116, -1;
	max.s32 	%r1052, %r1051, %r11;
	max.s32 	%r1115, %r1052, 0;
	add.s32 	%r1053, %r1115, -1;
	max.s32 	%r1054, %r1053, %r12;
	max.s32 	%r1114, %r1054, 0;
	add.s32 	%r1055, %r1114, -1;
	max.s32 	%r1056, %r1055, %r13;
	max.s32 	%r1113, %r1056, 0;
	add.s32 	%r1057, %r1113, -1;
	max.s32 	%r1058, %r1057, %r14;
	max.s32 	%r1112, %r1058, 0;
	add.s32 	%r1059, %r1112, -1;
	max.s32 	%r1060, %r1059, %r15;
	max.s32 	%r1111, %r1060, 0;
	add.s32 	%r1061, %r1111, -1;
	max.s32 	%r1062, %r1061, %r16;
	max.s32 	%r1110, %r1062, 0;
	add.s32 	%r1063, %r1110, -1;
	max.s32 	%r1064, %r1063, %r17;
	max.s32 	%r1109, %r1064, 0;
	add.s32 	%r1065, %r1109, -1;
	max.s32 	%r1066, %r1065, %r18;
	max.s32 	%r1108, %r1066, 0;
	add.s32 	%r1067, %r1108, -1;
	max.s32 	%r1068, %r1067, %r19;
	max.s32 	%r1107, %r1068, 0;
	add.s32 	%r1069, %r1107, -1;
	max.s32 	%r1070, %r1069, %r20;
	max.s32 	%r1106, %r1070, 0;
	add.s32 	%r1071, %r1106, -1;
	max.s32 	%r1072, %r1071, %r21;
	max.s32 	%r1105, %r1072, 0;
	add.s32 	%r1073, %r1105, -1;
	max.s32 	%r1074, %r1073, %r22;
	max.s32 	%r1104, %r1074, 0;
	add.s32 	%r1075, %r1104, -1;
	max.s32 	%r1076, %r1075, %r23;
	max.s32 	%r1103, %r1076, 0;
	@%p137 bra 	$L__BB12_37;
	add.s64 	%rd50, %rd1, 256;
	max.s32 	%r1078, %r27, 0;
	mov.b32 	%r1077, 101;
	// begin inline asm
	st.relaxed.gpu.v2.u32 [%rd50], {%r1077, %r1078};
	// end inline asm
	mov.u32 	%r1117, %r9;
	bra.uni 	$L__BB12_37;
$L__BB12_8:
	add.s32 	%r725, %r9, -1;
	max.s32 	%r726, %r725, %r10;
	max.s32 	%r727, %r726, 0;
	add.s32 	%r728, %r727, -1;
	max.s32 	%r729, %r728, %r11;
	max.s32 	%r730, %r729, 0;
	add.s32 	%r731, %r730, -1;
	max.s32 	%r732, %r731, %r12;
	max.s32 	%r733, %r732, 0;
	add.s32 	%r734, %r733, -1;
	max.s32 	%r735, %r734, %r13;
	max.s32 	%r736, %r735, 0;
	add.s32 	%r737, %r736, -1;
	max.s32 	%r738, %r737, %r14;
	max.s32 	%r739, %r738, 0;
	add.s32 	%r740, %r739, -1;
	max.s32 	%r741, %r740, %r15;
	max.s32 	%r742, %r741, 0;
	add.s32 	%r743, %r742, -1;
	max.s32 	%r744, %r743, %r16;
	max.s32 	%r745, %r744, 0;
	add.s32 	%r746, %r745, -1;
	max.s32 	%r747, %r746, %r17;
	max.s32 	%r748, %r747, 0;
	add.s32 	%r749, %r748, -1;
	max.s32 	%r750, %r749, %r18;
	max.s32 	%r751, %r750, 0;
	add.s32 	%r752, %r751, -1;
	max.s32 	%r753, %r752, %r19;
	max.s32 	%r754, %r753, 0;
	add.s32 	%r755, %r754, -1;
	max.s32 	%r756, %r755, %r20;
	max.s32 	%r757, %r756, 0;
	add.s32 	%r758, %r757, -1;
	max.s32 	%r759, %r758, %r21;
	max.s32 	%r760, %r759, 0;
	add.s32 	%r761, %r760, -1;
	max.s32 	%r762, %r761, %r22;
	max.s32 	%r763, %r762, 0;
	add.s32 	%r764, %r763, -1;
	max.s32 	%r765, %r764, %r23;
	max.s32 	%r696, %r765, 0;
	mov.b32 	%r722, 1;
	mov.b32 	%r723, 0;
	mov.b32 	%r724, -1;
	// begin inline asm
	shfl.sync.up.b32 %r695, %r696, %r722, %r723, %r724;
	// end inline asm
	add.s32 	%r766, %r695, -1;
	max.s32 	%r767, %r766, %r696;
	setp.lt.s32 	%p87, %r672, 1;
	selp.b32 	%r701, %r696, %r767, %p87;
	mov.b32 	%r702, 2;
	// begin inline asm
	shfl.sync.up.b32 %r700, %r701, %r702, %r723, %r724;
	// end inline asm
	add.s32 	%r768, %r700, -1;
	max.s32 	%r769, %r768, %r701;
	setp.lt.s32 	%p88, %r672, 2;
	selp.b32 	%r706, %r701, %r769, %p88;
	mov.b32 	%r707, 4;
	// begin inline asm
	shfl.sync.up.b32 %r705, %r706, %r707, %r723, %r724;
	// end inline asm
	add.s32 	%r770, %r705, -1;
	max.s32 	%r771, %r770, %r706;
	setp.lt.s32 	%p89, %r672, 4;
	selp.b32 	%r711, %r706, %r771, %p89;
	mov.b32 	%r712, 8;
	// begin inline asm
	shfl.sync.up.b32 %r710, %r711, %r712, %r723, %r724;
	// end inline asm
	add.s32 	%r772, %r710, -1;
	max.s32 	%r773, %r772, %r711;
	setp.lt.s32 	%p90, %r672, 8;
	selp.b32 	%r716, %r711, %r773, %p90;
	mov.b32 	%r717, 16;
	// begin inline asm
	shfl.sync.up.b32 %r715, %r716, %r717, %r723, %r724;
	// end inline asm
	add.s32 	%r774, %r715, -1;
	max.s32 	%r45, %r774, %r716;
	setp.lt.s32 	%p91, %r672, 16;
	selp.b32 	%r721, %r716, %r45, %p91;
	// begin inline asm
	shfl.sync.up.b32 %r1102, %r721, %r722, %r723, %r724;
	// end inline asm
	setp.ne.s32 	%p92, %r672, 31;
	@%p92 bra 	$L__BB12_10;
	shl.b32 	%r775, %r6, 2;
	add.s32 	%r777, %r694, %r775;
	st.shared.u32 	[%r777+16], %r45;
$L__BB12_10:
	bar.sync 	0;
	ld.shared.v4.u32 	{%r778, %r779, %r780, %r781}, [_ZZN3cub18CUB_300001_SM_10006detail4scan16DeviceScanKernelINS2_10policy_hubIiiij12inline_scoreE10Policy1000EN6thrust24THRUST_300001_SM_1000_NS6detail15normal_iteratorINS9_10device_ptrIiEEEESE_NS0_13ScanTileStateIiLb1EEES5_NS0_8NullTypeEjiLb0ESH_EEvT0_T1_T2_iT3_T4_T5_E12temp_storage+16];
	add.s32 	%r782, %r778, -1;
	max.s32 	%r783, %r782, %r779;
	max.s32 	%r784, %r783, 0;
	setp.eq.s32 	%p93, %r6, 2;
	selp.b32 	%r785, %r784, %r778, %p93;
	add.s32 	%r786, %r784, -1;
	max.s32 	%r787, %r786, %r780;
	max.s32 	%r788, %r787, 0;
	setp.eq.s32 	%p94, %r6, 3;
	selp.b32 	%r47, %r788, %r785, %p94;
	add.s32 	%r789, %r788, -1;
	max.s32 	%r790, %r789, %r781;
	max.s32 	%r48, %r790, 0;
	setp.lt.u32 	%p95, %r4, 32;
	@%p95 bra 	$L__BB12_12;
	add.s32 	%r791, %r47, -1;
	max.s32 	%r792, %r791, %r1102;
	max.s32 	%r793, %r792, 0;
	setp.eq.s32 	%p96, %r672, 0;
	selp.b32 	%r1102, %r47, %r793, %p96;
	bra.uni 	$L__BB12_36;
$L__BB12_12:
	setp.ne.s32 	%p97, %r4, 0;
	mul.wide.s32 	%rd39, %r1, 8;
	add.s64 	%rd5, %rd1, %rd39;
	@%p97 bra 	$L__BB12_14;
	st.shared.u32 	[_ZZN3cub18CUB_300001_SM_10006detail4scan16DeviceScanKernelINS2_10policy_hubIiiij12inline_scoreE10Policy1000EN6thrust24THRUST_300001_SM_1000_NS6detail15normal_iteratorINS9_10device_ptrIiEEEESE_NS0_13ScanTileStateIiLb1EEES5_NS0_8NullTypeEjiLb0ESH_EEvT0_T1_T2_iT3_T4_T5_E12temp_storage+12], %r48;
	add.s64 	%rd40, %rd5, 256;
	mov.b32 	%r794, 100;
	// begin inline asm
	st.relaxed.gpu.v2.u32 [%rd40], {%r794, %r48};
	// end inline asm
$L__BB12_14:
	not.b32 	%r796, %r4;
	add.s32 	%r1099, %r1, %r796;
	mov.u32 	%r51, %nctaid.x;
	setp.gt.u32 	%p98, %r51, 499;
	@%p98 bra 	$L__BB12_16;
	membar.cta;
	bra.uni 	$L__BB12_17;
$L__BB12_16:
	mov.b32 	%r797, 450;
	// begin inline asm
	nanosleep.u32 %r797;
	// end inline asm
$L__BB12_17:
	mul.wide.s32 	%rd42, %r1099, 8;
	add.s64 	%rd43, %rd1, %rd42;
	add.s64 	%rd41, %rd43, 256;
	// begin inline asm
	ld.relaxed.gpu.v2.u32 {%r1100, %r1096}, [%rd41];
	// end inline asm
$L__BB12_18:
	setp.eq.s32 	%p99, %r1100, 99;
	mov.b32 	%r800, -1;
	vote.sync.any.pred 	%p100, %p99, %r800;
	not.pred 	%p101, %p100;
	@%p101 bra 	$L__BB12_23;
	setp.gt.u32 	%p126, %r51, 499;
	@%p126 bra 	$L__BB12_21;
	membar.cta;
	bra.uni 	$L__BB12_22;
$L__BB12_21:
	mov.b32 	%r945, 350;
	// begin inline asm
	nanosleep.u32 %r945;
	// end inline asm
$L__BB12_22:
	// begin inline asm
	ld.relaxed.gpu.v2.u32 {%r1100, %r1096}, [%rd41];
	// end inline asm
	bra.uni 	$L__BB12_18;
$L__BB12_23:
	setp.eq.s32 	%p102, %r1100, 101;
	mov.b32 	%r827, -1;
	vote.sync.ballot.b32 	%r828, %p102, %r827;
	// begin inline asm
	mov.u32 %r802, %lanemask_ge;
	// end inline asm
	and.b32  	%r829, %r828, %r802;
	or.b32  	%r830, %r829, -2147483648;
	add.s32 	%r831, %r830, -1;
	not.b32 	%r832, %r830;
	and.b32  	%r833, %r832, %r831;
	popc.b32 	%r806, %r833;
	mov.b32 	%r805, 1;
	// begin inline asm
	shfl.sync.down.b32 %r803, %r1096, %r805, %r806, %r827;
	// end inline asm
	setp.lt.s32 	%p104, %r672, %r806;
	add.s32 	%r834, %r803, -1;
	max.s32 	%r835, %r834, %r1096;
	max.s32 	%r836, %r835, 0;
	selp.b32 	%r809, %r836, %r1096, %p104;
	mov.b32 	%r810, 2;
	// begin inline asm
	shfl.sync.down.b32 %r808, %r809, %r810, %r806, %r827;
	// end inline asm
	add.s32 	%r61, %r672, 2;
	setp.gt.s32 	%p105, %r61, %r806;
	add.s32 	%r837, %r808, -1;
	max.s32 	%r838, %r837, %r809;
	max.s32 	%r839, %r838, 0;
	selp.b32 	%r814, %r809, %r839, %p105;
	mov.b32 	%r815, 4;
	// begin inline asm
	shfl.sync.down.b32 %r813, %r814, %r815, %r806, %r827;
	// end inline asm
	add.s32 	%r62, %r672, 4;
	setp.gt.s32 	%p106, %r62, %r806;
	add.s32 	%r840, %r813, -1;
	max.s32 	%r841, %r840, %r814;
	max.s32 	%r842, %r841, 0;
	selp.b32 	%r819, %r814, %r842, %p106;
	mov.b32 	%r820, 8;
	// begin inline asm
	shfl.sync.down.b32 %r818, %r819, %r820, %r806, %r827;
	// end inline asm
	add.s32 	%r63, %r672, 8;
	setp.gt.s32 	%p107, %r63, %r806;
	add.s32 	%r843, %r818, -1;
	max.s32 	%r844, %r843, %r819;
	max.s32 	%r845, %r844, 0;
	selp.b32 	%r824, %r819, %r845, %p107;
	mov.b32 	%r825, 16;
	// begin inline asm
	shfl.sync.down.b32 %r823, %r824, %r825, %r806, %r827;
	// end inline asm
	add.s32 	%r64, %r672, 16;
	setp.gt.s32 	%p108, %r64, %r806;
	add.s32 	%r846, %r823, -1;
	max.s32 	%r847, %r846, %r824;
	max.s32 	%r848, %r847, 0;
	selp.b32 	%r1098, %r824, %r848, %p108;
	add.s64 	%rd7, %rd1, 256;
$L__BB12_24:
	setp.ne.s32 	%p109, %r1100, 101;
	mov.b32 	%r849, -1;
	vote.sync.all.pred 	%p110, %p109, %r849;
	not.pred 	%p111, %p110;
	@%p111 bra 	$L__BB12_32;
	mul.wide.s32 	%rd46, %r1099, 8;
	add.s64 	%rd47, %rd7, %rd46;
	add.s64 	%rd45, %rd47, -256;
	// begin inline asm
	ld.relaxed.gpu.v2.u32 {%r1100, %r1101}, [%rd45];
	// end inline asm
$L__BB12_26:
	setp.eq.s32 	%p115, %r1100, 99;
	mov.b32 	%r891, -1;
	vote.sync.any.pred 	%p116, %p115, %r891;
	not.pred 	%p117, %p116;
	@%p117 bra 	$L__BB12_31;
	setp.gt.u32 	%p125, %r51, 499;
	@%p125 bra 	$L__BB12_29;
	membar.cta;
	bra.uni 	$L__BB12_30;
$L__BB12_29:
	mov.b32 	%r942, 350;
	// begin inline asm
	nanosleep.u32 %r942;
	// end inline asm
$L__BB12_30:
	// begin inline asm
	ld.relaxed.gpu.v2.u32 {%r1100, %r1101}, [%rd45];
	// end inline asm
	bra.uni 	$L__BB12_26;
$L__BB12_31:
	setp.eq.s32 	%p118, %r1100, 101;
	mov.b32 	%r917, -1;
	vote.sync.ballot.b32 	%r918, %p118, %r917;
	and.b32  	%r919, %r918, %r802;
	or.b32  	%r920, %r919, -2147483648;
	add.s32 	%r921, %r920, -1;
	not.b32 	%r922, %r920;
	and.b32  	%r923, %r922, %r921;
	popc.b32 	%r896, %r923;
	mov.b32 	%r895, 1;
	// begin inline asm
	shfl.sync.down.b32 %r893, %r1101, %r895, %r896, %r917;
	// end inline asm
	setp.lt.s32 	%p120, %r672, %r896;
	add.s32 	%r924, %r893, -1;
	max.s32 	%r925, %r924, %r1101;
	max.s32 	%r926, %r925, 0;
	selp.b32 	%r899, %r926, %r1101, %p120;
	mov.b32 	%r900, 2;
	// begin inline asm
	shfl.sync.down.b32 %r898, %r899, %r900, %r896, %r917;
	// end inline asm
	setp.gt.s32 	%p121, %r61, %r896;
	add.s32 	%r927, %r898, -1;
	max.s32 	%r928, %r927, %r899;
	max.s32 	%r929, %r928, 0;
	selp.b32 	%r904, %r899, %r929, %p121;
	mov.b32 	%r905, 4;
	// begin inline asm
	shfl.sync.down.b32 %r903, %r904, %r905, %r896, %r917;
	// end inline asm
	setp.gt.s32 	%p122, %r62, %r896;
	add.s32 	%r930, %r903, -1;
	max.s32 	%r931, %r930, %r904;
	max.s32 	%r932, %r931, 0;
	selp.b32 	%r909, %r904, %r932, %p122;
	mov.b32 	%r910, 8;
	// begin inline asm
	shfl.sync.down.b32 %r908, %r909, %r910, %r896, %r917;
	// end inline asm
	setp.gt.s32 	%p123, %r63, %r896;
	add.s32 	%r933, %r908, -1;
	max.s32 	%r934, %r933, %r909;
	max.s32 	%r935, %r934, 0;
	selp.b32 	%r914, %r909, %r935, %p123;
	mov.b32 	%r915, 16;
	// begin inline asm
	shfl.sync.down.b32 %r913, %r914, %r915, %r896, %r917;
	// end inline asm
	setp.gt.s32 	%p124, %r64, %r896;
	add.s32 	%r936, %r913, -1;
	max.s32 	%r937, %r936, %r914;
	max.s32 	%r938, %r937, 0;
	selp.b32 	%r939, %r914, %r938, %p124;
	add.s32 	%r940, %r939, -1;
	max.s32 	%r941, %r940, %r1098;
	max.s32 	%r1098, %r941, 0;
	add.s32 	%r1099, %r1099, -32;
	bra.uni 	$L__BB12_24;
$L__BB12_32:
	setp.ne.s32 	%p112, %r4, 0;
	@%p112 bra 	$L__BB12_34;
	add.s32 	%r853, %r1098, -1;
	max.s32 	%r852, %r853, %r48;
	add.s64 	%rd44, %rd5, 256;
	mov.b32 	%r851, 101;
	// begin inline asm
	st.relaxed.gpu.v2.u32 [%rd44], {%r851, %r852};
	// end inline asm
	st.shared.u32 	[_ZZN3cub18CUB_300001_SM_10006detail4scan16DeviceScanKernelINS2_10policy_hubIiiij12inline_scoreE10Policy1000EN6thrust24THRUST_300001_SM_1000_NS6detail15normal_iteratorINS9_10device_ptrIiEEEESE_NS0_13ScanTileStateIiLb1EEES5_NS0_8NullTypeEjiLb0ESH_EEvT0_T1_T2_iT3_T4_T5_E12temp_storage+4], %r1098;
	st.shared.u32 	[_ZZN3cub18CUB_300001_SM_10006detail4scan16DeviceScanKernelINS2_10policy_hubIiiij12inline_scoreE10Policy1000EN6thrust24THRUST_300001_SM_1000_NS6detail15normal_iteratorINS9_10device_ptrIiEEEESE_NS0_13ScanTileStateIiLb1EEES5_NS0_8NullTypeEjiLb0ESH_EEvT0_T1_T2_iT3_T4_T5_E12temp_storage+8], %r852;
$L__BB12_34:
	setp.ne.s32 	%p113, %r672, 0;
	@%p113 bra 	$L__BB12_36;
	st.shared.u32 	[_ZZN3cub18CUB_300001_SM_10006detail4scan16DeviceScanKernelINS2_10policy_hubIiiij12inline_scoreE10Policy1000EN6thrust24THRUST_300001_SM_1000_NS6detail15normal_iteratorINS9_10device_ptrIiEEEESE_NS0_13ScanTileStateIiLb1EEES5_NS0_8NullTypeEjiLb0ESH_EEvT0_T1_T2_iT3_T4_T5_E12temp_storage+36], %r1098;
	mov.u32 	%r1102, %r1098;
$L__BB12_36:
	bar.sync 	0;
	setp.eq.s32 	%p114, %r4, 0;
	ld.shared.u32 	%r854, [_ZZN3cub18CUB_300001_SM_10006detail4scan16DeviceScanKernelINS2_10policy_hubIiiij12inline_scoreE10Policy1000EN6thrust24THRUST_300001_SM_1000_NS6detail15normal_iteratorINS9_10device_ptrIiEEEESE_NS0_13ScanTileStateIiLb1EEES5_NS0_8NullTypeEjiLb0ESH_EEvT0_T1_T2_iT3_T4_T5_E12temp_storage+36];
	add.s32 	%r855, %r854, -1;
	max.s32 	%r856, %r855, %r1102;
	max.s32 	%r857, %r856, 0;
	selp.b32 	%r858, %r1102, %r857, %p114;
	add.s32 	%r859, %r858, -1;
	max.s32 	%r860, %r859, %r9;
	max.s32 	%r1117, %r860, 0;
	add.s32 	%r861, %r1117, -1;
	max.s32 	%r862, %r861, %r10;
	max.s32 	%r1116, %r862, 0;
	add.s32 	%r863, %r1116, -1;
	max.s32 	%r864, %r863, %r11;
	max.s32 	%r1115, %r864, 0;
	add.s32 	%r865, %r1115, -1;
	max.s32 	%r866, %r865, %r12;
	max.s32 	%r1114, %r866, 0;
	add.s32 	%r867, %r1114, -1;
	max.s32 	%r868, %r867, %r13;
	max.s32 	%r1113, %r868, 0;
	add.s32 	%r869, %r1113, -1;
	max.s32 	%r870, %r869, %r14;
	max.s32 	%r1112, %r870, 0;
	add.s32 	%r871, %r1112, -1;
	max.s32 	%r872, %r871, %r15;
	max.s32 	%r1111, %r872, 0;
	add.s32 	%r873, %r1111, -1;
	max.s32 	%r874, %r873, %r16;
	max.s32 	%r1110, %r874, 0;
	add.s32 	%r875, %r1110, -1;
	max.s32 	%r876, %r875, %r17;
	max.s32 	%r1109, %r876, 0;
	add.s32 	%r877, %r1109, -1;
	max.s32 	%r878, %r877, %r18;
	max.s32 	%r1108, %r878, 0;
	add.s32 	%r879, %r1108, -1;
	max.s32 	%r880, %r879, %r19;
	max.s32 	%r1107, %r880, 0;
	add.s32 	%r881, %r1107, -1;
	max.s32 	%r882, %r881, %r20;
	max.s32 	%r1106, %r882, 0;
	add.s32 	%r883, %r1106, -1;
	max.s32 	%r884, %r883, %r21;
	max.s32 	%r1105, %r884, 0;
	add.s32 	%r885, %r1105, -1;
	max.s32 	%r886, %r885, %r22;
	max.s32 	%r1104, %r886, 0;
	add.s32 	%r887, %r1104, -1;
	max.s32 	%r888, %r887, %r23;
	max.s32 	%r1103, %r888, 0;
$L__BB12_37:
	bar.sync 	0;
	st.shared.u32 	[%r8], %r1117;
	st.shared.u32 	[%r8+4], %r1116;
	st.shared.u32 	[%r8+8], %r1115;
	st.shared.u32 	[%r8+12], %r1114;
	st.shared.u32 	[%r8+16], %r1113;
	st.shared.u32 	[%r8+20], %r1112;
	st.shared.u32 	[%r8+24], %r1111;
	st.shared.u32 	[%r8+28], %r1110;
	st.shared.u32 	[%r8+32], %r1109;
	st.shared.u32 	[%r8+36], %r1108;
	st.shared.u32 	[%r8+40], %r1107;
	st.shared.u32 	[%r8+44], %r1106;
	st.shared.u32 	[%r8+48], %r1105;
	st.shared.u32 	[%r8+52], %r1104;
	st.shared.u32 	[%r8+56], %r1103;
	bar.warp.sync 	-1;
	ld.shared.u32 	%r1079, [%r7];
	ld.shared.u32 	%r1080, [%r7+128];
	ld.shared.u32 	%r1081, [%r7+256];
	ld.shared.u32 	%r1082, [%r7+384];
	ld.shared.u32 	%r1083, [%r7+512];
	ld.shared.u32 	%r1084, [%r7+640];
	ld.shared.u32 	%r1085, [%r7+768];
	ld.shared.u32 	%r1086, [%r7+896];
	ld.shared.u32 	%r1087, [%r7+1024];
	ld.shared.u32 	%r1088, [%r7+1152];
	ld.shared.u32 	%r1089, [%r7+1280];
	ld.shared.u32 	%r1090, [%r7+1408];
	ld.shared.u32 	%r1091, [%r7+1536];
	ld.shared.u32 	%r1092, [%r7+1664];
	ld.shared.u32 	%r1093, [%r7+1792];
	add.s64 	%rd52, %rd3, %rd37;
	st.global.u32 	[%rd52], %r1079;
	st.global.u32 	[%rd52+128], %r1080;
	st.global.u32 	[%rd52+256], %r1081;
	st.global.u32 	[%rd52+384], %r1082;
	st.global.u32 	[%rd52+512], %r1083;
	st.global.u32 	[%rd52+640], %r1084;
	st.global.u32 	[%rd52+768], %r1085;
	st.global.u32 	[%rd52+896], %r1086;
	st.global.u32 	[%rd52+1024], %r1087;
	st.global.u32 	[%rd52+1152], %r1088;
	st.global.u32 	[%rd52+1280], %r1089;
	st.global.u32 	[%rd52+1408], %r1090;
	st.global.u32 	[%rd52+1536], %r1091;
	st.global.u32 	[%rd52+1664], %r1092;
	st.global.u32 	[%rd52+1792], %r1093;
	bra.uni 	$L__BB12_136;
$L__BB12_38:
	setp.eq.s32 	%p2, %r3, 0;
	@%p2 bra 	$L__BB12_136;
	cvt.u64.u32 	%rd9, %r2;
	mul.wide.u32 	%rd18, %r2, 4;
	add.s64 	%rd19, %rd2, %rd18;
	mov.u32 	%r110, %tid.x;
	ld.global.u32 	%r1132, [%rd19];
	and.b32  	%r276, %r110, 31;
	and.b32  	%r277, %r110, 992;
	mul.lo.s32 	%r278, %r277, 15;
	or.b32  	%r112, %r278, %r276;
	setp.ge.u32 	%p3, %r112, %r3;
	shl.b32 	%r279, %r112, 2;
	cvt.u64.u32 	%rd20, %r279;
	add.s64 	%rd10, %rd19, %rd20;
	mov.u32 	%r1118, %r1132;
	@%p3 bra 	$L__BB12_41;
	ld.global.u32 	%r1118, [%rd10];
$L__BB12_41:
	add.s32 	%r115, %r112, 32;
	setp.ge.u32 	%p4, %r115, %r3;
	mov.u32 	%r1119, %r1132;
	@%p4 bra 	$L__BB12_43;
	ld.global.u32 	%r1119, [%rd10+128];
$L__BB12_43:
	add.s32 	%r118, %r112, 64;
	setp.ge.u32 	%p5, %r118, %r3;
	mov.u32 	%r1120, %r1132;
	@%p5 bra 	$L__BB12_45;
	ld.global.u32 	%r1120, [%rd10+256];
$L__BB12_45:
	add.s32 	%r121, %r112, 96;
	setp.ge.u32 	%p6, %r121, %r3;
	mov.u32 	%r1121, %r1132;
	@%p6 bra 	$L__BB12_47;
	ld.global.u32 	%r1121, [%rd10+384];
$L__BB12_47:
	add.s32 	%r124, %r112, 128;
	setp.ge.u32 	%p7, %r124, %r3;
	mov.u32 	%r1122, %r1132;
	@%p7 bra 	$L__BB12_49;
	ld.global.u32 	%r1122, [%rd10+512];
$L__BB12_49:
	add.s32 	%r127, %r112, 160;
	setp.ge.u32 	%p8, %r127, %r3;
	mov.u32 	%r1123, %r1132;
	@%p8 bra 	$L__BB12_51;
	ld.global.u32 	%r1123, [%rd10+640];
$L__BB12_51:
	add.s32 	%r130, %r112, 192;
	setp.ge.u32 	%p9, %r130, %r3;
	mov.u32 	%r1124, %r1132;
	@%p9 bra 	$L__BB12_53;
	ld.global.u32 	%r1124, [%rd10+768];
$L__BB12_53:
	add.s32 	%r133, %r112, 224;
	setp.ge.u32 	%p10, %r133, %r3;
	mov.u32 	%r1125, %r1132;
	@%p10 bra 	$L__BB12_55;
	ld.global.u32 	%r1125, [%rd10+896];
$L__BB12_55:
	add.s32 	%r136, %r112, 256;
	setp.ge.u32 	%p11, %r136, %r3;
	mov.u32 	%r1126, %r1132;
	@%p11 bra 	$L__BB12_57;
	ld.global.u32 	%r1126, [%rd10+1024];
$L__BB12_57:
	add.s32 	%r139, %r112, 288;
	setp.ge.u32 	%p12, %r139, %r3;
	mov.u32 	%r1127, %r1132;
	@%p12 bra 	$L__BB12_59;
	ld.global.u32 	%r1127, [%rd10+1152];
$L__BB12_59:
	add.s32 	%r142, %r112, 320;
	setp.ge.u32 	%p13, %r142, %r3;
	mov.u32 	%r1128, %r1132;
	@%p13 bra 	$L__BB12_61;
	ld.global.u32 	%r1128, [%rd10+1280];
$L__BB12_61:
	add.s32 	%r145, %r112, 352;
	setp.ge.u32 	%p14, %r145, %r3;
	mov.u32 	%r1129, %r1132;
	@%p14 bra 	$L__BB12_63;
	ld.global.u32 	%r1129, [%rd10+1408];
$L__BB12_63:
	add.s32 	%r148, %r112, 384;
	setp.ge.u32 	%p15, %r148, %r3;
	mov.u32 	%r1130, %r1132;
	@%p15 bra 	$L__BB12_65;
	ld.global.u32 	%r1130, [%rd10+1536];
$L__BB12_65:
	add.s32 	%r151, %r112, 416;
	setp.ge.u32 	%p16, %r151, %r3;
	mov.u32 	%r1131, %r1132;
	@%p16 bra 	$L__BB12_67;
	ld.global.u32 	%r1131, [%rd10+1664];
$L__BB12_67:
	add.s32 	%r154, %r112, 448;
	setp.ge.u32 	%p17, %r154, %r3;
	@%p17 bra 	$L__BB12_69;
	ld.global.u32 	%r1132, [%rd10+1792];
$L__BB12_69:
	// begin inline asm
	mov.u32 %r280, %laneid;
	// end inline asm
	shr.u32 	%r158, %r110, 5;
	mad.lo.s32 	%r281, %r158, 480, %r280;
	shl.b32 	%r282, %r281, 2;
	mov.u32 	%r283, _ZZN3cub18CUB_300001_SM_10006detail4scan16DeviceScanKernelINS2_10policy_hubIiiij12inline_scoreE10Policy1000EN6thrust24THRUST_300001_SM_1000_NS6detail15normal_iteratorINS9_10device_ptrIiEEEESE_NS0_13ScanTileStateIiLb1EEES5_NS0_8NullTypeEjiLb0ESH_EEvT0_T1_T2_iT3_T4_T5_E12temp_storage;
	add.s32 	%r159, %r283, %r282;
	st.shared.u32 	[%r159], %r1118;
	st.shared.u32 	[%r159+128], %r1119;
	st.shared.u32 	[%r159+256], %r1120;
	st.shared.u32 	[%r159+384], %r1121;
	st.shared.u32 	[%r159+512], %r1122;
	st.shared.u32 	[%r159+640], %r1123;
	st.shared.u32 	[%r159+768], %r1124;
	st.shared.u32 	[%r159+896], %r1125;
	st.shared.u32 	[%r159+1024], %r1126;
	st.shared.u32 	[%r159+1152], %r1127;
	st.shared.u32 	[%r159+1280], %r1128;
	st.shared.u32 	[%r159+1408], %r1129;
	st.shared.u32 	[%r159+1536], %r1130;
	st.shared.u32 	[%r159+1664], %r1131;
	st.shared.u32 	[%r159+1792], %r1132;
	bar.warp.sync 	-1;
	mad.lo.s32 	%r160, %r280, 56, %r159;
	ld.shared.u32 	%r161, [%r160];
	ld.shared.u32 	%r162, [%r160+4];
	ld.shared.u32 	%r163, [%r160+8];
	ld.shared.u32 	%r164, [%r160+12];
	ld.shared.u32 	%r165, [%r160+16];
	ld.shared.u32 	%r166, [%r160+20];
	ld.shared.u32 	%r167, [%r160+24];
	ld.shared.u32 	%r168, [%r160+28];
	ld.shared.u32 	%r169, [%r160+32];
	ld.shared.u32 	%r170, [%r160+36];
	ld.shared.u32 	%r171, [%r160+40];
	ld.shared.u32 	%r172, [%r160+44];
	ld.shared.u32 	%r173, [%r160+48];
	ld.shared.u32 	%r174, [%r160+52];
	ld.shared.u32 	%r175, [%r160+56];
	bar.sync 	0;
	setp.ne.s32 	%p18, %r1, 0;
	@%p18 bra 	$L__BB12_75;
	add.s32 	%r573, %r161, -1;
	max.s32 	%r574, %r573, %r162;
	max.s32 	%r575, %r574, 0;
	add.s32 	%r576, %r575, -1;
	max.s32 	%r577, %r576, %r163;
	max.s32 	%r578, %r577, 0;
	add.s32 	%r579, %r578, -1;
	max.s32 	%r580, %r579, %r164;
	max.s32 	%r581, %r580, 0;
	add.s32 	%r582, %r581, -1;
	max.s32 	%r583, %r582, %r165;
	max.s32 	%r584, %r583, 0;
	add.s32 	%r585, %r584, -1;
	max.s32 	%r586, %r585, %r166;
	max.s32 	%r587, %r586, 0;
	add.s32 	%r588, %r587, -1;
	max.s32 	%r589, %r588, %r167;
	max.s32 	%r590, %r589, 0;
	add.s32 	%r591, %r590, -1;
	max.s32 	%r592, %r591, %r168;
	max.s32 	%r593, %r592, 0;
	add.s32 	%r594, %r593, -1;
	max.s32 	%r595, %r594, %r169;
	max.s32 	%r596, %r595, 0;
	add.s32 	%r597, %r596, -1;
	max.s32 	%r598, %r597, %r170;
	max.s32 	%r599, %r598, 0;
	add.s32 	%r600, %r599, -1;
	max.s32 	%r601, %r600, %r171;
	max.s32 	%r602, %r601, 0;
	add.s32 	%r603, %r602, -1;
	max.s32 	%r604, %r603, %r172;
	max.s32 	%r605, %r604, 0;
	add.s32 	%r606, %r605, -1;
	max.s32 	%r607, %r606, %r173;
	max.s32 	%r608, %r607, 0;
	add.s32 	%r609, %r608, -1;
	max.s32 	%r610, %r609, %r174;
	max.s32 	%r611, %r610, 0;
	add.s32 	%r612, %r611, -1;
	max.s32 	%r613, %r612, %r175;
	max.s32 	%r544, %r613, 0;
	mov.b32 	%r570, 1;
	mov.b32 	%r571, 0;
	mov.b32 	%r572, -1;
	// begin inline asm
	shfl.sync.up.b32 %r543, %r544, %r570, %r571, %r572;
	// end inline asm
	add.s32 	%r614, %r543, -1;
	max.s32 	%r615, %r614, %r544;
	setp.lt.s32 	%p59, %r280, 1;
	selp.b32 	%r549, %r544, %r615, %p59;
	mov.b32 	%r550, 2;
	// begin inline asm
	shfl.sync.up.b32 %r548, %r549, %r550, %r571, %r572;
	// end inline asm
	add.s32 	%r616, %r548, -1;
	max.s32 	%r617, %r616, %r549;
	setp.lt.s32 	%p60, %r280, 2;
	selp.b32 	%r554, %r549, %r617, %p60;
	mov.b32 	%r555, 4;
	// begin inline asm
	shfl.sync.up.b32 %r553, %r554, %r555, %r571, %r572;
	// end inline asm
	add.s32 	%r618, %r553, -1;
	max.s32 	%r619, %r618, %r554;
	setp.lt.s32 	%p61, %r280, 4;
	selp.b32 	%r559, %r554, %r619, %p61;
	mov.b32 	%r560, 8;
	// begin inline asm
	shfl.sync.up.b32 %r558, %r559, %r560, %r571, %r572;
	// end inline asm
	add.s32 	%r620, %r558, -1;
	max.s32 	%r621, %r620, %r559;
	setp.lt.s32 	%p62, %r280, 8;
	selp.b32 	%r564, %r559, %r621, %p62;
	mov.b32 	%r565, 16;
	// begin inline asm
	shfl.sync.up.b32 %r563, %r564, %r565, %r571, %r572;
	// end inline asm
	add.s32 	%r622, %r563, -1;
	max.s32 	%r176, %r622, %r564;
	setp.lt.s32 	%p63, %r280, 16;
	selp.b32 	%r569, %r564, %r176, %p63;
	// begin inline asm
	shfl.sync.up.b32 %r1133, %r569, %r570, %r571, %r572;
	// end inline asm
	setp.ne.s32 	%p64, %r280, 31;
	@%p64 bra 	$L__BB12_72;
	shl.b32 	%r623, %r158, 2;
	add.s32 	%r625, %r283, %r623;
	st.shared.u32 	[%r625+16], %r176;
$L__BB12_72:
	bar.sync 	0;
	setp.lt.u32 	%p65, %r110, 32;
	@%p65 bra 	$L__BB12_74;
	.pragma "used_bytes_mask 4095";
	ld.shared.v4.u32 	{%r626, %r627, %r628, %r629}, [_ZZN3cub18CUB_300001_SM_10006detail4scan16DeviceScanKernelINS2_10policy_hubIiiij12inline_scoreE10Policy1000EN6thrust24THRUST_300001_SM_1000_NS6detail15normal_iteratorINS9_10device_ptrIiEEEESE_NS0_13ScanTileStateIiLb1EEES5_NS0_8NullTypeEjiLb0ESH_EEvT0_T1_T2_iT3_T4_T5_E12temp_storage+16];
	add.s32 	%r630, %r626, -1;
	max.s32 	%r631, %r630, %r627;
	max.s32 	%r632, %r631, 0;
	add.s32 	%r633, %r632, -1;
	max.s32 	%r634, %r633, %r628;
	max.s32 	%r635, %r634, 0;
	setp.eq.s32 	%p66, %r158, 3;
	setp.eq.s32 	%p67, %r158, 2;
	selp.b32 	%r636, %r632, %r626, %p67;
	selp.b32 	%r637, %r635, %r636, %p66;
	add.s32 	%r638, %r637, -1;
	max.s32 	%r639, %r638, %r1133;
	max.s32 	%r640, %r639, 0;
	setp.eq.s32 	%p68, %r280, 0;
	selp.b32 	%r1133, %r637, %r640, %p68;
$L__BB12_74:
	setp.eq.s32 	%p69, %r110, 0;
	add.s32 	%r641, %r1133, -1;
	max.s32 	%r642, %r641, %r161;
	max.s32 	%r643, %r642, 0;
	selp.b32 	%r1156, %r161, %r643, %p69;
	add.s32 	%r644, %r1156, -1;
	max.s32 	%r645, %r644, %r162;
	max.s32 	%r1155, %r645, 0;
	add.s32 	%r646, %r1155, -1;
	max.s32 	%r647, %r646, %r163;
	max.s32 	%r1154, %r647, 0;
	add.s32 	%r648, %r1154, -1;
	max.s32 	%r649, %r648, %r164;
	max.s32 	%r1153, %r649, 0;
	add.s32 	%r650, %r1153, -1;
	max.s32 	%r651, %r650, %r165;
	max.s32 	%r1152, %r651, 0;
	add.s32 	%r652, %r1152, -1;
	max.s32 	%r653, %r652, %r166;
	max.s32 	%r1151, %r653, 0;
	add.s32 	%r654, %r1151, -1;
	max.s32 	%r655, %r654, %r167;
	max.s32 	%r1150, %r655, 0;
	add.s32 	%r656, %r1150, -1;
	max.s32 	%r657, %r656, %r168;
	max.s32 	%r1149, %r657, 0;
	add.s32 	%r658, %r1149, -1;
	max.s32 	%r659, %r658, %r169;
	max.s32 	%r1148, %r659, 0;
	add.s32 	%r660, %r1148, -1;
	max.s32 	%r661, %r660, %r170;
	max.s32 	%r1147, %r661, 0;
	add.s32 	%r662, %r1147, -1;
	max.s32 	%r663, %r662, %r171;
	max.s32 	%r1146, %r663, 0;
	add.s32 	%r664, %r1146, -1;
	max.s32 	%r665, %r664, %r172;
	max.s32 	%r1145, %r665, 0;
	add.s32 	%r666, %r1145, -1;
	max.s32 	%r667, %r666, %r173;
	max.s32 	%r1144, %r667, 0;
	add.s32 	%r668, %r1144, -1;
	max.s32 	%r669, %r668, %r174;
	max.s32 	%r1143, %r669, 0;
	add.s32 	%r670, %r1143, -1;
	max.s32 	%r671, %r670, %r175;
	max.s32 	%r1142, %r671, 0;
	bra.uni 	$L__BB12_104;
$L__BB12_75:
	add.s32 	%r314, %r161, -1;
	max.s32 	%r315, %r314, %r162;
	max.s32 	%r316, %r315, 0;
	add.s32 	%r317, %r316, -1;
	max.s32 	%r318, %r317, %r163;
	max.s32 	%r319, %r318, 0;
	add.s32 	%r320, %r319, -1;
	max.s32 	%r321, %r320, %r164;
	max.s32 	%r322, %r321, 0;
	add.s32 	%r323, %r322, -1;
	max.s32 	%r324, %r323, %r165;
	max.s32 	%r325, %r324, 0;
	add.s32 	%r326, %r325, -1;
	max.s32 	%r327, %r326, %r166;
	max.s32 	%r328, %r327, 0;
	add.s32 	%r329, %r328, -1;
	max.s32 	%r330, %r329, %r167;
	max.s32 	%r331, %r330, 0;
	add.s32 	%r332, %r331, -1;
	max.s32 	%r333, %r332, %r168;
	max.s32 	%r334, %r333, 0;
	add.s32 	%r335, %r334, -1;
	max.s32 	%r336, %r335, %r169;
	max.s32 	%r337, %r336, 0;
	add.s32 	%r338, %r337, -1;
	max.s32 	%r339, %r338, %r170;
	max.s32 	%r340, %r339, 0;
	add.s32 	%r341, %r340, -1;
	max.s32 	%r342, %r341, %r171;
	max.s32 	%r343, %r342, 0;
	add.s32 	%r344, %r343, -1;
	max.s32 	%r345, %r344, %r172;
	max.s32 	%r346, %r345, 0;
	add.s32 	%r347, %r346, -1;
	max.s32 	%r348, %r347, %r173;
	max.s32 	%r349, %r348, 0;
	add.s32 	%r350, %r349, -1;
	max.s32 	%r351, %r350, %r174;
	max.s32 	%r352, %r351, 0;
	add.s32 	%r353, %r352, -1;
	max.s32 	%r354, %r353, %r175;
	max.s32 	%r285, %r354, 0;
	mov.b32 	%r311, 1;
	mov.b32 	%r312, 0;
	mov.b32 	%r313, -1;
	// begin inline asm
	shfl.sync.up.b32 %r284, %r285, %r311, %r312, %r313;
	// end inline asm
	add.s32 	%r355, %r284, -1;
	max.s32 	%r356, %r355, %r285;
	setp.lt.s32 	%p19, %r280, 1;
	selp.b32 	%r290, %r285, %r356, %p19;
	mov.b32 	%r291, 2;
	// begin inline asm
	shfl.sync.up.b32 %r289, %r290, %r291, %r312, %r313;
	// end inline asm
	add.s32 	%r357, %r289, -1;
	max.s32 	%r358, %r357, %r290;
	setp.lt.s32 	%p20, %r280, 2;
	selp.b32 	%r295, %r290, %r358, %p20;
	mov.b32 	%r296, 4;
	// begin inline asm
	shfl.sync.up.b32 %r294, %r295, %r296, %r312, %r313;
	// end inline asm
	add.s32 	%r359, %r294, -1;
	max.s32 	%r360, %r359, %r295;
	setp.lt.s32 	%p21, %r280, 4;
	selp.b32 	%r300, %r295, %r360, %p21;
	mov.b32 	%r301, 8;
	// begin inline asm
	shfl.sync.up.b32 %r299, %r300, %r301, %r312, %r313;
	// end inline asm
	add.s32 	%r361, %r299, -1;
	max.s32 	%r362, %r361, %r300;
	setp.lt.s32 	%p22, %r280, 8;
	selp.b32 	%r305, %r300, %r362, %p22;
	mov.b32 	%r306, 16;
	// begin inline asm
	shfl.sync.up.b32 %r304, %r305, %r306, %r312, %r313;
	// end inline asm
	add.s32 	%r363, %r304, -1;
	max.s32 	%r195, %r363, %r305;
	setp.lt.s32 	%p23, %r280, 16;
	selp.b32 	%r310, %r305, %r195, %p23;
	// begin inline asm
	shfl.sync.up.b32 %r1141, %r310, %r311, %r312, %r313;
	// end inline asm
	setp.ne.s32 	%p24, %r280, 31;
	@%p24 bra 	$L__BB12_77;
	shl.b32 	%r364, %r158, 2;
	mov.u32 	%r365, _ZZN3cub18CUB_300001_SM_10006detail4scan16DeviceScanKernelINS2_10policy_hubIiiij12inline_scoreE10Policy1000EN6thrust24THRUST_300001_SM_1000_NS6detail15normal_iteratorINS9_10device_ptrIiEEEESE_NS0_13ScanTileStateIiLb1EEES5_NS0_8NullTypeEjiLb0ESH_EEvT0_T1_T2_iT3_T4_T5_E12temp_storage;
	add.s32 	%r366, %r365, %r364;
	st.shared.u32 	[%r366+16], %r195;
$L__BB12_77:
	bar.sync 	0;
	ld.shared.v4.u32 	{%r367, %r368, %r369, %r370}, [_ZZN3cub18CUB_300001_SM_10006detail4scan16DeviceScanKernelINS2_10policy_hubIiiij12inline_scoreE10Policy1000EN6thrust24THRUST_300001_SM_1000_NS6detail15normal_iteratorINS9_10device_ptrIiEEEESE_NS0_13ScanTileStateIiLb1EEES5_NS0_8NullTypeEjiLb0ESH_EEvT0_T1_T2_iT3_T4_T5_E12temp_storage+16];
	add.s32 	%r371, %r367, -1;
	max.s32 	%r372, %r371, %r368;
	max.s32 	%r373, %r372, 0;
	setp.eq.s32 	%p25, %r158, 2;
	selp.b32 	%r374, %r373, %r367, %p25;
	add.s32 	%r375, %r373, -1;
	max.s32 	%r376, %r375, %r369;
	max.s32 	%r377, %r376, 0;
	setp.eq.s32 	%p26, %r158, 3;
	selp.b32 	%r197, %r377, %r374, %p26;
	add.s32 	%r378, %r377, -1;
	max.s32 	%r379, %r378, %r370;
	max.s32 	%r198, %r379, 0;
	setp.lt.u32 	%p27, %r110, 32;
	@%p27 bra 	$L__BB12_79;
	add.s32 	%r380, %r197, -1;
	max.s32 	%r381, %r380, %r1141;
	max.s32 	%r382, %r381, 0;
	setp.eq.s32 	%p28, %r280, 0;
	selp.b32 	%r1141, %r197, %r382, %p28;
	bra.uni 	$L__BB12_103;
$L__BB12_79:
	setp.ne.s32 	%p29, %r110, 0;
	mul.wide.s32 	%rd21, %r1, 8;
	add.s64 	%rd11, %rd1, %rd21;
	@%p29 bra 	$L__BB12_81;
	st.shared.u32 	[_ZZN3cub18CUB_300001_SM_10006detail4scan16DeviceScanKernelINS2_10policy_hubIiiij12inline_scoreE10Policy1000EN6thrust24THRUST_300001_SM_1000_NS6detail15normal_iteratorINS9_10device_ptrIiEEEESE_NS0_13ScanTileStateIiLb1EEES5_NS0_8NullTypeEjiLb0ESH_EEvT0_T1_T2_iT3_T4_T5_E12temp_storage+12], %r198;
	add.s64 	%rd22, %rd11, 256;
	mov.b32 	%r383, 100;
	// begin inline asm
	st.relaxed.gpu.v2.u32 [%rd22], {%r383, %r198};
	// end inline asm
$L__BB12_81:
	not.b32 	%r385, %r110;
	add.s32 	%r1138, %r1, %r385;
	mov.u32 	%r201, %nctaid.x;
	setp.gt.u32 	%p30, %r201, 499;
	@%p30 bra 	$L__BB12_83;
	membar.cta;
	bra.uni 	$L__BB12_84;
$L__BB12_83:
	mov.b32 	%r386, 450;
	// begin inline asm
	nanosleep.u32 %r386;
	// end inline asm
$L__BB12_84:
	mul.wide.s32 	%rd24, %r1138, 8;
	add.s64 	%rd25, %rd1, %rd24;
	add.s64 	%rd23, %rd25, 256;
	// begin inline asm
	ld.relaxed.gpu.v2.u32 {%r1139, %r1135}, [%rd23];
	// end inline asm
$L__BB12_85:
	setp.eq.s32 	%p31, %r1139, 99;
	mov.b32 	%r389, -1;
	vote.sync.any.pred 	%p32, %p31, %r389;
	not.pred 	%p33, %p32;
	@%p33 bra 	$L__BB12_90;
	@%p30 bra 	$L__BB12_88;
	membar.cta;
	bra.uni 	$L__BB12_89;
$L__BB12_88:
	mov.b32 	%r540, 350;
	// begin inline asm
	nanosleep.u32 %r540;
	// end inline asm
$L__BB12_89:
	// begin inline asm
	ld.relaxed.gpu.v2.u32 {%r1139, %r1135}, [%rd23];
	// end inline asm
	bra.uni 	$L__BB12_85;
$L__BB12_90:
	setp.eq.s32 	%p34, %r1139, 101;
	mov.b32 	%r416, -1;
	vote.sync.ballot.b32 	%r417, %p34, %r416;
	// begin inline asm
	mov.u32 %r391, %lanemask_ge;
	// end inline asm
	and.b32  	%r418, %r417, %r391;
	or.b32  	%r419, %r418, -2147483648;
	add.s32 	%r420, %r419, -1;
	not.b32 	%r421, %r419;
	and.b32  	%r422, %r421, %r420;
	popc.b32 	%r395, %r422;
	mov.b32 	%r394, 1;
	// begin inline asm
	shfl.sync.down.b32 %r392, %r1135, %r394, %r395, %r416;
	// end inline asm
	setp.lt.s32 	%p36, %r280, %r395;
	add.s32 	%r423, %r392, -1;
	max.s32 	%r424, %r423, %r1135;
	max.s32 	%r425, %r424, 0;
	selp.b32 	%r398, %r425, %r1135, %p36;
	mov.b32 	%r399, 2;
	// begin inline asm
	shfl.sync.down.b32 %r397, %r398, %r399, %r395, %r416;
	// end inline asm
	add.s32 	%r426, %r280, 2;
	setp.gt.s32 	%p37, %r426, %r395;
	add.s32 	%r427, %r397, -1;
	max.s32 	%r428, %r427, %r398;
	max.s32 	%r429, %r428, 0;
	selp.b32 	%r403, %r398, %r429, %p37;
	mov.b32 	%r404, 4;
	// begin inline asm
	shfl.sync.down.b32 %r402, %r403, %r404, %r395, %r416;
	// end inline asm
	add.s32 	%r211, %r280, 4;
	setp.gt.s32 	%p38, %r211, %r395;
	add.s32 	%r430, %r402, -1;
	max.s32 	%r431, %r430, %r403;
	max.s32 	%r432, %r431, 0;
	selp.b32 	%r408, %r403, %r432, %p38;
	mov.b32 	%r409, 8;
	// begin inline asm
	shfl.sync.down.b32 %r407, %r408, %r409, %r395, %r416;
	// end inline asm
	add.s32 	%r433, %r280, 8;
	setp.gt.s32 	%p39, %r433, %r395;
	add.s32 	%r434, %r407, -1;
	max.s32 	%r435, %r434, %r408;
	max.s32 	%r436, %r435, 0;
	selp.b32 	%r413, %r408, %r436, %p39;
	mov.b32 	%r414, 16;
	// begin inline asm
	shfl.sync.down.b32 %r412, %r413, %r414, %r395, %r416;
	// end inline asm
	add.s32 	%r437, %r280, 16;
	setp.gt.s32 	%p40, %r437, %r395;
	add.s32 	%r438, %r412, -1;
	max.s32 	%r439, %r438, %r413;
	max.s32 	%r440, %r439, 0;
	selp.b32 	%r1136, %r413, %r440, %p40;
	add.s64 	%rd13, %rd1, 256;
$L__BB12_91:
	setp.ne.s32 	%p41, %r1139, 101;
	mov.b32 	%r441, -1;
	vote.sync.all.pred 	%p42, %p41, %r441;
	not.pred 	%p43, %p42;
	@%p43 bra 	$L__BB12_99;
	mul.wide.s32 	%rd28, %r1138, 8;
	add.s64 	%rd29, %rd13, %rd28;
	add.s64 	%rd27, %rd29, -256;
	// begin inline asm
	ld.relaxed.gpu.v2.u32 {%r1139, %r1140}, [%rd27];
	// end inline asm
$L__BB12_93:
	setp.eq.s32 	%p47, %r1139, 99;
	mov.b32 	%r483, -1;
	vote.sync.any.pred 	%p48, %p47, %r483;
	not.pred 	%p49, %p48;
	@%p49 bra 	$L__BB12_98;
	@%p30 bra 	$L__BB12_96;
	membar.cta;
	bra.uni 	$L__BB12_97;
$L__BB12_96:
	mov.b32 	%r537, 350;
	// begin inline asm
	nanosleep.u32 %r537;
	// end inline asm
$L__BB12_97:
	// begin inline asm
	ld.relaxed.gpu.v2.u32 {%r1139, %r1140}, [%rd27];
	// end inline asm
	bra.uni 	$L__BB12_93;
$L__BB12_98:
	setp.eq.s32 	%p50, %r1139, 101;
	mov.b32 	%r509, -1;
	vote.sync.ballot.b32 	%r510, %p50, %r509;
	and.b32  	%r511, %r510, %r391;
	or.b32  	%r512, %r511, -2147483648;
	add.s32 	%r513, %r512, -1;
	not.b32 	%r514, %r512;
	and.b32  	%r515, %r514, %r513;
	popc.b32 	%r488, %r515;
	mov.b32 	%r487, 1;
	// begin inline asm
	shfl.sync.down.b32 %r485, %r1140, %r487, %r488, %r509;
	// end inline asm
	setp.lt.s32 	%p52, %r280, %r488;
	add.s32 	%r516, %r485, -1;
	max.s32 	%r517, %r516, %r1140;
	max.s32 	%r518, %r517, 0;
	selp.b32 	%r491, %r518, %r1140, %p52;
	mov.b32 	%r492, 2;
	// begin inline asm
	shfl.sync.down.b32 %r490, %r491, %r492, %r488, %r509;
	// end inline asm
	add.s32 	%r519, %r280, 2;
	setp.gt.s32 	%p53, %r519, %r488;
	add.s32 	%r520, %r490, -1;
	max.s32 	%r521, %r520, %r491;
	max.s32 	%r522, %r521, 0;
	selp.b32 	%r496, %r491, %r522, %p53;
	mov.b32 	%r497, 4;
	// begin inline asm
	shfl.sync.down.b32 %r495, %r496, %r497, %r488, %r509;
	// end inline asm
	setp.gt.s32 	%p54, %r211, %r488;
	add.s32 	%r523, %r495, -1;
	max.s32 	%r524, %r523, %r496;
	max.s32 	%r525, %r524, 0;
	selp.b32 	%r501, %r496, %r525, %p54;
	mov.b32 	%r502, 8;
	// begin inline asm
	shfl.sync.down.b32 %r500, %r501, %r502, %r488, %r509;
	// end inline asm
	add.s32 	%r526, %r280, 8;
	setp.gt.s32 	%p55, %r526, %r488;
	add.s32 	%r527, %r500, -1;
	max.s32 	%r528, %r527, %r501;
	max.s32 	%r529, %r528, 0;
	selp.b32 	%r506, %r501, %r529, %p55;
	mov.b32 	%r507, 16;
	// begin inline asm
	shfl.sync.down.b32 %r505, %r506, %r507, %r488, %r509;
	// end inline asm
	add.s32 	%r530, %r280, 16;
	setp.gt.s32 	%p56, %r530, %r488;
	add.s32 	%r531, %r505, -1;
	max.s32 	%r532, %r531, %r506;
	max.s32 	%r533, %r532, 0;
	selp.b32 	%r534, %r506, %r533, %p56;
	add.s32 	%r535, %r534, -1;
	max.s32 	%r536, %r535, %r1136;
	max.s32 	%r1136, %r536, 0;
	add.s32 	%r1138, %r1138, -32;
	bra.uni 	$L__BB12_91;
$L__BB12_99:
	@%p29 bra 	$L__BB12_101;
	add.s32 	%r445, %r1136, -1;
	max.s32 	%r444, %r445, %r198;
	add.s64 	%rd26, %rd11, 256;
	mov.b32 	%r443, 101;
	// begin inline asm
	st.relaxed.gpu.v2.u32 [%rd26], {%r443, %r444};
	// end inline asm
	st.shared.u32 	[_ZZN3cub18CUB_300001_SM_10006detail4scan16DeviceScanKernelINS2_10policy_hubIiiij12inline_scoreE10Policy1000EN6thrust24THRUST_300001_SM_1000_NS6detail15normal_iteratorINS9_10device_ptrIiEEEESE_NS0_13ScanTileStateIiLb1EEES5_NS0_8NullTypeEjiLb0ESH_EEvT0_T1_T2_iT3_T4_T5_E12temp_storage+4], %r1136;
	st.shared.u32 	[_ZZN3cub18CUB_300001_SM_10006detail4scan16DeviceScanKernelINS2_10policy_hubIiiij12inline_scoreE10Policy1000EN6thrust24THRUST_300001_SM_1000_NS6detail15normal_iteratorINS9_10device_ptrIiEEEESE_NS0_13ScanTileStateIiLb1EEES5_NS0_8NullTypeEjiLb0ESH_EEvT0_T1_T2_iT3_T4_T5_E12temp_storage+8], %r444;
$L__BB12_101:
	setp.ne.s32 	%p45, %r280, 0;
	@%p45 bra 	$L__BB12_103;
	st.shared.u32 	[_ZZN3cub18CUB_300001_SM_10006detail4scan16DeviceScanKernelINS2_10policy_hubIiiij12inline_scoreE10Policy1000EN6thrust24THRUST_300001_SM_1000_NS6detail15normal_iteratorINS9_10device_ptrIiEEEESE_NS0_13ScanTileStateIiLb1EEES5_NS0_8NullTypeEjiLb0ESH_EEvT0_T1_T2_iT3_T4_T5_E12temp_storage+36], %r1136;
	mov.u32 	%r1141, %r1136;
$L__BB12_103:
	bar.sync 	0;
	setp.eq.s32 	%p46, %r110, 0;
	ld.shared.u32 	%r446, [_ZZN3cub18CUB_300001_SM_10006detail4scan16DeviceScanKernelINS2_10policy_hubIiiij12inline_scoreE10Policy1000EN6thrust24THRUST_300001_SM_1000_NS6detail15normal_iteratorINS9_10device_ptrIiEEEESE_NS0_13ScanTileStateIiLb1EEES5_NS0_8NullTypeEjiLb0ESH_EEvT0_T1_T2_iT3_T4_T5_E12temp_storage+36];
	add.s32 	%r447, %r446, -1;
	max.s32 	%r448, %r447, %r1141;
	max.s32 	%r449, %r448, 0;
	selp.b32 	%r450, %r1141, %r449, %p46;
	add.s32 	%r451, %r450, -1;
	max.s32 	%r452, %r451, %r161;
	max.s32 	%r1156, %r452, 0;
	add.s32 	%r453, %r1156, -1;
	max.s32 	%r454, %r453, %r162;
	max.s32 	%r1155, %r454, 0;
	add.s32 	%r455, %r1155, -1;
	max.s32 	%r456, %r455, %r163;
	max.s32 	%r1154, %r456, 0;
	add.s32 	%r457, %r1154, -1;
	max.s32 	%r458, %r457, %r164;
	max.s32 	%r1153, %r458, 0;
	add.s32 	%r459, %r1153, -1;
	max.s32 	%r460, %r459, %r165;
	max.s32 	%r1152, %r460, 0;
	add.s32 	%r461, %r1152, -1;
	max.s32 	%r462, %r461, %r166;
	max.s32 	%r1151, %r462, 0;
	add.s32 	%r463, %r1151, -1;
	max.s32 	%r464, %r463, %r167;
	max.s32 	%r1150, %r464, 0;
	add.s32 	%r465, %r1150, -1;
	max.s32 	%r466, %r465, %r168;
	max.s32 	%r1149, %r466, 0;
	add.s32 	%r467, %r1149, -1;
	max.s32 	%r468, %r467, %r169;
	max.s32 	%r1148, %r468, 0;
	add.s32 	%r469, %r1148, -1;
	max.s32 	%r470, %r469, %r170;
	max.s32 	%r1147, %r470, 0;
	add.s32 	%r471, %r1147, -1;
	max.s32 	%r472, %r471, %r171;
	max.s32 	%r1146, %r472, 0;
	add.s32 	%r473, %r1146, -1;
	max.s32 	%r474, %r473, %r172;
	max.s32 	%r1145, %r474, 0;
	add.s32 	%r475, %r1145, -1;
	max.s32 	%r476, %r475, %r173;
	max.s32 	%r1144, %r476, 0;
	add.s32 	%r477, %r1144, -1;
	max.s32 	%r478, %r477, %r174;
	max.s32 	%r1143, %r478, 0;
	add.s32 	%r479, %r1143, -1;
	max.s32 	%r480, %r479, %r175;
	max.s32 	%r1142, %r480, 0;
$L__BB12_104:
	bar.sync 	0;
	st.shared.u32 	[%r160], %r1156;
	st.shared.u32 	[%r160+4], %r1155;
	st.shared.u32 	[%r160+8], %r1154;
	st.shared.u32 	[%r160+12], %r1153;
	st.shared.u32 	[%r160+16], %r1152;
	st.shared.u32 	[%r160+20], %r1151;
	st.shared.u32 	[%r160+24], %r1150;
	st.shared.u32 	[%r160+28], %r1149;
	st.shared.u32 	[%r160+32], %r1148;
	st.shared.u32 	[%r160+36], %r1147;
	st.shared.u32 	[%r160+40], %r1146;
	st.shared.u32 	[%r160+44], %r1145;
	st.shared.u32 	[%r160+48], %r1144;
	st.shared.u32 	[%r160+52], %r1143;
	st.shared.u32 	[%r160+56], %r1142;
	bar.warp.sync 	-1;
	ld.shared.u32 	%r257, [%r159];
	ld.shared.u32 	%r258, [%r159+128];
	ld.shared.u32 	%r259, [%r159+256];
	ld.shared.u32 	%r260, [%r159+384];
	ld.shared.u32 	%r261, [%r159+512];
	ld.shared.u32 	%r262, [%r159+640];
	ld.shared.u32 	%r263, [%r159+768];
	ld.shared.u32 	%r264, [%r159+896];
	ld.shared.u32 	%r265, [%r159+1024];
	ld.shared.u32 	%r266, [%r159+1152];
	ld.shared.u32 	%r267, [%r159+1280];
	ld.shared.u32 	%r268, [%r159+1408];
	ld.shared.u32 	%r269, [%r159+1536];
	ld.shared.u32 	%r270, [%r159+1664];
	ld.shared.u32 	%r271, [%r159+1792];
	setp.ne.s32 	%p70, %r110, 0;
	@%p70 bra 	$L__BB12_106;
	st.volatile.shared.u32 	[_ZZN3cub18CUB_300001_SM_10006detail4scan16DeviceScanKernelINS2_10policy_hubIiiij12inline_scoreE10Policy1000EN6thrust24THRUST_300001_SM_1000_NS6detail15normal_iteratorINS9_10device_ptrIiEEEESE_NS0_13ScanTileStateIiLb1EEES5_NS0_8NullTypeEjiLb0ESH_EEvT0_T1_T2_iT3_T4_T5_E12temp_storage+7680], %r3;
$L__BB12_106:
	bar.sync 	0;
	ld.volatile.shared.u32 	%r272, [_ZZN3cub18CUB_300001_SM_10006detail4scan16DeviceScanKernelINS2_10policy_hubIiiij12inline_scoreE10Policy1000EN6thrust24THRUST_300001_SM_1000_NS6detail15normal_iteratorINS9_10device_ptrIiEEEESE_NS0_13ScanTileStateIiLb1EEES5_NS0_8NullTypeEjiLb0ESH_EEvT0_T1_T2_iT3_T4_T5_E12temp_storage+7680];
	cvt.u64.u32 	%rd32, %r112;
	add.s64 	%rd33, %rd32, %rd9;
	setp.ge.s32 	%p71, %r112, %r272;
	shl.b64 	%rd34, %rd33, 2;
	add.s64 	%rd15, %rd3, %rd34;
	@%p71 bra 	$L__BB12_108;
	st.global.u32 	[%rd15], %r257;
$L__BB12_108:
	setp.ge.s32 	%p72, %r115, %r272;
	@%p72 bra 	$L__BB12_110;
	st.global.u32 	[%rd15+128], %r258;
$L__BB12_110:
	setp.ge.s32 	%p73, %r118, %r272;
	@%p73 bra 	$L__BB12_112;
	st.global.u32 	[%rd15+256], %r259;
$L__BB12_112:
	setp.ge.s32 	%p74, %r121, %r272;
	@%p74 bra 	$L__BB12_114;
	st.global.u32 	[%rd15+384], %r260;
$L__BB12_114:
	setp.ge.s32 	%p75, %r124, %r272;
	@%p75 bra 	$L__BB12_116;
	st.global.u32 	[%rd15+512], %r261;
$L__BB12_116:
	setp.ge.s32 	%p76, %r127, %r272;
	@%p76 bra 	$L__BB12_118;
	st.global.u32 	[%rd15+640], %r262;
$L__BB12_118:
	setp.ge.s32 	%p77, %r130, %r272;
	@%p77 bra 	$L__BB12_120;
	st.global.u32 	[%rd15+768], %r263;
$L__BB12_120:
	setp.ge.s32 	%p78, %r133, %r272;
	@%p78 bra 	$L__BB12_122;
	st.global.u32 	[%rd15+896], %r264;
$L__BB12_122:
	setp.ge.s32 	%p79, %r136, %r272;
	@%p79 bra 	$L__BB12_124;
	st.global.u32 	[%rd15+1024], %r265;
$L__BB12_124:
	setp.ge.s32 	%p80, %r139, %r272;
	@%p80 bra 	$L__BB12_126;
	st.global.u32 	[%rd15+1152], %r266;
$L__BB12_126:
	setp.ge.s32 	%p81, %r142, %r272;
	@%p81 bra 	$L__BB12_128;
	st.global.u32 	[%rd15+1280], %r267;
$L__BB12_128:
	setp.ge.s32 	%p82, %r145, %r272;
	@%p82 bra 	$L__BB12_130;
	st.global.u32 	[%rd15+1408], %r268;
$L__BB12_130:
	setp.ge.s32 	%p83, %r148, %r272;
	@%p83 bra 	$L__BB12_132;
	st.global.u32 	[%rd15+1536], %r269;
$L__BB12_132:
	setp.ge.s32 	%p84, %r151, %r272;
	@%p84 bra 	$L__BB12_134;
	st.global.u32 	[%rd15+1664], %r270;
$L__BB12_134:
	setp.ge.s32 	%p85, %r154, %r272;
	@%p85 bra 	$L__BB12_136;
	st.global.u32 	[%rd15+1792], %r271;
$L__BB12_136:
	ret;

}
	// .globl	_ZN3cub18CUB_300001_SM_10006detail4scan16DeviceScanKernelINS2_10policy_hubIiiim12inline_scoreE10Policy1000EN6thrust24THRUST_300001_SM_1000_NS6detail15normal_iteratorINS9_10device_ptrIiEEEESE_NS0_13ScanTileStateIiLb1EEES5_NS0_8NullTypeEmiLb0ESH_EEvT0_T1_T2_iT3_T4_T5_
.visible .entry _ZN3cub18CUB_300001_SM_10006detail4scan16DeviceScanKernelINS2_10policy_hubIiiim12inline_scoreE10Policy1000EN6thrust24THRUST_300001_SM_1000_NS6detail15normal_iteratorINS9_10device_ptrIiEEEESE_NS0_13ScanTileStateIiLb1EEES5_NS0_8NullTypeEmiLb0ESH_EEvT0_T1_T2_iT3_T4_T5_(
	.param .align 8 .b8 _ZN3cub18CUB_300001_SM_10006detail4scan16DeviceScanKernelINS2_10policy_hubIiiim12inline_scoreE10Policy1000EN6thrust24THRUST_300001_SM_1000_NS6detail15normal_iteratorINS9_10device_ptrIiEEEESE_NS0_13ScanTileStateIiLb1EEES5_NS0_8NullTypeEmiLb0ESH_EEvT0_T1_T2_iT3_T4_T5__param_0[8],
	.param .align 8 .b8 _ZN3cub18CUB_300001_SM_10006detail4scan16DeviceScanKernelINS2_10policy_hubIiiim12inline_scoreE10Policy1000EN6thrust24THRUST_300001_SM_1000_NS6detail15normal_iteratorINS9_10device_ptrIiEEEESE_NS0_13ScanTileStateIiLb1EEES5_NS0_8NullTypeEmiLb0ESH_EEvT0_T1_T2_iT3_T4_T5__param_1[8],
	.param .align 8 .b8 _ZN3cub18CUB_300001_SM_10006detail4scan16DeviceScanKernelINS2_10policy_hubIiiim12inline_scoreE10Policy1000EN6thrust24THRUST_300001_SM_1000_NS6detail15normal_iteratorINS9_10device_ptrIiEEEESE_NS0_13ScanTileStateIiLb1EEES5_NS0_8NullTypeEmiLb0ESH_EEvT0_T1_T2_iT3_T4_T5__param_2[8],
	.param .u32 _ZN3cub18CUB_300001_SM_10006detail4scan16DeviceScanKernelINS2_10policy_hubIiiim12inline_scoreE10Policy1000EN6thrust24THRUST_300001_SM_1000_NS6detail15normal_iteratorINS9_10device_ptrIiEEEESE_NS0_13ScanTileStateIiLb1EEES5_NS0_8NullTypeEmiLb0ESH_EEvT0_T1_T2_iT3_T4_T5__param_3,
	.param .align 1 .b8 _ZN3cub18CUB_300001_SM_10006detail4scan16DeviceScanKernelINS2_10policy_hubIiiim12inline_scoreE10Policy1000EN6thrust24THRUST_300001_SM_1000_NS6detail15normal_iteratorINS9_10device_ptrIiEEEESE_NS0_13ScanTileStateIiLb1EEES5_NS0_8NullTypeEmiLb0ESH_EEvT0_T1_T2_iT3_T4_T5__param_4[1],
	.param .align 1 .b8 _ZN3cub18CUB_300001_SM_10006detail4scan16DeviceScanKernelINS2_10policy_hubIiiim12inline_scoreE10Policy1000EN6thrust24THRUST_300001_SM_1000_NS6detail15normal_iteratorINS9_10device_ptrIiEEEESE_NS0_13ScanTileStateIiLb1EEES5_NS0_8NullTypeEmiLb0ESH_EEvT0_T1_T2_iT3_T4_T5__param_5[1],
	.param .u64 _ZN3cub18CUB_300001_SM_10006detail4scan16DeviceScanKernelINS2_10policy_hubIiiim12inline_scoreE10Policy1000EN6thrust24THRUST_300001_SM_1000_NS6detail15normal_iteratorINS9_10device_ptrIiEEEESE_NS0_13ScanTileStateIiLb1EEES5_NS0_8NullTypeEmiLb0ESH_EEvT0_T1_T2_iT3_T4_T5__param_6
)
.maxntid 128
{
	.reg .pred 	%p<139>;
	.reg .b32 	%r<1155>;
	.reg .b64 	%rd<54>;
	// demoted variable
	.shared .align 16 .b8 _ZZN3cub18CUB_300001_SM_10006detail4scan16DeviceScanKernelINS2_10policy_hubIiiim12inline_scoreE10Policy1000EN6thrust24THRUST_300001_SM_1000_NS6detail15normal_iteratorINS9_10device_ptrIiEEEESE_NS0_13ScanTileStateIiLb1EEES5_NS0_8NullTypeEmiLb0ESH_EEvT0_T1_T2_iT3_T4_T5_E12temp_storage[7696];
	ld.param.u64 	%rd1, [_ZN3cub18CUB_300001_SM_10006detail4scan16DeviceScanKernelINS2_10policy_hubIiiim12inline_scoreE10Policy1000EN6thrust24THRUST_300001_SM_1000_NS6detail15normal_iteratorINS9_10device_ptrIiEEEESE_NS0_13ScanTileStateIiLb1EEES5_NS0_8NullTypeEmiLb0ESH_EEvT0_T1_T2_iT3_T4_T5__param_2];
	ld.param.u64 	%rd17, [_ZN3cub18CUB_300001_SM_10006detail4scan16DeviceScanKernelINS2_10policy_hubIiiim12inline_scoreE10Policy1000EN6thrust24THRUST_300001_SM_1000_NS6detail15normal_iteratorINS9_10device_ptrIiEEEESE_NS0_13ScanTileStateIiLb1EEES5_NS0_8NullTypeEmiLb0ESH_EEvT0_T1_T2_iT3_T4_T5__param_1];
	ld.param.u64 	%rd18, [_ZN3cub18CUB_300001_SM_10006detail4scan16DeviceScanKernelINS2_10policy_hubIiiim12inline_scoreE10Policy1000EN6thrust24THRUST_300001_SM_1000_NS6detail15normal_iteratorINS9_10device_ptrIiEEEESE_NS0_13ScanTileStateIiLb1EEES5_NS0_8NullTypeEmiLb0ESH_EEvT0_T1_T2_iT3_T4_T5__param_0];
	ld.param.u32 	%r272, [_ZN3cub18CUB_300001_SM_10006detail4scan16DeviceScanKernelINS2_10policy_hubIiiim12inline_scoreE10Policy1000EN6thrust24THRUST_300001_SM_1000_NS6detail15normal_iteratorINS9_10device_ptrIiEEEESE_NS0_13ScanTileStateIiLb1EEES5_NS0_8NullTypeEmiLb0ESH_EEvT0_T1_T2_iT3_T4_T5__param_3];
	ld.param.u64 	%rd19, [_ZN3cub18CUB_300001_SM_10006detail4scan16DeviceScanKernelINS2_10policy_hubIiiim12inline_scoreE10Policy1000EN6thrust24THRUST_300001_SM_1000_NS6detail15normal_iteratorINS9_10device_ptrIiEEEESE_NS0_13ScanTileStateIiLb1EEES5_NS0_8NullTypeEmiLb0ESH_EEvT0_T1_T2_iT3_T4_T5__param_6];
	cvta.to.global.u64 	%rd2, %rd18;
	cvta.to.global.u64 	%rd3, %rd17;
	mov.u32 	%r273, %ctaid.x;
	add.s32 	%r1, %r272, %r273;
	mul.wide.s32 	%rd4, %r1, 1920;
	sub.s64 	%rd5, %rd19, %rd4;
	setp.lt.u64 	%p1, %rd5, 1921;
	@%p1 bra 	$L__BB13_38;
	mov.u32 	%r2, %tid.x;
	and.b32  	%r671, %r2, 31;
	and.b32  	%r672, %r2, 992;
	mul.lo.s32 	%r673, %r672, 15;
	or.b32  	%r674, %r673, %r671;
	cvt.u64.u32 	%rd37, %r674;
	add.s64 	%rd6, %rd4, %rd37;
	shl.b64 	%rd38, %rd6, 2;
	add.s64 	%rd39, %rd2, %rd38;
	ld.global.u32 	%r675, [%rd39];
	ld.global.u32 	%r676, [%rd39+128];
	ld.global.u32 	%r677, [%rd39+256];
	ld.global.u32 	%r678, [%rd39+384];
	ld.global.u32 	%r679, [%rd39+512];
	ld.global.u32 	%r680, [%rd39+640];
	ld.global.u32 	%r681, [%rd39+768];
	ld.global.u32 	%r682, [%rd39+896];
	ld.global.u32 	%r683, [%rd39+1024];
	ld.global.u32 	%r684, [%rd39+1152];
	ld.global.u32 	%r685, [%rd39+1280];
	ld.global.u32 	%r686, [%rd39+1408];
	ld.global.u32 	%r687, [%rd39+1536];
	ld.global.u32 	%r688, [%rd39+1664];
	ld.global.u32 	%r689, [%rd39+1792];
	// begin inline asm
	mov.u32 %r670, %laneid;
	// end inline asm
	shr.u32 	%r4, %r2, 5;
	mad.lo.s32 	%r690, %r4, 480, %r670;
	shl.b32 	%r691, %r690, 2;
	mov.u32 	%r692, _ZZN3cub18CUB_300001_SM_10006detail4scan16DeviceScanKernelINS2_10policy_hubIiiim12inline_scoreE10Policy1000EN6thrust24THRUST_300001_SM_1000_NS6detail15normal_iteratorINS9_10device_ptrIiEEEESE_NS0_13ScanTileStateIiLb1EEES5_NS0_8NullTypeEmiLb0ESH_EEvT0_T1_T2_iT3_T4_T5_E12temp_storage;
	add.s32 	%r5, %r692, %r691;
	st.shared.u32 	[%r5], %r675;
	st.shared.u32 	[%r5+128], %r676;
	st.shared.u32 	[%r5+256], %r677;
	st.shared.u32 	[%r5+384], %r678;
	st.shared.u32 	[%r5+512], %r679;
	st.shared.u32 	[%r5+640], %r680;
	st.shared.u32 	[%r5+768], %r681;
	st.shared.u32 	[%r5+896], %r682;
	st.shared.u32 	[%r5+1024], %r683;
	st.shared.u32 	[%r5+1152], %r684;
	st.shared.u32 	[%r5+1280], %r685;
	st.shared.u32 	[%r5+1408], %r686;
	st.shared.u32 	[%r5+1536], %r687;
	st.shared.u32 	[%r5+1664], %r688;
	st.shared.u32 	[%r5+1792], %r689;
	bar.warp.sync 	-1;
	mad.lo.s32 	%r6, %r670, 56, %r5;
	ld.shared.u32 	%r7, [%r6];
	ld.shared.u32 	%r8, [%r6+4];
	ld.shared.u32 	%r9, [%r6+8];
	ld.shared.u32 	%r10, [%r6+12];
	ld.shared.u32 	%r11, [%r6+16];
	ld.shared.u32 	%r12, [%r6+20];
	ld.shared.u32 	%r13, [%r6+24];
	ld.shared.u32 	%r14, [%r6+28];
	ld.shared.u32 	%r15, [%r6+32];
	ld.shared.u32 	%r16, [%r6+36];
	ld.shared.u32 	%r17, [%r6+40];
	ld.shared.u32 	%r18, [%r6+44];
	ld.shared.u32 	%r19, [%r6+48];
	ld.shared.u32 	%r20, [%r6+52];
	ld.shared.u32 	%r21, [%r6+56];
	bar.sync 	0;
	setp.ne.s32 	%p86, %r1, 0;
	@%p86 bra 	$L__BB13_8;
	add.s32 	%r976, %r7, -1;
	max.s32 	%r977, %r976, %r8;
	max.s32 	%r978, %r977, 0;
	add.s32 	%r979, %r978, -1;
	max.s32 	%r980, %r979, %r9;
	max.s32 	%r981, %r980, 0;
	add.s32 	%r982, %r981, -1;
	max.s32 	%r983, %r982, %r10;
	max.s32 	%r984, %r983, 0;
	add.s32 	%r985, %r984, -1;
	max.s32 	%r986, %r985, %r11;
	max.s32 	%r987, %r986, 0;
	add.s32 	%r988, %r987, -1;
	max.s32 	%r989, %r988, %r12;
	max.s32 	%r990, %r989, 0;
	add.s32 	%r991, %r990, -1;
	max.s32 	%r992, %r991, %r13;
	max.s32 	%r993, %r992, 0;
	add.s32 	%r994, %r993, -1;
	max.s32 	%r995, %r994, %r14;
	max.s32 	%r996, %r995, 0;
	add.s32 	%r997, %r996, -1;
	max.s32 	%r998, %r997, %r15;
	max.s32 	%r999, %r998, 0;
	add.s32 	%r1000, %r999, -1;
	max.s32 	%r1001, %r1000, %r16;
	max.s32 	%r1002, %r1001, 0;
	add.s32 	%r1003, %r1002, -1;
	max.s32 	%r1004, %r1003, %r17;
	max.s32 	%r1005, %r1004, 0;
	add.s32 	%r1006, %r1005, -1;
	max.s32 	%r1007, %r1006, %r18;
	max.s32 	%r1008, %r1007, 0;
	add.s32 	%r1009, %r1008, -1;
	max.s32 	%r1010, %r1009, %r19;
	max.s32 	%r1011, %r1010, 0;
	add.s32 	%r1012, %r1011, -1;
	max.s32 	%r1013, %r1012, %r20;
	max.s32 	%r1014, %r1013, 0;
	add.s32 	%r1015, %r1014, -1;
	max.s32 	%r1016, %r1015, %r21;
	max.s32 	%r947, %r1016, 0;
	mov.b32 	%r973, 1;
	mov.b32 	%r974, 0;
	mov.b32 	%r975, -1;
	// begin inline asm
	shfl.sync.up.b32 %r946, %r947, %r973, %r974, %r975;
	// end inline asm
	add.s32 	%r1017, %r946, -1;
	max.s32 	%r1018, %r1017, %r947;
	setp.lt.s32 	%p127, %r670, 1;
	selp.b32 	%r952, %r947, %r1018, %p127;
	mov.b32 	%r953, 2;
	// begin inline asm
	shfl.sync.up.b32 %r951, %r952, %r953, %r974, %r975;
	// end inline asm
	add.s32 	%r1019, %r951, -1;
	max.s32 	%r1020, %r1019, %r952;
	setp.lt.s32 	%p128, %r670, 2;
	selp.b32 	%r957, %r952, %r1020, %p128;
	mov.b32 	%r958, 4;
	// begin inline asm
	shfl.sync.up.b32 %r956, %r957, %r958, %r974, %r975;
	// end inline asm
	add.s32 	%r1021, %r956, -1;
	max.s32 	%r1022, %r1021, %r957;
	setp.lt.s32 	%p129, %r670, 4;
	selp.b32 	%r962, %r957, %r1022, %p129;
	mov.b32 	%r963, 8;
	// begin inline asm
	shfl.sync.up.b32 %r961, %r962, %r963, %r974, %r975;
	// end inline asm
	add.s32 	%r1023, %r961, -1;
	max.s32 	%r1024, %r1023, %r962;
	setp.lt.s32 	%p130, %r670, 8;
	selp.b32 	%r967, %r962, %r1024, %p130;
	mov.b32 	%r968, 16;
	// begin inline asm
	shfl.sync.up.b32 %r966, %r967, %r968, %r974, %r975;
	// end inline asm
	add.s32 	%r1025, %r966, -1;
	max.s32 	%r22, %r1025, %r967;
	setp.lt.s32 	%p131, %r670, 16;
	selp.b32 	%r972, %r967, %r22, %p131;
	// begin inline asm
	shfl.sync.up.b32 %r1092, %r972, %r973, %r974, %r975;
	// end inline asm
	setp.ne.s32 	%p132, %r670, 31;
	@%p132 bra 	$L__BB13_4;
	shl.b32 	%r1026, %r4, 2;
	add.s32 	%r1028, %r692, %r1026;
	st.shared.u32 	[%r1028+16], %r22;
$L__BB13_4:
	bar.sync 	0;
	ld.shared.v4.u32 	{%r1029, %r1030, %r1031, %r1032}, [_ZZN3cub18CUB_300001_SM_10006detail4scan16DeviceScanKernelINS2_10policy_hubIiiim12inline_scoreE10Policy1000EN6thrust24THRUST_300001_SM_1000_NS6detail15normal_iteratorINS9_10device_ptrIiEEEESE_NS0_13ScanTileStateIiLb1EEES5_NS0_8NullTypeEmiLb0ESH_EEvT0_T1_T2_iT3_T4_T5_E12temp_storage+16];
	add.s32 	%r1033, %r1029, -1;
	max.s32 	%r1034, %r1033, %r1030;
	max.s32 	%r1035, %r1034, 0;
	setp.eq.s32 	%p133, %r4, 2;
	selp.b32 	%r1036, %r1035, %r1029, %p133;
	add.s32 	%r1037, %r1035, -1;
	max.s32 	%r1038, %r1037, %r1031;
	max.s32 	%r1039, %r1038, 0;
	setp.eq.s32 	%p134, %r4, 3;
	selp.b32 	%r24, %r1039, %r1036, %p134;
	add.s32 	%r1040, %r1039, -1;
	max.s32 	%r25, %r1040, %r1032;
	setp.lt.u32 	%p135, %r2, 32;
	@%p135 bra 	$L__BB13_6;
	add.s32 	%r1041, %r24, -1;
	max.s32 	%r1042, %r1041, %r1092;
	max.s32 	%r1043, %r1042, 0;
	setp.eq.s32 	%p136, %r670, 0;
	selp.b32 	%r1092, %r24, %r1043, %p136;
$L__BB13_6:
	setp.ne.s32 	%p137, %r2, 0;
	setp.eq.s32 	%p138, %r2, 0;
	add.s32 	%r1044, %r1092, -1;
	max.s32 	%r1045, %r1044, %r7;
	max.s32 	%r1115, %r1045, 0;
	selp.b32 	%r1046, %r7, %r1115, %p138;
	add.s32 	%r1047, %r1046, -1;
	max.s32 	%r1048, %r1047, %r8;
	max.s32 	%r1114, %r1048, 0;
	add.s32 	%r1049, %r1114, -1;
	max.s32 	%r1050, %r1049, %r9;
	max.s32 	%r1113, %r1050, 0;
	add.s32 	%r1051, %r1113, -1;
	max.s32 	%r1052, %r1051, %r10;
	max.s32 	%r1112, %r1052, 0;
	add.s32 	%r1053, %r1112, -1;
	max.s32 	%r1054, %r1053, %r11;
	max.s32 	%r1111, %r1054, 0;
	add.s32 	%r1055, %r1111, -1;
	max.s32 	%r1056, %r1055, %r12;
	max.s32 	%r1110, %r1056, 0;
	add.s32 	%r1057, %r1110, -1;
	max.s32 	%r1058, %r1057, %r13;
	max.s32 	%r1109, %r1058, 0;
	add.s32 	%r1059, %r1109, -1;
	max.s32 	%r1060, %r1059, %r14;
	max.s32 	%r1108, %r1060, 0;
	add.s32 	%r1061, %r1108, -1;
	max.s32 	%r1062, %r1061, %r15;
	max.s32 	%r1107, %r1062, 0;
	add.s32 	%r1063, %r1107, -1;
	max.s32 	%r1064, %r1063, %r16;
	max.s32 	%r1106, %r1064, 0;
	add.s32 	%r1065, %r1106, -1;
	max.s32 	%r1066, %r1065, %r17;
	max.s32 	%r1105, %r1066, 0;
	add.s32 	%r1067, %r1105, -1;
	max.s32 	%r1068, %r1067, %r18;
	max.s32 	%r1104, %r1068, 0;
	add.s32 	%r1069, %r1104, -1;
	max.s32 	%r1070, %r1069, %r19;
	max.s32 	%r1103, %r1070, 0;
	add.s32 	%r1071, %r1103, -1;
	max.s32 	%r1072, %r1071, %r20;
	max.s32 	%r1102, %r1072, 0;
	add.s32 	%r1073, %r1102, -1;
	max.s32 	%r1074, %r1073, %r21;
	max.s32 	%r1101, %r1074, 0;
	@%p137 bra 	$L__BB13_37;
	add.s64 	%rd51, %rd1, 256;
	max.s32 	%r1076, %r25, 0;
	mov.b32 	%r1075, 101;
	// begin inline asm
	st.relaxed.gpu.v2.u32 [%rd51], {%r1075, %r1076};
	// end inline asm
	mov.u32 	%r1115, %r7;
	bra.uni 	$L__BB13_37;
$L__BB13_8:
	add.s32 	%r723, %r7, -1;
	max.s32 	%r724, %r723, %r8;
	max.s32 	%r725, %r724, 0;
	add.s32 	%r726, %r725, -1;
	max.s32 	%r727, %r726, %r9;
	max.s32 	%r728, %r727, 0;
	add.s32 	%r729, %r728, -1;
	max.s32 	%r730, %r729, %r10;
	max.s32 	%r731, %r730, 0;
	add.s32 	%r732, %r731, -1;
	max.s32 	%r733, %r732, %r11;
	max.s32 	%r734, %r733, 0;
	add.s32 	%r735, %r734, -1;
	max.s32 	%r736, %r735, %r12;
	max.s32 	%r737, %r736, 0;
	add.s32 	%r738, %r737, -1;
	max.s32 	%r739, %r738, %r13;
	max.s32 	%r740, %r739, 0;
	add.s32 	%r741, %r740, -1;
	max.s32 	%r742, %r741, %r14;
	max.s32 	%r743, %r742, 0;
	add.s32 	%r744, %r743, -1;
	max.s32 	%r745, %r744, %r15;
	max.s32 	%r746, %r745, 0;
	add.s32 	%r747, %r746, -1;
	max.s32 	%r748, %r747, %r16;
	max.s32 	%r749, %r748, 0;
	add.s32 	%r750, %r749, -1;
	max.s32 	%r751, %r750, %r17;
	max.s32 	%r752, %r751, 0;
	add.s32 	%r753, %r752, -1;
	max.s32 	%r754, %r753, %r18;
	max.s32 	%r755, %r754, 0;
	add.s32 	%r756, %r755, -1;
	max.s32 	%r757, %r756, %r19;
	max.s32 	%r758, %r757, 0;
	add.s32 	%r759, %r758, -1;
	max.s32 	%r760, %r759, %r20;
	max.s32 	%r761, %r760, 0;
	add.s32 	%r762, %r761, -1;
	max.s32 	%r763, %r762, %r21;
	max.s32 	%r694, %r763, 0;
	mov.b32 	%r720, 1;
	mov.b32 	%r721, 0;
	mov.b32 	%r722, -1;
	// begin inline asm
	shfl.sync.up.b32 %r693, %r694, %r720, %r721, %r722;
	// end inline asm
	add.s32 	%r764, %r693, -1;
	max.s32 	%r765, %r764, %r694;
	setp.lt.s32 	%p87, %r670, 1;
	selp.b32 	%r699, %r694, %r765, %p87;
	mov.b32 	%r700, 2;
	// begin inline asm
	shfl.sync.up.b32 %r698, %r699, %r700, %r721, %r722;
	// end inline asm
	add.s32 	%r766, %r698, -1;
	max.s32 	%r767, %r766, %r699;
	setp.lt.s32 	%p88, %r670, 2;
	selp.b32 	%r704, %r699, %r767, %p88;
	mov.b32 	%r705, 4;
	// begin inline asm
	shfl.sync.up.b32 %r703, %r704, %r705, %r721, %r722;
	// end inline asm
	add.s32 	%r768, %r703, -1;
	max.s32 	%r769, %r768, %r704;
	setp.lt.s32 	%p89, %r670, 4;
	selp.b32 	%r709, %r704, %r769, %p89;
	mov.b32 	%r710, 8;
	// begin inline asm
	shfl.sync.up.b32 %r708, %r709, %r710, %r721, %r722;
	// end inline asm
	add.s32 	%r770, %r708, -1;
	max.s32 	%r771, %r770, %r709;
	setp.lt.s32 	%p90, %r670, 8;
	selp.b32 	%r714, %r709, %r771, %p90;
	mov.b32 	%r715, 16;
	// begin inline asm
	shfl.sync.up.b32 %r713, %r714, %r715, %r721, %r722;
	// end inline asm
	add.s32 	%r772, %r713, -1;
	max.s32 	%r43, %r772, %r714;
	setp.lt.s32 	%p91, %r670, 16;
	selp.b32 	%r719, %r714, %r43, %p91;
	// begin inline asm
	shfl.sync.up.b32 %r1100, %r719, %r720, %r721, %r722;
	// end inline asm
	setp.ne.s32 	%p92, %r670, 31;
	@%p92 bra 	$L__BB13_10;
	shl.b32 	%r773, %r4, 2;
	add.s32 	%r775, %r692, %r773;
	st.shared.u32 	[%r775+16], %r43;
$L__BB13_10:
	bar.sync 	0;
	ld.shared.v4.u32 	{%r776, %r777, %r778, %r779}, [_ZZN3cub18CUB_300001_SM_10006detail4scan16DeviceScanKernelINS2_10policy_hubIiiim12inline_scoreE10Policy1000EN6thrust24THRUST_300001_SM_1000_NS6detail15normal_iteratorINS9_10device_ptrIiEEEESE_NS0_13ScanTileStateIiLb1EEES5_NS0_8NullTypeEmiLb0ESH_EEvT0_T1_T2_iT3_T4_T5_E12temp_storage+16];
	add.s32 	%r780, %r776, -1;
	max.s32 	%r781, %r780, %r777;
	max.s32 	%r782, %r781, 0;
	setp.eq.s32 	%p93, %r4, 2;
	selp.b32 	%r783, %r782, %r776, %p93;
	add.s32 	%r784, %r782, -1;
	max.s32 	%r785, %r784, %r778;
	max.s32 	%r786, %r785, 0;
	setp.eq.s32 	%p94, %r4, 3;
	selp.b32 	%r45, %r786, %r783, %p94;
	add.s32 	%r787, %r786, -1;
	max.s32 	%r788, %r787, %r779;
	max.s32 	%r46, %r788, 0;
	setp.lt.u32 	%p95, %r2, 32;
	@%p95 bra 	$L__BB13_12;
	add.s32 	%r789, %r45, -1;
	max.s32 	%r790, %r789, %r1100;
	max.s32 	%r791, %r790, 0;
	setp.eq.s32 	%p96, %r670, 0;
	selp.b32 	%r1100, %r45, %r791, %p96;
	bra.uni 	$L__BB13_36;
$L__BB13_12:
	setp.ne.s32 	%p97, %r2, 0;
	mul.wide.s32 	%rd40, %r1, 8;
	add.s64 	%rd7, %rd1, %rd40;
	@%p97 bra 	$L__BB13_14;
	st.shared.u32 	[_ZZN3cub18CUB_300001_SM_10006detail4scan16DeviceScanKernelINS2_10policy_hubIiiim12inline_scoreE10Policy1000EN6thrust24THRUST_300001_SM_1000_NS6detail15normal_iteratorINS9_10device_ptrIiEEEESE_NS0_13ScanTileStateIiLb1EEES5_NS0_8NullTypeEmiLb0ESH_EEvT0_T1_T2_iT3_T4_T5_E12temp_storage+12], %r46;
	add.s64 	%rd41, %rd7, 256;
	mov.b32 	%r792, 100;
	// begin inline asm
	st.relaxed.gpu.v2.u32 [%rd41], {%r792, %r46};
	// end inline asm
$L__BB13_14:
	not.b32 	%r794, %r2;
	add.s32 	%r1097, %r1, %r794;
	mov.u32 	%r49, %nctaid.x;
	setp.gt.u32 	%p98, %r49, 499;
	@%p98 bra 	$L__BB13_16;
	membar.cta;
	bra.uni 	$L__BB13_17;
$L__BB13_16:
	mov.b32 	%r795, 450;
	// begin inline asm
	nanosleep.u32 %r795;
	// end inline asm
$L__BB13_17:
	mul.wide.s32 	%rd43, %r1097, 8;
	add.s64 	%rd44, %rd1, %rd43;
	add.s64 	%rd42, %rd44, 256;
	// begin inline asm
	ld.relaxed.gpu.v2.u32 {%r1098, %r1094}, [%rd42];
	// end inline asm
$L__BB13_18:
	setp.eq.s32 	%p99, %r1098, 99;
	mov.b32 	%r798, -1;
	vote.sync.any.pred 	%p100, %p99, %r798;
	not.pred 	%p101, %p100;
	@%p101 bra 	$L__BB13_23;
	setp.gt.u32 	%p126, %r49, 499;
	@%p126 bra 	$L__BB13_21;
	membar.cta;
	bra.uni 	$L__BB13_22;
$L__BB13_21:
	mov.b32 	%r943, 350;
	// begin inline asm
	nanosleep.u32 %r943;
	// end inline asm
$L__BB13_22:
	// begin inline asm
	ld.relaxed.gpu.v2.u32 {%r1098, %r1094}, [%rd42];
	// end inline asm
	bra.uni 	$L__BB13_18;
$L__BB13_23:
	setp.eq.s32 	%p102, %r1098, 101;
	mov.b32 	%r825, -1;
	vote.sync.ballot.b32 	%r826, %p102, %r825;
	// begin inline asm
	mov.u32 %r800, %lanemask_ge;
	// end inline asm
	and.b32  	%r827, %r826, %r800;
	or.b32  	%r828, %r827, -2147483648;
	add.s32 	%r829, %r828, -1;
	not.b32 	%r830, %r828;
	and.b32  	%r831, %r830, %r829;
	popc.b32 	%r804, %r831;
	mov.b32 	%r803, 1;
	// begin inline asm
	shfl.sync.down.b32 %r801, %r1094, %r803, %r804, %r825;
	// end inline asm
	setp.lt.s32 	%p104, %r670, %r804;
	add.s32 	%r832, %r801, -1;
	max.s32 	%r833, %r832, %r1094;
	max.s32 	%r834, %r833, 0;
	selp.b32 	%r807, %r834, %r1094, %p104;
	mov.b32 	%r808, 2;
	// begin inline asm
	shfl.sync.down.b32 %r806, %r807, %r808, %r804, %r825;
	// end inline asm
	add.s32 	%r59, %r670, 2;
	setp.gt.s32 	%p105, %r59, %r804;
	add.s32 	%r835, %r806, -1;
	max.s32 	%r836, %r835, %r807;
	max.s32 	%r837, %r836, 0;
	selp.b32 	%r812, %r807, %r837, %p105;
	mov.b32 	%r813, 4;
	// begin inline asm
	shfl.sync.down.b32 %r811, %r812, %r813, %r804, %r825;
	// end inline asm
	add.s32 	%r60, %r670, 4;
	setp.gt.s32 	%p106, %r60, %r804;
	add.s32 	%r838, %r811, -1;
	max.s32 	%r839, %r838, %r812;
	max.s32 	%r840, %r839, 0;
	selp.b32 	%r817, %r812, %r840, %p106;
	mov.b32 	%r818, 8;
	// begin inline asm
	shfl.sync.down.b32 %r816, %r817, %r818, %r804, %r825;
	// end inline asm
	add.s32 	%r61, %r670, 8;
	setp.gt.s32 	%p107, %r61, %r804;
	add.s32 	%r841, %r816, -1;
	max.s32 	%r842, %r841, %r817;
	max.s32 	%r843, %r842, 0;
	selp.b32 	%r822, %r817, %r843, %p107;
	mov.b32 	%r823, 16;
	// begin inline asm
	shfl.sync.down.b32 %r821, %r822, %r823, %r804, %r825;
	// end inline asm
	add.s32 	%r62, %r670, 16;
	setp.gt.s32 	%p108, %r62, %r804;
	add.s32 	%r844, %r821, -1;
	max.s32 	%r845, %r844, %r822;
	max.s32 	%r846, %r845, 0;
	selp.b32 	%r1096, %r822, %r846, %p108;
	add.s64 	%rd9, %rd1, 256;
$L__BB13_24:
	setp.ne.s32 	%p109, %r1098, 101;
	mov.b32 	%r847, -1;
	vote.sync.all.pred 	%p110, %p109, %r847;
	not.pred 	%p111, %p110;
	@%p111 bra 	$L__BB13_32;
	mul.wide.s32 	%rd47, %r1097, 8;
	add.s64 	%rd48, %rd9, %rd47;
	add.s64 	%rd46, %rd48, -256;
	// begin inline asm
	ld.relaxed.gpu.v2.u32 {%r1098, %r1099}, [%rd46];
	// end inline asm
$L__BB13_26:
	setp.eq.s32 	%p115, %r1098, 99;
	mov.b32 	%r889, -1;
	vote.sync.any.pred 	%p116, %p115, %r889;
	not.pred 	%p117, %p116;
	@%p117 bra 	$L__BB13_31;
	setp.gt.u32 	%p125, %r49, 499;
	@%p125 bra 	$L__BB13_29;
	membar.cta;
	bra.uni 	$L__BB13_30;
$L__BB13_29:
	mov.b32 	%r940, 350;
	// begin inline asm
	nanosleep.u32 %r940;
	// end inline asm
$L__BB13_30:
	// begin inline asm
	ld.relaxed.gpu.v2.u32 {%r1098, %r1099}, [%rd46];
	// end inline asm
	bra.uni 	$L__BB13_26;
$L__BB13_31:
	setp.eq.s32 	%p118, %r1098, 101;
	mov.b32 	%r915, -1;
	vote.sync.ballot.b32 	%r916, %p118, %r915;
	and.b32  	%r917, %r916, %r800;
	or.b32  	%r918, %r917, -2147483648;
	add.s32 	%r919, %r918, -1;
	not.b32 	%r920, %r918;
	and.b32  	%r921, %r920, %r919;
	popc.b32 	%r894, %r921;
	mov.b32 	%r893, 1;
	// begin inline asm
	shfl.sync.down.b32 %r891, %r1099, %r893, %r894, %r915;
	// end inline asm
	setp.lt.s32 	%p120, %r670, %r894;
	add.s32 	%r922, %r891, -1;
	max.s32 	%r923, %r922, %r1099;
	max.s32 	%r924, %r923, 0;
	selp.b32 	%r897, %r924, %r1099, %p120;
	mov.b32 	%r898, 2;
	// begin inline asm
	shfl.sync.down.b32 %r896, %r897, %r898, %r894, %r915;
	// end inline asm
	setp.gt.s32 	%p121, %r59, %r894;
	add.s32 	%r925, %r896, -1;
	max.s32 	%r926, %r925, %r897;
	max.s32 	%r927, %r926, 0;
	selp.b32 	%r902, %r897, %r927, %p121;
	mov.b32 	%r903, 4;
	// begin inline asm
	shfl.sync.down.b32 %r901, %r902, %r903, %r894, %r915;
	// end inline asm
	setp.gt.s32 	%p122, %r60, %r894;
	add.s32 	%r928, %r901, -1;
	max.s32 	%r929, %r928, %r902;
	max.s32 	%r930, %r929, 0;
	selp.b32 	%r907, %r902, %r930, %p122;
	mov.b32 	%r908, 8;
	// begin inline asm
	shfl.sync.down.b32 %r906, %r907, %r908, %r894, %r915;
	// end inline asm
	setp.gt.s32 	%p123, %r61, %r894;
	add.s32 	%r931, %r906, -1;
	max.s32 	%r932, %r931, %r907;
	max.s32 	%r933, %r932, 0;
	selp.b32 	%r912, %r907, %r933, %p123;
	mov.b32 	%r913, 16;
	// begin inline asm
	shfl.sync.down.b32 %r911, %r912, %r913, %r894, %r915;
	// end inline asm
	setp.gt.s32 	%p124, %r62, %r894;
	add.s32 	%r934, %r911, -1;
	max.s32 	%r935, %r934, %r912;
	max.s32 	%r936, %r935, 0;
	selp.b32 	%r937, %r912, %r936, %p124;
	add.s32 	%r938, %r937, -1;
	max.s32 	%r939, %r938, %r1096;
	max.s32 	%r1096, %r939, 0;
	add.s32 	%r1097, %r1097, -32;
	bra.uni 	$L__BB13_24;
$L__BB13_32:
	setp.ne.s32 	%p112, %r2, 0;
	@%p112 bra 	$L__BB13_34;
	add.s32 	%r851, %r1096, -1;
	max.s32 	%r850, %r851, %r46;
	add.s64 	%rd45, %rd7, 256;
	mov.b32 	%r849, 101;
	// begin inline asm
	st.relaxed.gpu.v2.u32 [%rd45], {%r849, %r850};
	// end inline asm
	st.shared.u32 	[_ZZN3cub18CUB_300001_SM_10006detail4scan16DeviceScanKernelINS2_10policy_hubIiiim12inline_scoreE10Policy1000EN6thrust24THRUST_300001_SM_1000_NS6detail15normal_iteratorINS9_10device_ptrIiEEEESE_NS0_13ScanTileStateIiLb1EEES5_NS0_8NullTypeEmiLb0ESH_EEvT0_T1_T2_iT3_T4_T5_E12temp_storage+4], %r1096;
	st.shared.u32 	[_ZZN3cub18CUB_300001_SM_10006detail4scan16DeviceScanKernelINS2_10policy_hubIiiim12inline_scoreE10Policy1000EN6thrust24THRUST_300001_SM_1000_NS6detail15normal_iteratorINS9_10device_ptrIiEEEESE_NS0_13ScanTileStateIiLb1EEES5_NS0_8NullTypeEmiLb0ESH_EEvT0_T1_T2_iT3_T4_T5_E12temp_storage+8], %r850;
$L__BB13_34:
	setp.ne.s32 	%p113, %r670, 0;
	@%p113 bra 	$L__BB13_36;
	st.shared.u32 	[_ZZN3cub18CUB_300001_SM_10006detail4scan16DeviceScanKernelINS2_10policy_hubIiiim12inline_scoreE10Policy1000EN6thrust24THRUST_300001_SM_1000_NS6detail15normal_iteratorINS9_10device_ptrIiEEEESE_NS0_13ScanTileStateIiLb1EEES5_NS0_8NullTypeEmiLb0ESH_EEvT0_T1_T2_iT3_T4_T5_E12temp_storage+36], %r1096;
	mov.u32 	%r1100, %r1096;
$L__BB13_36:
	bar.sync 	0;
	setp.eq.s32 	%p114, %r2, 0;
	ld.shared.u32 	%r852, [_ZZN3cub18CUB_300001_SM_10006detail4scan16DeviceScanKernelINS2_10policy_hubIiiim12inline_scoreE10Policy1000EN6thrust24THRUST_300001_SM_1000_NS6detail15normal_iteratorINS9_10device_ptrIiEEEESE_NS0_13ScanTileStateIiLb1EEES5_NS0_8NullTypeEmiLb0ESH_EEvT0_T1_T2_iT3_T4_T5_E12temp_storage+36];
	add.s32 	%r853, %r852, -1;
	max.s32 	%r854, %r853, %r1100;
	max.s32 	%r855, %r854, 0;
	selp.b32 	%r856, %r1100, %r855, %p114;
	add.s32 	%r857, %r856, -1;
	max.s32 	%r858, %r857, %r7;
	max.s32 	%r1115, %r858, 0;
	add.s32 	%r859, %r1115, -1;
	max.s32 	%r860, %r859, %r8;
	max.s32 	%r1114, %r860, 0;
	add.s32 	%r861, %r1114, -1;
	max.s32 	%r862, %r861, %r9;
	max.s32 	%r1113, %r862, 0;
	add.s32 	%r863, %r1113, -1;
	max.s32 	%r864, %r863, %r10;
	max.s32 	%r1112, %r864, 0;
	add.s32 	%r865, %r1112, -1;
	max.s32 	%r866, %r865, %r11;
	max.s32 	%r1111, %r866, 0;
	add.s32 	%r867, %r1111, -1;
	max.s32 	%r868, %r867, %r12;
	max.s32 	%r1110, %r868, 0;
	add.s32 	%r869, %r1110, -1;
	max.s32 	%r870, %r869, %r13;
	max.s32 	%r1109, %r870, 0;
	add.s32 	%r871, %r1109, -1;
	max.s32 	%r872, %r871, %r14;
	max.s32 	%r1108, %r872, 0;
	add.s32 	%r873, %r1108, -1;
	max.s32 	%r874, %r873, %r15;
	max.s32 	%r1107, %r874, 0;
	add.s32 	%r875, %r1107, -1;
	max.s32 	%r876, %r875, %r16;
	max.s32 	%r1106, %r876, 0;
	add.s32 	%r877, %r1106, -1;
	max.s32 	%r878, %r877, %r17;
	max.s32 	%r1105, %r878, 0;
	add.s32 	%r879, %r1105, -1;
	max.s32 	%r880, %r879, %r18;
	max.s32 	%r1104, %r880, 0;
	add.s32 	%r881, %r1104, -1;
	max.s32 	%r882, %r881, %r19;
	max.s32 	%r1103, %r882, 0;
	add.s32 	%r883, %r1103, -1;
	max.s32 	%r884, %r883, %r20;
	max.s32 	%r1102, %r884, 0;
	add.s32 	%r885, %r1102, -1;
	max.s32 	%r886, %r885, %r21;
	max.s32 	%r1101, %r886, 0;
$L__BB13_37:
	bar.sync 	0;
	st.shared.u32 	[%r6], %r1115;
	st.shared.u32 	[%r6+4], %r1114;
	st.shared.u32 	[%r6+8], %r1113;
	st.shared.u32 	[%r6+12], %r1112;
	st.shared.u32 	[%r6+16], %r1111;
	st.shared.u32 	[%r6+20], %r1110;
	st.shared.u32 	[%r6+24], %r1109;
	st.shared.u32 	[%r6+28], %r1108;
	st.shared.u32 	[%r6+32], %r1107;
	st.shared.u32 	[%r6+36], %r1106;
	st.shared.u32 	[%r6+40], %r1105;
	st.shared.u32 	[%r6+44], %r1104;
	st.shared.u32 	[%r6+48], %r1103;
	st.shared.u32 	[%r6+52], %r1102;
	st.shared.u32 	[%r6+56], %r1101;
	bar.warp.sync 	-1;
	ld.shared.u32 	%r1077, [%r5];
	ld.shared.u32 	%r1078, [%r5+128];
	ld.shared.u32 	%r1079, [%r5+256];
	ld.shared.u32 	%r1080, [%r5+384];
	ld.shared.u32 	%r1081, [%r5+512];
	ld.shared.u32 	%r1082, [%r5+640];
	ld.shared.u32 	%r1083, [%r5+768];
	ld.shared.u32 	%r1084, [%r5+896];
	ld.shared.u32 	%r1085, [%r5+1024];
	ld.shared.u32 	%r1086, [%r5+1152];
	ld.shared.u32 	%r1087, [%r5+1280];
	ld.shared.u32 	%r1088, [%r5+1408];
	ld.shared.u32 	%r1089, [%r5+1536];
	ld.shared.u32 	%r1090, [%r5+1664];
	ld.shared.u32 	%r1091, [%r5+1792];
	add.s64 	%rd53, %rd3, %rd38;
	st.global.u32 	[%rd53], %r1077;
	st.global.u32 	[%rd53+128], %r1078;
	st.global.u32 	[%rd53+256], %r1079;
	st.global.u32 	[%rd53+384], %r1080;
	st.global.u32 	[%rd53+512], %r1081;
	st.global.u32 	[%rd53+640], %r1082;
	st.global.u32 	[%rd53+768], %r1083;
	st.global.u32 	[%rd53+896], %r1084;
	st.global.u32 	[%rd53+1024], %r1085;
	st.global.u32 	[%rd53+1152], %r1086;
	st.global.u32 	[%rd53+1280], %r1087;
	st.global.u32 	[%rd53+1408], %r1088;
	st.global.u32 	[%rd53+1536], %r1089;
	st.global.u32 	[%rd53+1664], %r1090;
	st.global.u32 	[%rd53+1792], %r1091;
	bra.uni 	$L__BB13_136;
$L__BB13_38:
	setp.eq.s64 	%p2, %rd5, 0;
	@%p2 bra 	$L__BB13_136;
	cvt.u32.u64 	%r108, %rd5;
	shl.b64 	%rd20, %rd4, 2;
	add.s64 	%rd21, %rd2, %rd20;
	mov.u32 	%r109, %tid.x;
	ld.global.u32 	%r1130, [%rd21];
	and.b32  	%r274, %r109, 31;
	and.b32  	%r275, %r109, 992;
	mul.lo.s32 	%r276, %r275, 15;
	or.b32  	%r111, %r276, %r274;
	setp.ge.u32 	%p3, %r111, %r108;
	shl.b32 	%r277, %r111, 2;
	cvt.u64.u32 	%rd22, %r277;
	add.s64 	%rd11, %rd21, %rd22;
	mov.u32 	%r1116, %r1130;
	@%p3 bra 	$L__BB13_41;
	ld.global.u32 	%r1116, [%rd11];
$L__BB13_41:
	add.s32 	%r114, %r111, 32;
	setp.ge.u32 	%p4, %r114, %r108;
	mov.u32 	%r1117, %r1130;
	@%p4 bra 	$L__BB13_43;
	ld.global.u32 	%r1117, [%rd11+128];
$L__BB13_43:
	add.s32 	%r117, %r111, 64;
	setp.ge.u32 	%p5, %r117, %r108;
	mov.u32 	%r1118, %r1130;
	@%p5 bra 	$L__BB13_45;
	ld.global.u32 	%r1118, [%rd11+256];
$L__BB13_45:
	add.s32 	%r120, %r111, 96;
	setp.ge.u32 	%p6, %r120, %r108;
	mov.u32 	%r1119, %r1130;
	@%p6 bra 	$L__BB13_47;
	ld.global.u32 	%r1119, [%rd11+384];
$L__BB13_47:
	add.s32 	%r123, %r111, 128;
	setp.ge.u32 	%p7, %r123, %r108;
	mov.u32 	%r1120, %r1130;
	@%p7 bra 	$L__BB13_49;
	ld.global.u32 	%r1120, [%rd11+512];
$L__BB13_49:
	add.s32 	%r126, %r111, 160;
	setp.ge.u32 	%p8, %r126, %r108;
	mov.u32 	%r1121, %r1130;
	@%p8 bra 	$L__BB13_51;
	ld.global.u32 	%r1121, [%rd11+640];
$L__BB13_51:
	add.s32 	%r129, %r111, 192;
	setp.ge.u32 	%p9, %r129, %r108;
	mov.u32 	%r1122, %r1130;
	@%p9 bra 	$L__BB13_53;
	ld.global.u32 	%r1122, [%rd11+768];
$L__BB13_53:
	add.s32 	%r132, %r111, 224;
	setp.ge.u32 	%p10, %r132, %r108;
	mov.u32 	%r1123, %r1130;
	@%p10 bra 	$L__BB13_55;
	ld.global.u32 	%r1123, [%rd11+896];
$L__BB13_55:
	add.s32 	%r135, %r111, 256;
	setp.ge.u32 	%p11, %r135, %r108;
	mov.u32 	%r1124, %r1130;
	@%p11 bra 	$L__BB13_57;
	ld.global.u32 	%r1124, [%rd11+1024];
$L__BB13_57:
	add.s32 	%r138, %r111, 288;
	setp.ge.u32 	%p12, %r138, %r108;
	mov.u32 	%r1125, %r1130;
	@%p12 bra 	$L__BB13_59;
	ld.global.u32 	%r1125, [%rd11+1152];
$L__BB13_59:
	add.s32 	%r141, %r111, 320;
	setp.ge.u32 	%p13, %r141, %r108;
	mov.u32 	%r1126, %r1130;
	@%p13 bra 	$L__BB13_61;
	ld.global.u32 	%r1126, [%rd11+1280];
$L__BB13_61:
	add.s32 	%r144, %r111, 352;
	setp.ge.u32 	%p14, %r144, %r108;
	mov.u32 	%r1127, %r1130;
	@%p14 bra 	$L__BB13_63;
	ld.global.u32 	%r1127, [%rd11+1408];
$L__BB13_63:
	add.s32 	%r147, %r111, 384;
	setp.ge.u32 	%p15, %r147, %r108;
	mov.u32 	%r1128, %r1130;
	@%p15 bra 	$L__BB13_65;
	ld.global.u32 	%r1128, [%rd11+1536];
$L__BB13_65:
	add.s32 	%r150, %r111, 416;
	setp.ge.u32 	%p16, %r150, %r108;
	mov.u32 	%r1129, %r1130;
	@%p16 bra 	$L__BB13_67;
	ld.global.u32 	%r1129, [%rd11+1664];
$L__BB13_67:
	add.s32 	%r153, %r111, 448;
	setp.ge.u32 	%p17, %r153, %r108;
	@%p17 bra 	$L__BB13_69;
	ld.global.u32 	%r1130, [%rd11+1792];
$L__BB13_69:
	// begin inline asm
	mov.u32 %r278, %laneid;
	// end inline asm
	shr.u32 	%r157, %r109, 5;
	mad.lo.s32 	%r279, %r157, 480, %r278;
	shl.b32 	%r280, %r279, 2;
	mov.u32 	%r281, _ZZN3cub18CUB_300001_SM_10006detail4scan16DeviceScanKernelINS2_10policy_hubIiiim12inline_scoreE10Policy1000EN6thrust24THRUST_300001_SM_1000_NS6detail15normal_iteratorINS9_10device_ptrIiEEEESE_NS0_13ScanTileStateIiLb1EEES5_NS0_8NullTypeEmiLb0ESH_EEvT0_T1_T2_iT3_T4_T5_E12temp_storage;
	add.s32 	%r158, %r281, %r280;
	st.shared.u32 	[%r158], %r1116;
	st.shared.u32 	[%r158+128], %r1117;
	st.shared.u32 	[%r158+256], %r1118;
	st.shared.u32 	[%r158+384], %r1119;
	st.shared.u32 	[%r158+512], %r1120;
	st.shared.u32 	[%r158+640], %r1121;
	st.shared.u32 	[%r158+768], %r1122;
	st.shared.u32 	[%r158+896], %r1123;
	st.shared.u32 	[%r158+1024], %r1124;
	st.shared.u32 	[%r158+1152], %r1125;
	st.shared.u32 	[%r158+1280], %r1126;
	st.shared.u32 	[%r158+1408], %r1127;
	st.shared.u32 	[%r158+1536], %r1128;
	st.shared.u32 	[%r158+1664], %r1129;
	st.shared.u32 	[%r158+1792], %r1130;
	bar.warp.sync 	-1;
	mad.lo.s32 	%r159, %r278, 56, %r158;
	ld.shared.u32 	%r160, [%r159];
	ld.shared.u32 	%r161, [%r159+4];
	ld.shared.u32 	%r162, [%r159+8];
	ld.shared.u32 	%r163, [%r159+12];
	ld.shared.u32 	%r164, [%r159+16];
	ld.shared.u32 	%r165, [%r159+20];
	ld.shared.u32 	%r166, [%r159+24];
	ld.shared.u32 	%r167, [%r159+28];
	ld.shared.u32 	%r168, [%r159+32];
	ld.shared.u32 	%r169, [%r159+36];
	ld.shared.u32 	%r170, [%r159+40];
	ld.shared.u32 	%r171, [%r159+44];
	ld.shared.u32 	%r172, [%r159+48];
	ld.shared.u32 	%r173, [%r159+52];
	ld.shared.u32 	%r174, [%r159+56];
	bar.sync 	0;
	setp.ne.s32 	%p18, %r1, 0;
	@%p18 bra 	$L__BB13_75;
	add.s32 	%r571, %r160, -1;
	max.s32 	%r572, %r571, %r161;
	max.s32 	%r573, %r572, 0;
	add.s32 	%r574, %r573, -1;
	max.s32 	%r575, %r574, %r162;
	max.s32 	%r576, %r575, 0;
	add.s32 	%r577, %r576, -1;
	max.s32 	%r578, %r577, %r163;
	max.s32 	%r579, %r578, 0;
	add.s32 	%r580, %r579, -1;
	max.s32 	%r581, %r580, %r164;
	max.s32 	%r582, %r581, 0;
	add.s32 	%r583, %r582, -1;
	max.s32 	%r584, %r583, %r165;
	max.s32 	%r585, %r584, 0;
	add.s32 	%r586, %r585, -1;
	max.s32 	%r587, %r586, %r166;
	max.s32 	%r588, %r587, 0;
	add.s32 	%r589, %r588, -1;
	max.s32 	%r590, %r589, %r167;
	max.s32 	%r591, %r590, 0;
	add.s32 	%r592, %r591, -1;
	max.s32 	%r593, %r592, %r168;
	max.s32 	%r594, %r593, 0;
	add.s32 	%r595, %r594, -1;
	max.s32 	%r596, %r595, %r169;
	max.s32 	%r597, %r596, 0;
	add.s32 	%r598, %r597, -1;
	max.s32 	%r599, %r598, %r170;
	max.s32 	%r600, %r599, 0;
	add.s32 	%r601, %r600, -1;
	max.s32 	%r602, %r601, %r171;
	max.s32 	%r603, %r602, 0;
	add.s32 	%r604, %r603, -1;
	max.s32 	%r605, %r604, %r172;
	max.s32 	%r606, %r605, 0;
	add.s32 	%r607, %r606, -1;
	max.s32 	%r608, %r607, %r173;
	max.s32 	%r609, %r608, 0;
	add.s32 	%r610, %r609, -1;
	max.s32 	%r611, %r610, %r174;
	max.s32 	%r542, %r611, 0;
	mov.b32 	%r568, 1;
	mov.b32 	%r569, 0;
	mov.b32 	%r570, -1;
	// begin inline asm
	shfl.sync.up.b32 %r541, %r542, %r568, %r569, %r570;
	// end inline asm
	add.s32 	%r612, %r541, -1;
	max.s32 	%r613, %r612, %r542;
	setp.lt.s32 	%p59, %r278, 1;
	selp.b32 	%r547, %r542, %r613, %p59;
	mov.b32 	%r548, 2;
	// begin inline asm
	shfl.sync.up.b32 %r546, %r547, %r548, %r569, %r570;
	// end inline asm
	add.s32 	%r614, %r546, -1;
	max.s32 	%r615, %r614, %r547;
	setp.lt.s32 	%p60, %r278, 2;
	selp.b32 	%r552, %r547, %r615, %p60;
	mov.b32 	%r553, 4;
	// begin inline asm
	shfl.sync.up.b32 %r551, %r552, %r553, %r569, %r570;
	// end inline asm
	add.s32 	%r616, %r551, -1;
	max.s32 	%r617, %r616, %r552;
	setp.lt.s32 	%p61, %r278, 4;
	selp.b32 	%r557, %r552, %r617, %p61;
	mov.b32 	%r558, 8;
	// begin inline asm
	shfl.sync.up.b32 %r556, %r557, %r558, %r569, %r570;
	// end inline asm
	add.s32 	%r618, %r556, -1;
	max.s32 	%r619, %r618, %r557;
	setp.lt.s32 	%p62, %r278, 8;
	selp.b32 	%r562, %r557, %r619, %p62;
	mov.b32 	%r563, 16;
	// begin inline asm
	shfl.sync.up.b32 %r561, %r562, %r563, %r569, %r570;
	// end inline asm
	add.s32 	%r620, %r561, -1;
	max.s32 	%r175, %r620, %r562;
	setp.lt.s32 	%p63, %r278, 16;
	selp.b32 	%r567, %r562, %r175, %p63;
	// begin inline asm
	shfl.sync.up.b32 %r1131, %r567, %r568, %r569, %r570;
	// end inline asm
	setp.ne.s32 	%p64, %r278, 31;
	@%p64 bra 	$L__BB13_72;
	shl.b32 	%r621, %r157, 2;
	add.s32 	%r623, %r281, %r621;
	st.shared.u32 	[%r623+16], %r175;
$L__BB13_72:
	bar.sync 	0;
	setp.lt.u32 	%p65, %r109, 32;
	@%p65 bra 	$L__BB13_74;
	.pragma "used_bytes_mask 4095";
	ld.shared.v4.u32 	{%r624, %r625, %r626, %r627}, [_ZZN3cub18CUB_300001_SM_10006detail4scan16DeviceScanKernelINS2_10policy_hubIiiim12inline_scoreE10Policy1000EN6thrust24THRUST_300001_SM_1000_NS6detail15normal_iteratorINS9_10device_ptrIiEEEESE_NS0_13ScanTileStateIiLb1EEES5_NS0_8NullTypeEmiLb0ESH_EEvT0_T1_T2_iT3_T4_T5_E12temp_storage+16];
	add.s32 	%r628, %r624, -1;
	max.s32 	%r629, %r628, %r625;
	max.s32 	%r630, %r629, 0;
	add.s32 	%r631, %r630, -1;
	max.s32 	%r632, %r631, %r626;
	max.s32 	%r633, %r632, 0;
	setp.eq.s32 	%p66, %r157, 3;
	setp.eq.s32 	%p67, %r157, 2;
	selp.b32 	%r634, %r630, %r624, %p67;
	selp.b32 	%r635, %r633, %r634, %p66;
	add.s32 	%r636, %r635, -1;
	max.s32 	%r637, %r636, %r1131;
	max.s32 	%r638, %r637, 0;
	setp.eq.s32 	%p68, %r278, 0;
	selp.b32 	%r1131, %r635, %r638, %p68;
$L__BB13_74:
	setp.eq.s32 	%p69, %r109, 0;
	add.s32 	%r639, %r1131, -1;
	max.s32 	%r640, %r639, %r160;
	max.s32 	%r641, %r640, 0;
	selp.b32 	%r1154, %r160, %r641, %p69;
	add.s32 	%r642, %r1154, -1;
	max.s32 	%r643, %r642, %r161;
	max.s32 	%r1153, %r643, 0;
	add.s32 	%r644, %r1153, -1;
	max.s32 	%r645, %r644, %r162;
	max.s32 	%r1152, %r645, 0;
	add.s32 	%r646, %r1152, -1;
	max.s32 	%r647, %r646, %r163;
	max.s32 	%r1151, %r647, 0;
	add.s32 	%r648, %r1151, -1;
	max.s32 	%r649, %r648, %r164;
	max.s32 	%r1150, %r649, 0;
	add.s32 	%r650, %r1150, -1;
	max.s32 	%r651, %r650, %r165;
	max.s32 	%r1149, %r651, 0;
	add.s32 	%r652, %r1149, -1;
	max.s32 	%r653, %r652, %r166;
	max.s32 	%r1148, %r653, 0;
	add.s32 	%r654, %r1148, -1;
	max.s32 	%r655, %r654, %r167;
	max.s32 	%r1147, %r655, 0;
	add.s32 	%r656, %r1147, -1;
	max.s32 	%r657, %r656, %r168;
	max.s32 	%r1146, %r657, 0;
	add.s32 	%r658, %r1146, -1;
	max.s32 	%r659, %r658, %r169;
	max.s32 	%r1145, %r659, 0;
	add.s32 	%r660, %r1145, -1;
	max.s32 	%r661, %r660, %r170;
	max.s32 	%r1144, %r661, 0;
	add.s32 	%r662, %r1144, -1;
	max.s32 	%r663, %r662, %r171;
	max.s32 	%r1143, %r663, 0;
	add.s32 	%r664, %r1143, -1;
	max.s32 	%r665, %r664, %r172;
	max.s32 	%r1142, %r665, 0;
	add.s32 	%r666, %r1142, -1;
	max.s32 	%r667, %r666, %r173;
	max.s32 	%r1141, %r667, 0;
	add.s32 	%r668, %r1141, -1;
	max.s32 	%r669, %r668, %r174;
	max.s32 	%r1140, %r669, 0;
	bra.uni 	$L__BB13_104;
$L__BB13_75:
	add.s32 	%r312, %r160, -1;
	max.s32 	%r313, %r312, %r161;
	max.s32 	%r314, %r313, 0;
	add.s32 	%r315, %r314, -1;
	max.s32 	%r316, %r315, %r162;
	max.s32 	%r317, %r316, 0;
	add.s32 	%r318, %r317, -1;
	max.s32 	%r319, %r318, %r163;
	max.s32 	%r320, %r319, 0;
	add.s32 	%r321, %r320, -1;
	max.s32 	%r322, %r321, %r164;
	max.s32 	%r323, %r322, 0;
	add.s32 	%r324, %r323, -1;
	max.s32 	%r325, %r324, %r165;
	max.s32 	%r326, %r325, 0;
	add.s32 	%r327, %r326, -1;
	max.s32 	%r328, %r327, %r166;
	max.s32 	%r329, %r328, 0;
	add.s32 	%r330, %r329, -1;
	max.s32 	%r331, %r330, %r167;
	max.s32 	%r332, %r331, 0;
	add.s32 	%r333, %r332, -1;
	max.s32 	%r334, %r333, %r168;
	max.s32 	%r335, %r334, 0;
	add.s32 	%r336, %r335, -1;
	max.s32 	%r337, %r336, %r169;
	max.s32 	%r338, %r337, 0;
	add.s32 	%r339, %r338, -1;
	max.s32 	%r340, %r339, %r170;
	max.s32 	%r341, %r340, 0;
	add.s32 	%r342, %r341, -1;
	max.s32 	%r343, %r342, %r171;
	max.s32 	%r344, %r343, 0;
	add.s32 	%r345, %r344, -1;
	max.s32 	%r346, %r345, %r172;
	max.s32 	%r347, %r346, 0;
	add.s32 	%r348, %r347, -1;
	max.s32 	%r349, %r348, %r173;
	max.s32 	%r350, %r349, 0;
	add.s32 	%r351, %r350, -1;
	max.s32 	%r352, %r351, %r174;
	max.s32 	%r283, %r352, 0;
	mov.b32 	%r309, 1;
	mov.b32 	%r310, 0;
	mov.b32 	%r311, -1;
	// begin inline asm
	shfl.sync.up.b32 %r282, %r283, %r309, %r310, %r311;
	// end inline asm
	add.s32 	%r353, %r282, -1;
	max.s32 	%r354, %r353, %r283;
	setp.lt.s32 	%p19, %r278, 1;
	selp.b32 	%r288, %r283, %r354, %p19;
	mov.b32 	%r289, 2;
	// begin inline asm
	shfl.sync.up.b32 %r287, %r288, %r289, %r310, %r311;
	// end inline asm
	add.s32 	%r355, %r287, -1;
	max.s32 	%r356, %r355, %r288;
	setp.lt.s32 	%p20, %r278, 2;
	selp.b32 	%r293, %r288, %r356, %p20;
	mov.b32 	%r294, 4;
	// begin inline asm
	shfl.sync.up.b32 %r292, %r293, %r294, %r310, %r311;
	// end inline asm
	add.s32 	%r357, %r292, -1;
	max.s32 	%r358, %r357, %r293;
	setp.lt.s32 	%p21, %r278, 4;
	selp.b32 	%r298, %r293, %r358, %p21;
	mov.b32 	%r299, 8;
	// begin inline asm
	shfl.sync.up.b32 %r297, %r298, %r299, %r310, %r311;
	// end inline asm
	add.s32 	%r359, %r297, -1;
	max.s32 	%r360, %r359, %r298;
	setp.lt.s32 	%p22, %r278, 8;
	selp.b32 	%r303, %r298, %r360, %p22;
	mov.b32 	%r304, 16;
	// begin inline asm
	shfl.sync.up.b32 %r302, %r303, %r304, %r310, %r311;
	// end inline asm
	add.s32 	%r361, %r302, -1;
	max.s32 	%r194, %r361, %r303;
	setp.lt.s32 	%p23, %r278, 16;
	selp.b32 	%r308, %r303, %r194, %p23;
	// begin inline asm
	shfl.sync.up.b32 %r1139, %r308, %r309, %r310, %r311;
	// end inline asm
	setp.ne.s32 	%p24, %r278, 31;
	@%p24 bra 	$L__BB13_77;
	shl.b32 	%r362, %r157, 2;
	mov.u32 	%r363, _ZZN3cub18CUB_300001_SM_10006detail4scan16DeviceScanKernelINS2_10policy_hubIiiim12inline_scoreE10Policy1000EN6thrust24THRUST_300001_SM_1000_NS6detail15normal_iteratorINS9_10device_ptrIiEEEESE_NS0_13ScanTileStateIiLb1EEES5_NS0_8NullTypeEmiLb0ESH_EEvT0_T1_T2_iT3_T4_T5_E12temp_storage;
	add.s32 	%r364, %r363, %r362;
	st.shared.u32 	[%r364+16], %r194;
$L__BB13_77:
	bar.sync 	0;
	ld.shared.v4.u32 	{%r365, %r366, %r367, %r368}, [_ZZN3cub18CUB_300001_SM_10006detail4scan16DeviceScanKernelINS2_10policy_hubIiiim12inline_scoreE10Policy1000EN6thrust24THRUST_300001_SM_1000_NS6detail15normal_iteratorINS9_10device_ptrIiEEEESE_NS0_13ScanTileStateIiLb1EEES5_NS0_8NullTypeEmiLb0ESH_EEvT0_T1_T2_iT3_T4_T5_E12temp_storage+16];
	add.s32 	%r369, %r365, -1;
	max.s32 	%r370, %r369, %r366;
	max.s32 	%r371, %r370, 0;
	setp.eq.s32 	%p25, %r157, 2;
	selp.b32 	%r372, %r371, %r365, %p25;
	add.s32 	%r373, %r371, -1;
	max.s32 	%r374, %r373, %r367;
	max.s32 	%r375, %r374, 0;
	setp.eq.s32 	%p26, %r157, 3;
	selp.b32 	%r196, %r375, %r372, %p26;
	add.s32 	%r376, %r375, -1;
	max.s32 	%r377, %r376, %r368;
	max.s32 	%r197, %r377, 0;
	setp.lt.u32 	%p27, %r109, 32;
	@%p27 bra 	$L__BB13_79;
	add.s32 	%r378, %r196, -1;
	max.s32 	%r379, %r378, %r1139;
	max.s32 	%r380, %r379, 0;
	setp.eq.s32 	%p28, %r278, 0;
	selp.b32 	%r1139, %r196, %r380, %p28;
	bra.uni 	$L__BB13_103;
$L__BB13_79:
	setp.ne.s32 	%p29, %r109, 0;
	mul.wide.s32 	%rd23, %r1, 8;
	add.s64 	%rd12, %rd1, %rd23;
	@%p29 bra 	$L__BB13_81;
	st.shared.u32 	[_ZZN3cub18CUB_300001_SM_10006detail4scan16DeviceScanKernelINS2_10policy_hubIiiim12inline_scoreE10Policy1000EN6thrust24THRUST_300001_SM_1000_NS6detail15normal_iteratorINS9_10device_ptrIiEEEESE_NS0_13ScanTileStateIiLb1EEES5_NS0_8NullTypeEmiLb0ESH_EEvT0_T1_T2_iT3_T4_T5_E12temp_storage+12], %r197;
	add.s64 	%rd24, %rd12, 256;
	mov.b32 	%r381, 100;
	// begin inline asm
	st.relaxed.gpu.v2.u32 [%rd24], {%r381, %r197};
	// end inline asm
$L__BB13_81:
	not.b32 	%r383, %r109;
	add.s32 	%r1136, %r1, %r383;
	mov.u32 	%r200, %nctaid.x;
	setp.gt.u32 	%p30, %r200, 499;
	@%p30 bra 	$L__BB13_83;
	membar.cta;
	bra.uni 	$L__BB13_84;
$L__BB13_83:
	mov.b32 	%r384, 450;
	// begin inline asm
	nanosleep.u32 %r384;
	// end inline asm
$L__BB13_84:
	mul.wide.s32 	%rd26, %r1136, 8;
	add.s64 	%rd27, %rd1, %rd26;
	add.s64 	%rd25, %rd27, 256;
	// begin inline asm
	ld.relaxed.gpu.v2.u32 {%r1137, %r1133}, [%rd25];
	// end inline asm
$L__BB13_85:
	setp.eq.s32 	%p31, %r1137, 99;
	mov.b32 	%r387, -1;
	vote.sync.any.pred 	%p32, %p31, %r387;
	not.pred 	%p33, %p32;
	@%p33 bra 	$L__BB13_90;
	@%p30 bra 	$L__BB13_88;
	membar.cta;
	bra.uni 	$L__BB13_89;
$L__BB13_88:
	mov.b32 	%r538, 350;
	// begin inline asm
	nanosleep.u32 %r538;
	// end inline asm
$L__BB13_89:
	// begin inline asm
	ld.relaxed.gpu.v2.u32 {%r1137, %r1133}, [%rd25];
	// end inline asm
	bra.uni 	$L__BB13_85;
$L__BB13_90:
	setp.eq.s32 	%p34, %r1137, 101;
	mov.b32 	%r414, -1;
	vote.sync.ballot.b32 	%r415, %p34, %r414;
	// begin inline asm
	mov.u32 %r389, %lanemask_ge;
	// end inline asm
	and.b32  	%r416, %r415, %r389;
	or.b32  	%r417, %r416, -2147483648;
	add.s32 	%r418, %r417, -1;
	not.b32 	%r419, %r417;
	and.b32  	%r420, %r419, %r418;
	popc.b32 	%r393, %r420;
	mov.b32 	%r392, 1;
	// begin inline asm
	shfl.sync.down.b32 %r390, %r1133, %r392, %r393, %r414;
	// end inline asm
	setp.lt.s32 	%p36, %r278, %r393;
	add.s32 	%r421, %r390, -1;
	max.s32 	%r422, %r421, %r1133;
	max.s32 	%r423, %r422, 0;
	selp.b32 	%r396, %r423, %r1133, %p36;
	mov.b32 	%r397, 2;
	// begin inline asm
	shfl.sync.down.b32 %r395, %r396, %r397, %r393, %r414;
	// end inline asm
	add.s32 	%r210, %r278, 2;
	setp.gt.s32 	%p37, %r210, %r393;
	add.s32 	%r424, %r395, -1;
	max.s32 	%r425, %r424, %r396;
	max.s32 	%r426, %r425, 0;
	selp.b32 	%r401, %r396, %r426, %p37;
	mov.b32 	%r402, 4;
	// begin inline asm
	shfl.sync.down.b32 %r400, %r401, %r402, %r393, %r414;
	// end inline asm
	add.s32 	%r427, %r278, 4;
	setp.gt.s32 	%p38, %r427, %r393;
	add.s32 	%r428, %r400, -1;
	max.s32 	%r429, %r428, %r401;
	max.s32 	%r430, %r429, 0;
	selp.b32 	%r406, %r401, %r430, %p38;
	mov.b32 	%r407, 8;
	// begin inline asm
	shfl.sync.down.b32 %r405, %r406, %r407, %r393, %r414;
	// end inline asm
	add.s32 	%r431, %r278, 8;
	setp.gt.s32 	%p39, %r431, %r393;
	add.s32 	%r432, %r405, -1;
	max.s32 	%r433, %r432, %r406;
	max.s32 	%r434, %r433, 0;
	selp.b32 	%r411, %r406, %r434, %p39;
	mov.b32 	%r412, 16;
	// begin inline asm
	shfl.sync.down.b32 %r410, %r411, %r412, %r393, %r414;
	// end inline asm
	add.s32 	%r435, %r278, 16;
	setp.gt.s32 	%p40, %r435, %r393;
	add.s32 	%r436, %r410, -1;
	max.s32 	%r437, %r436, %r411;
	max.s32 	%r438, %r437, 0;
	selp.b32 	%r1134, %r411, %r438, %p40;
	add.s64 	%rd14, %rd1, 256;
$L__BB13_91:
	setp.ne.s32 	%p41, %r1137, 101;
	mov.b32 	%r439, -1;
	vote.sync.all.pred 	%p42, %p41, %r439;
	not.pred 	%p43, %p42;
	@%p43 bra 	$L__BB13_99;
	mul.wide.s32 	%rd30, %r1136, 8;
	add.s64 	%rd31, %rd14, %rd30;
	add.s64 	%rd29, %rd31, -256;
	// begin inline asm
	ld.relaxed.gpu.v2.u32 {%r1137, %r1138}, [%rd29];
	// end inline asm
$L__BB13_93:
	setp.eq.s32 	%p47, %r1137, 99;
	mov.b32 	%r481, -1;
	vote.sync.any.pred 	%p48, %p47, %r481;
	not.pred 	%p49, %p48;
	@%p49 bra 	$L__BB13_98;
	@%p30 bra 	$L__BB13_96;
	membar.cta;
	bra.uni 	$L__BB13_97;
$L__BB13_96:
	mov.b32 	%r535, 350;
	// begin inline asm
	nanosleep.u32 %r535;
	// end inline asm
$L__BB13_97:
	// begin inline asm
	ld.relaxed.gpu.v2.u32 {%r1137, %r1138}, [%rd29];
	// end inline asm
	bra.uni 	$L__BB13_93;
$L__BB13_98:
	setp.eq.s32 	%p50, %r1137, 101;
	mov.b32 	%r507, -1;
	vote.sync.ballot.b32 	%r508, %p50, %r507;
	and.b32  	%r509, %r508, %r389;
	or.b32  	%r510, %r509, -2147483648;
	add.s32 	%r511, %r510, -1;
	not.b32 	%r512, %r510;
	and.b32  	%r513, %r512, %r511;
	popc.b32 	%r486, %r513;
	mov.b32 	%r485, 1;
	// begin inline asm
	shfl.sync.down.b32 %r483, %r1138, %r485, %r486, %r507;
	// end inline asm
	setp.lt.s32 	%p52, %r278, %r486;
	add.s32 	%r514, %r483, -1;
	max.s32 	%r515, %r514, %r1138;
	max.s32 	%r516, %r515, 0;
	selp.b32 	%r489, %r516, %r1138, %p52;
	mov.b32 	%r490, 2;
	// begin inline asm
	shfl.sync.down.b32 %r488, %r489, %r490, %r486, %r507;
	// end inline asm
	setp.gt.s32 	%p53, %r210, %r486;
	add.s32 	%r517, %r488, -1;
	max.s32 	%r518, %r517, %r489;
	max.s32 	%r519, %r518, 0;
	selp.b32 	%r494, %r489, %r519, %p53;
	mov.b32 	%r495, 4;
	// begin inline asm
	shfl.sync.down.b32 %r493, %r494, %r495, %r486, %r507;
	// end inline asm
	add.s32 	%r520, %r278, 4;
	setp.gt.s32 	%p54, %r520, %r486;
	add.s32 	%r521, %r493, -1;
	max.s32 	%r522, %r521, %r494;
	max.s32 	%r523, %r522, 0;
	selp.b32 	%r499, %r494, %r523, %p54;
	mov.b32 	%r500, 8;
	// begin inline asm
	shfl.sync.down.b32 %r498, %r499, %r500, %r486, %r507;
	// end inline asm
	add.s32 	%r524, %r278, 8;
	setp.gt.s32 	%p55, %r524, %r486;
	add.s32 	%r525, %r498, -1;
	max.s32 	%r526, %r525, %r499;
	max.s32 	%r527, %r526, 0;
	selp.b32 	%r504, %r499, %r527, %p55;
	mov.b32 	%r505, 16;
	// begin inline asm
	shfl.sync.down.b32 %r503, %r504, %r505, %r486, %r507;
	// end inline asm
	add.s32 	%r528, %r278, 16;
	setp.gt.s32 	%p56, %r528, %r486;
	add.s32 	%r529, %r503, -1;
	max.s32 	%r530, %r529, %r504;
	max.s32 	%r531, %r530, 0;
	selp.b32 	%r532, %r504, %r531, %p56;
	add.s32 	%r533, %r532, -1;
	max.s32 	%r534, %r533, %r1134;
	max.s32 	%r1134, %r534, 0;
	add.s32 	%r1136, %r1136, -32;
	bra.uni 	$L__BB13_91;
$L__BB13_99:
	@%p29 bra 	$L__BB13_101;
	add.s32 	%r443, %r1134, -1;
	max.s32 	%r442, %r443, %r197;
	add.s64 	%rd28, %rd12, 256;
	mov.b32 	%r441, 101;
	// begin inline asm
	st.relaxed.gpu.v2.u32 [%rd28], {%r441, %r442};
	// end inline asm
	st.shared.u32 	[_ZZN3cub18CUB_300001_SM_10006detail4scan16DeviceScanKernelINS2_10policy_hubIiiim12inline_scoreE10Policy1000EN6thrust24THRUST_300001_SM_1000_NS6detail15normal_iteratorINS9_10device_ptrIiEEEESE_NS0_13ScanTileStateIiLb1EEES5_NS0_8NullTypeEmiLb0ESH_EEvT0_T1_T2_iT3_T4_T5_E12temp_storage+4], %r1134;
	st.shared.u32 	[_ZZN3cub18CUB_300001_SM_10006detail4scan16DeviceScanKernelINS2_10policy_hubIiiim12inline_scoreE10Policy1000EN6thrust24THRUST_300001_SM_1000_NS6detail15normal_iteratorINS9_10device_ptrIiEEEESE_NS0_13ScanTileStateIiLb1EEES5_NS0_8NullTypeEmiLb0ESH_EEvT0_T1_T2_iT3_T4_T5_E12temp_storage+8], %r442;
$L__BB13_101:
	setp.ne.s32 	%p45, %r278, 0;
	@%p45 bra 	$L__BB13_103;
	st.shared.u32 	[_ZZN3cub18CUB_300001_SM_10006detail4scan16DeviceScanKernelINS2_10policy_hubIiiim12inline_scoreE10Policy1000EN6thrust24THRUST_300001_SM_1000_NS6detail15normal_iteratorINS9_10device_ptrIiEEEESE_NS0_13ScanTileStateIiLb1EEES5_NS0_8NullTypeEmiLb0ESH_EEvT0_T1_T2_iT3_T4_T5_E12temp_storage+36], %r1134;
	mov.u32 	%r1139, %r1134;
$L__BB13_103:
	bar.sync 	0;
	setp.eq.s32 	%p46, %r109, 0;
	ld.shared.u32 	%r444, [_ZZN3cub18CUB_300001_SM_10006detail4scan16DeviceScanKernelINS2_10policy_hubIiiim12inline_scoreE10Policy1000EN6thrust24THRUST_300001_SM_1000_NS6detail15normal_iteratorINS9_10device_ptrIiEEEESE_NS0_13ScanTileStateIiLb1EEES5_NS0_8NullTypeEmiLb0ESH_EEvT0_T1_T2_iT3_T4_T5_E12temp_storage+36];
	add.s32 	%r445, %r444, -1;
	max.s32 	%r446, %r445, %r1139;
	max.s32 	%r447, %r446, 0;
	selp.b32 	%r448, %r1139, %r447, %p46;
	add.s32 	%r449, %r448, -1;
	max.s32 	%r450, %r449, %r160;
	max.s32 	%r1154, %r450, 0;
	add.s32 	%r451, %r1154, -1;
	max.s32 	%r452, %r451, %r161;
	max.s32 	%r1153, %r452, 0;
	add.s32 	%r453, %r1153, -1;
	max.s32 	%r454, %r453, %r162;
	max.s32 	%r1152, %r454, 0;
	add.s32 	%r455, %r1152, -1;
	max.s32 	%r456, %r455, %r163;
	max.s32 	%r1151, %r456, 0;
	add.s32 	%r457, %r1151, -1;
	max.s32 	%r458, %r457, %r164;
	max.s32 	%r1150, %r458, 0;
	add.s32 	%r459, %r1150, -1;
	max.s32 	%r460, %r459, %r165;
	max.s32 	%r1149, %r460, 0;
	add.s32 	%r461, %r1149, -1;
	max.s32 	%r462, %r461, %r166;
	max.s32 	%r1148, %r462, 0;
	add.s32 	%r463, %r1148, -1;
	max.s32 	%r464, %r463, %r167;
	max.s32 	%r1147, %r464, 0;
	add.s32 	%r465, %r1147, -1;
	max.s32 	%r466, %r465, %r168;
	max.s32 	%r1146, %r466, 0;
	add.s32 	%r467, %r1146, -1;
	max.s32 	%r468, %r467, %r169;
	max.s32 	%r1145, %r468, 0;
	add.s32 	%r469, %r1145, -1;
	max.s32 	%r470, %r469, %r170;
	max.s32 	%r1144, %r470, 0;
	add.s32 	%r471, %r1144, -1;
	max.s32 	%r472, %r471, %r171;
	max.s32 	%r1143, %r472, 0;
	add.s32 	%r473, %r1143, -1;
	max.s32 	%r474, %r473, %r172;
	max.s32 	%r1142, %r474, 0;
	add.s32 	%r475, %r1142, -1;
	max.s32 	%r476, %r475, %r173;
	max.s32 	%r1141, %r476, 0;
	add.s32 	%r477, %r1141, -1;
	max.s32 	%r478, %r477, %r174;
	max.s32 	%r1140, %r478, 0;
$L__BB13_104:
	bar.sync 	0;
	st.shared.u32 	[%r159], %r1154;
	st.shared.u32 	[%r159+4], %r1153;
	st.shared.u32 	[%r159+8], %r1152;
	st.shared.u32 	[%r159+12], %r1151;
	st.shared.u32 	[%r159+16], %r1150;
	st.shared.u32 	[%r159+20], %r1149;
	st.shared.u32 	[%r159+24], %r1148;
	st.shared.u32 	[%r159+28], %r1147;
	st.shared.u32 	[%r159+32], %r1146;
	st.shared.u32 	[%r159+36], %r1145;
	st.shared.u32 	[%r159+40], %r1144;
	st.shared.u32 	[%r159+44], %r1143;
	st.shared.u32 	[%r159+48], %r1142;
	st.shared.u32 	[%r159+52], %r1141;
	st.shared.u32 	[%r159+56], %r1140;
	bar.warp.sync 	-1;
	ld.shared.u32 	%r256, [%r158];
	ld.shared.u32 	%r257, [%r158+128];
	ld.shared.u32 	%r258, [%r158+256];
	ld.shared.u32 	%r259, [%r158+384];
	ld.shared.u32 	%r260, [%r158+512];
	ld.shared.u32 	%r261, [%r158+640];
	ld.shared.u32 	%r262, [%r158+768];
	ld.shared.u32 	%r263, [%r158+896];
	ld.shared.u32 	%r264, [%r158+1024];
	ld.shared.u32 	%r265, [%r158+1152];
	ld.shared.u32 	%r266, [%r158+1280];
	ld.shared.u32 	%r267, [%r158+1408];
	ld.shared.u32 	%r268, [%r158+1536];
	ld.shared.u32 	%r269, [%r158+1664];
	ld.shared.u32 	%r270, [%r158+1792];
	setp.ne.s32 	%p70, %r109, 0;
	@%p70 bra 	$L__BB13_106;
	st.volatile.shared.u32 	[_ZZN3cub18CUB_300001_SM_10006detail4scan16DeviceScanKernelINS2_10policy_hubIiiim12inline_scoreE10Policy1000EN6thrust24THRUST_300001_SM_1000_NS6detail15normal_iteratorINS9_10device_ptrIiEEEESE_NS0_13ScanTileStateIiLb1EEES5_NS0_8NullTypeEmiLb0ESH_EEvT0_T1_T2_iT3_T4_T5_E12temp_storage+7680], %r108;
$L__BB13_106:
	bar.sync 	0;
	ld.volatile.shared.u32 	%r271, [_ZZN3cub18CUB_300001_SM_10006detail4scan16DeviceScanKernelINS2_10policy_hubIiiim12inline_scoreE10Policy1000EN6thrust24THRUST_300001_SM_1000_NS6detail15normal_iteratorINS9_10device_ptrIiEEEESE_NS0_13ScanTileStateIiLb1EEES5_NS0_8NullTypeEmiLb0ESH_EEvT0_T1_T2_iT3_T4_T5_E12temp_storage+7680];
	cvt.u64.u32 	%rd34, %r111;
	add.s64 	%rd35, %rd4, %rd34;
	setp.ge.s32 	%p71, %r111, %r271;
	shl.b64 	%rd36, %rd35, 2;
	add.s64 	%rd16, %rd3, %rd36;
	@%p71 bra 	$L__BB13_108;
	st.global.u32 	[%rd16], %r256;
$L__BB13_108:
	setp.ge.s32 	%p72, %r114, %r271;
	@%p72 bra 	$L__BB13_110;
	st.global.u32 	[%rd16+128], %r257;
$L__BB13_110:
	setp.ge.s32 	%p73, %r117, %r271;
	@%p73 bra 	$L__BB13_112;
	st.global.u32 	[%rd16+256], %r258;
$L__BB13_112:
	setp.ge.s32 	%p74, %r120, %r271;
	@%p74 bra 	$L__BB13_114;
	st.global.u32 	[%rd16+384], %r259;
$L__BB13_114:
	setp.ge.s32 	%p75, %r123, %r271;
	@%p75 bra 	$L__BB13_116;
	st.global.u32 	[%rd16+512], %r260;
$L__BB13_116:
	setp.ge.s32 	%p76, %r126, %r271;
	@%p76 bra 	$L__BB13_118;
	st.global.u32 	[%rd16+640], %r261;
$L__BB13_118:
	setp.ge.s32 	%p77, %r129, %r271;
	@%p77 bra 	$L__BB13_120;
	st.global.u32 	[%rd16+768], %r262;
$L__BB13_120:
	setp.ge.s32 	%p78, %r132, %r271;
	@%p78 bra 	$L__BB13_122;
	st.global.u32 	[%rd16+896], %r263;
$L__BB13_122:
	setp.ge.s32 	%p79, %r135, %r271;
	@%p79 bra 	$L__BB13_124;
	st.global.u32 	[%rd16+1024], %r264;
$L__BB13_124:
	setp.ge.s32 	%p80, %r138, %r271;
	@%p80 bra 	$L__BB13_126;
	st.global.u32 	[%rd16+1152], %r265;
$L__BB13_126:
	setp.ge.s32 	%p81, %r141, %r271;
	@%p81 bra 	$L__BB13_128;
	st.global.u32 	[%rd16+1280], %r266;
$L__BB13_128:
	setp.ge.s32 	%p82, %r144, %r271;
	@%p82 bra 	$L__BB13_130;
	st.global.u32 	[%rd16+1408], %r267;
$L__BB13_130:
	setp.ge.s32 	%p83, %r147, %r271;
	@%p83 bra 	$L__BB13_132;
	st.global.u32 	[%rd16+1536], %r268;
$L__BB13_132:
	setp.ge.s32 	%p84, %r150, %r271;
	@%p84 bra 	$L__BB13_134;
	st.global.u32 	[%rd16+1664], %r269;
$L__BB13_134:
	setp.ge.s32 	%p85, %r153, %r271;
	@%p85 bra 	$L__BB13_136;
	st.global.u32 	[%rd16+1792], %r270;
$L__BB13_136:
	ret;

}


// ===== COMPILED SASS (sm_100) =====

	.target	sm_100

	.elftype	@"ET_EXEC"


//--------------------- .note.nv.tkinfo           --------------------------
	.section	.note.nv.tkinfo,"",@"SHT_NOTE"
	.sectionflags	@"SHF_NOTE_NV_TKINFO"
	.tkinfo
        /*0018*/ 	.word	0x00000002
        /*0030*/ 	.string	""
        /*0030*/ 	.string	"ptxas"
        /*0030*/ 	.string	"Cuda compilation tools, release 13.0, V13.0.88"
        /*0030*/ 	.string	"Build cuda_13.0.r13.0/compiler.36424714_0"
        /*0030*/ 	.string	"-arch sm_100 -m 64 "



//--------------------- .note.nv.cuinfo           --------------------------
	.section	.note.nv.cuinfo,"",@"SHT_NOTE"
	.sectionflags	@"SHF_NOTE_NV_CUINFO"
        /*0018*/ 	.short	0x0002
        /*001a*/ 	.short	0x0064
        /*001c*/ 	.short	0x0082
	.zero		2


//--------------------- .nv.info                  --------------------------
	.section	.nv.info,"",@"SHT_CUDA_INFO"
	.align	4


	//----- nvinfo : EIATTR_REGCOUNT
	.align		4
        /*0000*/ 	.byte	0x04, 0x2f
        /*0002*/ 	.short	(.L_46 - .L_45)
	.align		4
.L_45:
        /*0004*/ 	.word	index@(_ZN3cub18CUB_300001_SM_10006detail11EmptyKernelIvEEvv)
        /*0008*/ 	.word	0x00000004


	//----- nvinfo : EIATTR_FRAME_SIZE
	.align		4
.L_46:
        /*000c*/ 	.byte	0x04, 0x11
        /*000e*/ 	.short	(.L_48 - .L_47)
	.align		4
.L_47:
        /*0010*/ 	.word	index@(_ZN3cub18CUB_300001_SM_10006detail11EmptyKernelIvEEvv)
        /*0014*/ 	.word	0x00000000


	//----- nvinfo : EIATTR_REGCOUNT
	.align		4
.L_48:
        /*0018*/ 	.byte	0x04, 0x2f
        /*001a*/ 	.short	(.L_50 - .L_49)
	.align		4
.L_49:
        /*001c*/ 	.word	index@(_ZN3cub18CUB_300001_SM_10006detail8for_each13static_kernelINS2_12policy_hub_t12policy_500_tEmN6thrust24THRUST_300001_SM_1000_NS8cuda_cub20__uninitialized_fill7functorINS7_10device_ptrIiEEiEEEEvT0_T1_)
        /*0020*/ 	.word	0x00000008


	//----- nvinfo : EIATTR_FRAME_SIZE
	.align		4
.L_50:
        /*0024*/ 	.byte	0x04, 0x11
        /*0026*/ 	.short	(.L_52 - .L_51)
	.align		4
.L_51:
        /*0028*/ 	.word	index@(_ZN3cub18CUB_300001_SM_10006detail8for_each13static_kernelINS2_12policy_hub_t12policy_500_tEmN6thrust24THRUST_300001_SM_1000_NS8cuda_cub20__uninitialized_fill7functorINS7_10device_ptrIiEEiEEEEvT0_T1_)
        /*002c*/ 	.word	0x00000000


	//----- nvinfo : EIATTR_REGCOUNT
	.align		4
.L_52:
        /*0030*/ 	.byte	0x04, 0x2f
        /*0032*/ 	.short	(.L_54 - .L_53)
	.align		4
.L_53:
        /*0034*/ 	.word	index@(_ZN3cub18CUB_300001_SM_10006detail8for_each13static_kernelINS2_12policy_hub_t12policy_500_tElN6thrust24THRUST_300001_SM_1000_NS8cuda_cub6__fill7functorINS7_6detail15normal_iteratorINS7_10device_ptrIiEEEEiEEEEvT0_T1_)
        /*0038*/ 	.word	0x00000008


	//----- nvinfo : EIATTR_FRAME_SIZE
	.align		4
.L_54:
        /*003c*/ 	.byte	0x04, 0x11
        /*003e*/ 	.short	(.L_56 - .L_55)
	.align		4
.L_55:
        /*0040*/ 	.word	index@(_ZN3cub18CUB_300001_SM_10006detail8for_each13static_kernelINS2_12policy_hub_t12policy_500_tElN6thrust24THRUST_300001_SM_1000_NS8cuda_cub6__fill7functorINS7_6detail15normal_iteratorINS7_10device_ptrIiEEEEiEEEEvT0_T1_)
        /*0044*/ 	.word	0x00000000


	//----- nvinfo : EIATTR_REGCOUNT
	.align		4
.L_56:
        /*0048*/ 	.byte	0x04, 0x2f
        /*004a*/ 	.short	(.L_58 - .L_57)
	.align		4
.L_57:
        /*004c*/ 	.word	index@(_ZN3cub18CUB_300001_SM_10006detail9transform16transform_kernelINS2_10policy_hubILb1EN4cuda3std3__45tupleIJN6thrust24THRUST_300001_SM_1000_NS17counting_iteratorIiNSA_11use_defaultESC_SC_EEEEEE10policy1000Ei7calculoNSA_6detail15normal_iteratorINSA_10device_ptrIiEEEEJSD_EEEvT0_iT1_T2_DpNS2_10kernel_argIT3_EE)
        /*0050*/ 	.word	0x00000020


	//----- nvinfo : EIATTR_FRAME_SIZE
	.align		4
.L_58:
        /*0054*/ 	.byte	0x04, 0x11
        /*0056*/ 	.short	(.L_60 - .L_59)
	.align		4
.L_59:
        /*0058*/ 	.word	index@(_ZN3cub18CUB_300001_SM_10006detail9transform16transform_kernelINS2_10policy_hubILb1EN4cuda3std3__45tupleIJN6thrust24THRUST_300001_SM_1000_NS17counting_iteratorIiNSA_11use_defaultESC_SC_EEEEEE10policy1000Ei7calculoNSA_6detail15normal_iteratorINSA_10device_ptrIiEEEEJSD_EEEvT0_iT1_T2_DpNS2_10kernel_argIT3_EE)
        /*005c*/ 	.word	0x00000000


	//----- nvinfo : EIATTR_REGCOUNT
	.align		4
.L_60:
        /*0060*/ 	.byte	0x04, 0x2f
        /*0062*/ 	.short	(.L_62 - .L_61)
	.align		4
.L_61:
        /*0064*/ 	.word	index@(_ZN3cub18CUB_300001_SM_10006detail9transform16transform_kernelINS2_10policy_hubILb1EN4cuda3std3__45tupleIJN6thrust24THRUST_300001_SM_1000_NS17counting_iteratorIiNSA_11use_defaultESC_SC_EEEEEE10policy1000El7calculoNSA_6detail15normal_iteratorINSA_10device_ptrIiEEEEJSD_EEEvT0_iT1_T2_DpNS2_10kernel_argIT3_EE)
        /*0068*/ 	.word	0x00000020


	//----- nvinfo : EIATTR_FRAME_SIZE
	.align		4
.L_62:
        /*006c*/ 	.byte	0x04, 0x11
        /*006e*/ 	.short	(.L_64 - .L_63)
	.align		4
.L_63:
        /*0070*/ 	.word	index@(_ZN3cub18CUB_300001_SM_10006detail9transform16transform_kernelINS2_10policy_hubILb1EN4cuda3std3__45tupleIJN6thrust24THRUST_300001_SM_1000_NS17counting_iteratorIiNSA_11use_defaultESC_SC_EEEEEE10policy1000El7calculoNSA_6detail15normal_iteratorINSA_10device_ptrIiEEEEJSD_EEEvT0_iT1_T2_DpNS2_10kernel_argIT3_EE)
        /*0074*/ 	.word	0x00000000


	//----- nvinfo : EIATTR_REGCOUNT
	.align		4
.L_64:
        /*0078*/ 	.byte	0x04, 0x2f
        /*007a*/ 	.short	(.L_66 - .L_65)
	.align		4
.L_65:
        /*007c*/ 	.word	index@(_ZN3cub18CUB_300001_SM_10006detail6reduce28DeviceReduceSingleTileKernelINS2_10policy_hubIijN4cuda3__47maximumIiEEE10Policy1000EN6thrust24THRUST_300001_SM_1000_NS6detail15normal_iteratorINSC_10device_ptrIiEEEEPijS8_iiNS5_3std3__410__identityEEEvT0_T1_T2_T3_T4_T6_)
        /*0080*/ 	.word	0x00000020


	//----- nvinfo : EIATTR_FRAME_SIZE
	.align		4
.L_66:
        /*0084*/ 	.byte	0x04, 0x11
        /*0086*/ 	.short	(.L_68 - .L_67)
	.align		4
.L_67:
        /*0088*/ 	.word	index@(_ZN3cub18CUB_300001_SM_10006detail6reduce28DeviceReduceSingleTileKernelINS2_10policy_hubIijN4cuda3__47maximumIiEEE10Policy1000EN6thrust24THRUST_300001_SM_1000_NS6detail15normal_iteratorINSC_10device_ptrIiEEEEPijS8_iiNS5_3std3__410__identityEEEvT0_T1_T2_T3_T4_T6_)
        /*008c*/ 	.word	0x00000000


	//----- nvinfo : EIATTR_REGCOUNT
	.align		4
.L_68:
        /*0090*/ 	.byte	0x04, 0x2f
        /*0092*/ 	.short	(.L_70 - .L_69)
	.align		4
.L_69:
        /*0094*/ 	.word	index@(_ZN3cub18CUB_300001_SM_10006detail6reduce18DeviceReduceKernelINS2_10policy_hubIijN4cuda3__47maximumIiEEE10Policy1000EN6thrust24THRUST_300001_SM_1000_NS6detail15normal_iteratorINSC_10device_ptrIiEEEEjS8_iNS5_3std3__410__identityEEEvT0_PT3_T1_NS0_13GridEvenShareISO_EET2_T4_)
        /*0098*/ 	.word	0x00000020


	//----- nvinfo : EIATTR_FRAME_SIZE
	.align		4
.L_70:
        /*009c*/ 	.byte	0x04, 0x11
        /*009e*/ 	.short	(.L_72 - .L_71)
	.align		4
.L_71:
        /*00a0*/ 	.word	index@(_ZN3cub18CUB_300001_SM_10006detail6reduce18DeviceReduceKernelINS2_10policy_hubIijN4cuda3__47maximumIiEEE10Policy1000EN6thrust24THRUST_300001_SM_1000_NS6detail15normal_iteratorINSC_10device_ptrIiEEEEjS8_iNS5_3std3__410__identityEEEvT0_PT3_T1_NS0_13GridEvenShareISO_EET2_T4_)
        /*00a4*/ 	.word	0x00000000


	//----- nvinfo : EIATTR_REGCOUNT
	.align		4
.L_72:
        /*00a8*/ 	.byte	0x04, 0x2f
        /*00aa*/ 	.short	(.L_74 - .L_73)
	.align		4
.L_73:
        /*00ac*/ 	.word	index@(_ZN3cub18CUB_300001_SM_10006detail6reduce28DeviceReduceSingleTileKernelINS2_10policy_hubIijN4cuda3__47maximumIiEEE10Policy1000EPiSB_iS8_iiNS5_3std3__410__identityEEEvT0_T1_T2_T3_T4_T6_)
        /*00b0*/ 	.word	0x0000001e


	//----- nvinfo : EIATTR_FRAME_SIZE
	.align		4
.L_74:
        /*00b4*/ 	.byte	0x04, 0x11
        /*00b6*/ 	.short	(.L_76 - .L_75)
	.align		4
.L_75:
        /*00b8*/ 	.word	index@(_ZN3cub18CUB_300001_SM_10006detail6reduce28DeviceReduceSingleTileKernelINS2_10policy_hubIijN4cuda3__47maximumIiEEE10Policy1000EPiSB_iS8_iiNS5_3std3__410__identityEEEvT0_T1_T2_T3_T4_T6_)
        /*00bc*/ 	.word	0x00000000


	//----- nvinfo : EIATTR_REGCOUNT
	.align		4
.L_76:
        /*00c0*/ 	.byte	0x04, 0x2f
        /*00c2*/ 	.short	(.L_78 - .L_77)
	.align		4
.L_77:
        /*00c4*/ 	.word	index@(_ZN3cub18CUB_300001_SM_10006detail6reduce28DeviceReduceSingleTileKernelINS2_10policy_hubIiyN4cuda3__47maximumIiEEE10Policy1000EN6thrust24THRUST_300001_SM_1000_NS6detail15normal_iteratorINSC_10device_ptrIiEEEEPiyS8_iiNS5_3std3__410__identityEEEvT0_T1_T2_T3_T4_T6_)
        /*00c8*/ 	.word	0x00000020


	//----- nvinfo : EIATTR_FRAME_SIZE
	.align		4
.L_78:
        /*00cc*/ 	.byte	0x04, 0x11
        /*00ce*/ 	.short	(.L_80 - .L_79)
	.align		4
.L_79:
        /*00d0*/ 	.word	index@(_ZN3cub18CUB_300001_SM_10006detail6reduce28DeviceReduceSingleTileKernelINS2_10policy_hubIiyN4cuda3__47maximumIiEEE10Policy1000EN6thrust24THRUST_300001_SM_1000_NS6detail15normal_iteratorINSC_10device_ptrIiEEEEPiyS8_iiNS5_3std3__410__identityEEEvT0_T1_T2_T3_T4_T6_)
        /*00d4*/ 	.word	0x00000000


	//----- nvinfo : EIATTR_REGCOUNT
	.align		4
.L_80:
        /*00d8*/ 	.byte	0x04, 0x2f
        /*00da*/ 	.short	(.L_82 - .L_81)
	.align		4
.L_81:
        /*00dc*/ 	.word	index@(_ZN3cub18CUB_300001_SM_10006detail6reduce18DeviceReduceKernelINS2_10policy_hubIiyN4cuda3__47maximumIiEEE10Policy1000EN6thrust24THRUST_300001_SM_1000_NS6detail15normal_iteratorINSC_10device_ptrIiEEEEyS8_iNS5_3std3__410__identityEEEvT0_PT3_T1_NS0_13GridEvenShareISO_EET2_T4_)
        /*00e0*/ 	.word	0x0000001e


	//----- nvinfo : EIATTR_FRAME_SIZE
	.align		4
.L_82:
        /*00e4*/ 	.byte	0x04, 0x11
        /*00e6*/ 	.short	(.L_84 - .L_83)
	.align		4
.L_83:
        /*00e8*/ 	.word	index@(_ZN3cub18CUB_300001_SM_10006detail6reduce18DeviceReduceKernelINS2_10policy_hubIiyN4cuda3__47maximumIiEEE10Policy1000EN6thrust24THRUST_300001_SM_1000_NS6detail15normal_iteratorINSC_10device_ptrIiEEEEyS8_iNS5_3std3__410__identityEEEvT0_PT3_T1_NS0_13GridEvenShareISO_EET2_T4_)
        /*00ec*/ 	.word	0x00000000


	//----- nvinfo : EIATTR_REGCOUNT
	.align		4
.L_84:
        /*00f0*/ 	.byte	0x04, 0x2f
        /*00f2*/ 	.short	(.L_86 - .L_85)
	.align		4
.L_85:
        /*00f4*/ 	.word	index@(_ZN3cub18CUB_300001_SM_10006detail6reduce28DeviceReduceSingleTileKernelINS2_10policy_hubIiyN4cuda3__47maximumIiEEE10Policy1000EPiSB_iS8_iiNS5_3std3__410__identityEEEvT0_T1_T2_T3_T4_T6_)
        /*00f8*/ 	.word	0x0000001e


	//----- nvinfo : EIATTR_FRAME_SIZE
	.align		4
.L_86:
        /*00fc*/ 	.byte	0x04, 0x11
        /*00fe*/ 	.short	(.L_88 - .L_87)
	.align		4
.L_87:
        /*0100*/ 	.word	index@(_ZN3cub18CUB_300001_SM_10006detail6reduce28DeviceReduceSingleTileKernelINS2_10policy_hubIiyN4cuda3__47maximumIiEEE10Policy1000EPiSB_iS8_iiNS5_3std3__410__identityEEEvT0_T1_T2_T3_T4_T6_)
        /*0104*/ 	.word	0x00000000


	//----- nvinfo : EIATTR_REGCOUNT
	.align		4
.L_88:
        /*0108*/ 	.byte	0x04, 0x2f
        /*010a*/ 	.short	(.L_90 - .L_89)
	.align		4
.L_89:
        /*010c*/ 	.word	index@(_ZN3cub18CUB_300001_SM_10006detail4scan20DeviceScanInitKernelINS0_13ScanTileStateIiLb1EEEEEvT_i)
        /*0110*/ 	.word	0x00000008


	//----- nvinfo : EIATTR_FRAME_SIZE
	.align		4
.L_90:
        /*0114*/ 	.byte	0x04, 0x11
        /*0116*/ 	.short	(.L_92 - .L_91)
	.align		4
.L_91:
        /*0118*/ 	.word	index@(_ZN3cub18CUB_300001_SM_10006detail4scan20DeviceScanInitKernelINS0_13ScanTileStateIiLb1EEEEEvT_i)
        /*011c*/ 	.word	0x00000000


	//----- nvinfo : EIATTR_REGCOUNT
	.align		4
.L_92:
        /*0120*/ 	.byte	0x04, 0x2f
        /*0122*/ 	.short	(.L_94 - .L_93)
	.align		4
.L_93:
        /*0124*/ 	.word	index@(_ZN3cub18CUB_300001_SM_10006detail4scan16DeviceScanKernelINS2_10policy_hubIiiij12inline_scoreE10Policy1000EN6thrust24THRUST_300001_SM_1000_NS6detail15normal_iteratorINS9_10device_ptrIiEEEESE_NS0_13ScanTileStateIiLb1EEES5_NS0_8NullTypeEjiLb0ESH_EEvT0_T1_T2_iT3_T4_T5_)
        /*0128*/ 	.word	0x00000028


	//----- nvinfo : EIATTR_FRAME_SIZE
	.align		4
.L_94:
        /*012c*/ 	.byte	0x04, 0x11
        /*012e*/ 	.short	(.L_96 - .L_95)
	.align		4
.L_95:
        /*0130*/ 	.word	index@(_ZN3cub18CUB_300001_SM_10006detail4scan16DeviceScanKernelINS2_10policy_hubIiiij12inline_scoreE10Policy1000EN6thrust24THRUST_300001_SM_1000_NS6detail15normal_iteratorINS9_10device_ptrIiEEEESE_NS0_13ScanTileStateIiLb1EEES5_NS0_8NullTypeEjiLb0ESH_EEvT0_T1_T2_iT3_T4_T5_)
        /*0134*/ 	.word	0x00000000


	//----- nvinfo : EIATTR_REGCOUNT
	.align		4
.L_96:
        /*0138*/ 	.byte	0x04, 0x2f
        /*013a*/ 	.short	(.L_98 - .L_97)
	.align		4
.L_97:
        /*013c*/ 	.word	index@(_ZN3cub18CUB_300001_SM_10006detail4scan16DeviceScanKernelINS2_10policy_hubIiiim12inline_scoreE10Policy1000EN6thrust24THRUST_300001_SM_1000_NS6detail15normal_iteratorINS9_10device_ptrIiEEEESE_NS0_13ScanTileStateIiLb1EEES5_NS0_8NullTypeEmiLb0ESH_EEvT0_T1_T2_iT3_T4_T5_)
        /*0140*/ 	.word	0x00000028


	//----- nvinfo : EIATTR_FRAME_SIZE
	.align		4
.L_98:
        /*0144*/ 	.byte	0x04, 0x11
        /*0146*/ 	.short	(.L_100 - .L_99)
	.align		4
.L_99:
        /*0148*/ 	.word	index@(_ZN3cub18CUB_300001_SM_10006detail4scan16DeviceScanKernelINS2_10policy_hubIiiim12inline_scoreE10Policy1000EN6thrust24THRUST_300001_SM_1000_NS6detail15normal_iteratorINS9_10device_ptrIiEEEESE_NS0_13ScanTileStateIiLb1EEES5_NS0_8NullTypeEmiLb0ESH_EEvT0_T1_T2_iT3_T4_T5_)
        /*014c*/ 	.word	0x00000000


	//----- nvinfo : EIATTR_MIN_STACK_SIZE
	.align		4
.L_100:
        /*0150*/ 	.byte	0x04, 0x12
        /*0152*/ 	.short	(.L_102 - .L_101)
	.align		4
.L_101:
        /*0154*/ 	.word	index@(_ZN3cub18CUB_300001_SM_10006detail4scan16DeviceScanKernelINS2_10policy_hubIiiim12inline_scoreE10Policy1000EN6thrust24THRUST_300001_SM_1000_NS6detail15normal_iteratorINS9_10device_ptrIiEEEESE_NS0_13ScanTileStateIiLb1EEES5_NS0_8NullTypeEmiLb0ESH_EEvT0_T1_T2_iT3_T4_T5_)
        /*0158*/ 	.word	0x00000000


	//----- nvinfo : EIATTR_MIN_STACK_SIZE
	.align		4
.L_102:
        /*015c*/ 	.byte	0x04, 0x12
        /*015e*/ 	.short	(.L_104 - .L_103)
	.align		4
.L_103:
        /*0160*/ 	.word	index@(_ZN3cub18CUB_300001_SM_10006detail4scan16DeviceScanKernelINS2_10policy_hubIiiij12inline_scoreE10Policy1000EN6thrust24THRUST_300001_SM_1000_NS6detail15normal_iteratorINS9_10device_ptrIiEEEESE_NS0_13ScanTileStateIiLb1EEES5_NS0_8NullTypeEjiLb0ESH_EEvT0_T1_T2_iT3_T4_T5_)
        /*0164*/ 	.word	0x00000000


	//----- nvinfo : EIATTR_MIN_STACK_SIZE
	.align		4
.L_104:
        /*0168*/ 	.byte	0x04, 0x12
        /*016a*/ 	.short	(.L_106 - .L_105)
	.align		4
.L_105:
        /*016c*/ 	.word	index@(_ZN3cub18CUB_300001_SM_10006detail4scan20DeviceScanInitKernelINS0_13ScanTileStateIiLb1EEEEEvT_i)
        /*0170*/ 	.word	0x00000000


	//----- nvinfo : EIATTR_MIN_STACK_SIZE
	.align		4
.L_106:
        /*0174*/ 	.byte	0x04, 0x12
        /*0176*/ 	.short	(.L_108 - .L_107)
	.align		4
.L_107:
        /*0178*/ 	.word	index@(_ZN3cub18CUB_300001_SM_10006detail6reduce28DeviceReduceSingleTileKernelINS2_10policy_hubIiyN4cuda3__47maximumIiEEE10Policy1000EPiSB_iS8_iiNS5_3std3__410__identityEEEvT0_T1_T2_T3_T4_T6_)
        /*017c*/ 	.word	0x00000000


	//----- nvinfo : EIATTR_MIN_STACK_SIZE
	.align		4
.L_108:
        /*0180*/ 	.byte	0x04, 0x12
        /*0182*/ 	.short	(.L_110 - .L_109)
	.align		4
.L_109:
        /*0184*/ 	.word	index@(_ZN3cub18CUB_300001_SM_10006detail6reduce18DeviceReduceKernelINS2_10policy_hubIiyN4cuda3__47maximumIiEEE10Policy1000EN6thrust24THRUST_300001_SM_1000_NS6detail15normal_iteratorINSC_10device_ptrIiEEEEyS8_iNS5_3std3__410__identityEEEvT0_PT3_T1_NS0_13GridEvenShareISO_EET2_T4_)
        /*0188*/ 	.word	0x00000000


	//----- nvinfo : EIATTR_MIN_STACK_SIZE
	.align		4
.L_110:
        /*018c*/ 	.byte	0x04, 0x12
        /*018e*/ 	.short	(.L_112 - .L_111)
	.align		4
.L_111:
        /*0190*/ 	.word	index@(_ZN3cub18CUB_300001_SM_10006detail6reduce28DeviceReduceSingleTileKernelINS2_10policy_hubIiyN4cuda3__47maximumIiEEE10Policy1000EN6thrust24THRUST_300001_SM_1000_NS6detail15normal_iteratorINSC_10device_ptrIiEEEEPiyS8_iiNS5_3std3__410__identityEEEvT0_T1_T2_T3_T4_T6_)
        /*0194*/ 	.word	0x00000000


	//----- nvinfo : EIATTR_MIN_STACK_SIZE
	.align		4
.L_112:
        /*0198*/ 	.byte	0x04, 0x12
        /*019a*/ 	.short	(.L_114 - .L_113)
	.align		4
.L_113:
        /*019c*/ 	.word	index@(_ZN3cub18CUB_300001_SM_10006detail6reduce28DeviceReduceSingleTileKernelINS2_10policy_hubIijN4cuda3__47maximumIiEEE10Policy1000EPiSB_iS8_iiNS5_3std3__410__identityEEEvT0_T1_T2_T3_T4_T6_)
        /*01a0*/ 	.word	0x00000000


	//----- nvinfo : EIATTR_MIN_STACK_SIZE
	.align		4
.L_114:
        /*01a4*/ 	.byte	0x04, 0x12
        /*01a6*/ 	.short	(.L_116 - .L_115)
	.align		4
.L_115:
        /*01a8*/ 	.word	index@(_ZN3cub18CUB_300001_SM_10006detail6reduce18DeviceReduceKernelINS2_10policy_hubIijN4cuda3__47maximumIiEEE10Policy1000EN6thrust24THRUST_300001_SM_1000_NS6detail15normal_iteratorINSC_10device_ptrIiEEEEjS8_iNS5_3std3__410__identityEEEvT0_PT3_T1_NS0_13GridEvenShareISO_EET2_T4_)
        /*01ac*/ 	.word	0x00000000


	//----- nvinfo : EIATTR_MIN_STACK_SIZE
	.align		4
.L_116:
        /*01b0*/ 	.byte	0x04, 0x12
        /*01b2*/ 	.short	(.L_118 - .L_117)
	.align		4
.L_117:
        /*01b4*/ 	.word	index@(_ZN3cub18CUB_300001_SM_10006detail6reduce28DeviceReduceSingleTileKernelINS2_10policy_hubIijN4cuda3__47maximumIiEEE10Policy1000EN6thrust24THRUST_300001_SM_1000_NS6detail15normal_iteratorINSC_10device_ptrIiEEEEPijS8_iiNS5_3std3__410__identityEEEvT0_T1_T2_T3_T4_T6_)
        /*01b8*/ 	.word	0x00000000


	//----- nvinfo : EIATTR_MIN_STACK_SIZE
	.align		4
.L_118:
        /*01bc*/ 	.byte	0x04, 0x12
        /*01be*/ 	.short	(.L_120 - .L_119)
	.align		4
.L_119:
        /*01c0*/ 	.word	index@(_ZN3cub18CUB_300001_SM_10006detail9transform16transform_kernelINS2_10policy_hubILb1EN4cuda3std3__45tupleIJN6thrust24THRUST_300001_SM_1000_NS17counting_iteratorIiNSA_11use_defaultESC_SC_EEEEEE10policy1000El7calculoNSA_6detail15normal_iteratorINSA_10device_ptrIiEEEEJSD_EEEvT0_iT1_T2_DpNS2_10kernel_argIT3_EE)
        /*01c4*/ 	.word	0x00000000


	//----- nvinfo : EIATTR_MIN_STACK_SIZE
	.align		4
.L_120:
        /*01c8*/ 	.byte	0x04, 0x12
        /*01ca*/ 	.short	(.L_122 - .L_121)
	.align		4
.L_121:
        /*01cc*/ 	.word	index@(_ZN3cub18CUB_300001_SM_10006detail9transform16transform_kernelINS2_10policy_hubILb1EN4cuda3std3__45tupleIJN6thrust24THRUST_300001_SM_1000_NS17counting_iteratorIiNSA_11use_defaultESC_SC_EEEEEE10policy1000Ei7calculoNSA_6detail15normal_iteratorINSA_10device_ptrIiEEEEJSD_EEEvT0_iT1_T2_DpNS2_10kernel_argIT3_EE)
        /*01d0*/ 	.word	0x00000000


	//----- nvinfo : EIATTR_MIN_STACK_SIZE
	.align		4
.L_122:
        /*01d4*/ 	.byte	0x04, 0x12
        /*01d6*/ 	.short	(.L_124 - .L_123)
	.align		4
.L_123:
        /*01d8*/ 	.word	index@(_ZN3cub18CUB_300001_SM_10006detail8for_each13static_kernelINS2_12policy_hub_t12policy_500_tElN6thrust24THRUST_300001_SM_1000_NS8cuda_cub6__fill7functorINS7_6detail15normal_iteratorINS7_10device_ptrIiEEEEiEEEEvT0_T1_)
        /*01dc*/ 	.word	0x00000000


	//----- nvinfo : EIATTR_MIN_STACK_SIZE
	.align		4
.L_124:
        /*01e0*/ 	.byte	0x04, 0x12
        /*01e2*/ 	.short	(.L_126 - .L_125)
	.align		4
.L_125:
        /*01e4*/ 	.word	index@(_ZN3cub18CUB_300001_SM_10006detail8for_each13static_kernelINS2_12policy_hub_t12policy_500_tEmN6thrust24THRUST_300001_SM_1000_NS8cuda_cub20__uninitialized_fill7functorINS7_10device_ptrIiEEiEEEEvT0_T1_)
        /*01e8*/ 	.word	0x00000000


	//----- nvinfo : EIATTR_MIN_STACK_SIZE
	.align		4
.L_126:
        /*01ec*/ 	.byte	0x04, 0x12
        /*01ee*/ 	.short	(.L_128 - .L_127)
	.align		4
.L_127:
        /*01f0*/ 	.word	index@(_ZN3cub18CUB_300001_SM_10006detail11EmptyKernelIvEEvv)
        /*01f4*/ 	.word	0x00000000
.L_128:


//--------------------- .nv.compat                --------------------------
	.section	.nv.compat,"",@"SHT_CUDA_COMPAT_INFO"
	.align	4
        /*0000*/ 	.byte	0x02, 0x09, 0x00, 0x00, 0x02, 0x02, 0x01, 0x00, 0x02, 0x05, 0x05, 0x00, 0x03, 0x07, 0x01, 0x01
        /*0010*/ 	.byte	0x02, 0x03, 0x00, 0x00, 0x02, 0x06, 0x01, 0x00, 0x04, 0x0b, 0x08, 0x00, 0x09, 0x00, 0x00, 0x00
        /*0020*/ 	.byte	0x00, 0x00, 0x00, 0x00


//--------------------- .nv.info._ZN3cub18CUB_300001_SM_10006detail4scan16DeviceScanKernelINS2_10policy_hubIiiim12inline_scoreE10Policy1000EN6thrust24THRUST_300001_SM_1000_NS6detail15normal_iteratorINS9_10device_ptrIiEEEESE_NS0_13ScanTileStateIiLb1EEES5_NS0_8NullTypeEmiLb0ESH_EEvT0_T1_T2_iT3_T4_T5_ --------------------------
	.section	.nv.info._ZN3cub18CUB_300001_SM_10006detail4scan16DeviceScanKernelINS2_10policy_hubIiiim12inline_scoreE10Policy1000EN6thrust24THRUST_300001_SM_1000_NS6detail15normal_iteratorINS9_10device_ptrIiEEEESE_NS0_13ScanTileStateIiLb1EEES5_NS0_8NullTypeEmiLb0ESH_EEvT0_T1_T2_iT3_T4_T5_,"",@"SHT_CUDA_INFO"
	.sectionflags	@""
	.align	4


	//----- nvinfo : EIATTR_CUDA_API_VERSION
	.align		4
        /*0000*/ 	.byte	0x04, 0x37
        /*0002*/ 	.short	(.L_130 - .L_129)
.L_129:
        /*0004*/ 	.word	0x00000082


	//----- nvinfo : EIATTR_KPARAM_INFO
	.align		4
.L_130:
        /*0008*/ 	.byte	0x04, 0x17
        /*000a*/ 	.short	(.L_132 - .L_131)
.L_131:
        /*000c*/ 	.word	0x00000000
        /*0010*/ 	.short	0x0006
        /*0012*/ 	.short	0x0020
        /*0014*/ 	.byte	0x00, 0xf0, 0x21, 0x00


	//----- nvinfo : EIATTR_KPARAM_INFO
	.align		4
.L_132:
        /*0018*/ 	.byte	0x04, 0x17
        /*001a*/ 	.short	(.L_134 - .L_133)
.L_133:
        /*001c*/ 	.word	0x00000000
        /*0020*/ 	.short	0x0005
        /*0022*/ 	.short	0x001d
        /*0024*/ 	.byte	0x00, 0xf0, 0x05, 0x00


	//----- nvinfo : EIATTR_KPARAM_INFO
	.align		4
.L_134:
        /*0028*/ 	.byte	0x04, 0x17
        /*002a*/ 	.short	(.L_136 - .L_135)
.L_135:
        /*002c*/ 	.word	0x00000000
        /*0030*/ 	.short	0x0004
        /*0032*/ 	.short	0x001c
        /*0034*/ 	.byte	0x00, 0xf0, 0x05, 0x00


	//----- nvinfo : EIATTR_KPARAM_INFO
	.align		4
.L_136:
        /*0038*/ 	.byte	0x04, 0x17
        /*003a*/ 	.short	(.L_138 - .L_137)
.L_137:
        /*003c*/ 	.word	0x00000000
        /*0040*/ 	.short	0x0003
        /*0042*/ 	.short	0x0018
        /*0044*/ 	.byte	0x00, 0xf0, 0x11, 0x00


	//----- nvinfo : EIATTR_KPARAM_INFO
	.align		4
.L_138:
        /*0048*/ 	.byte	0x04, 0x17
        /*004a*/ 	.short	(.L_140 - .L_139)
.L_139:
        /*004c*/ 	.word	0x00000000
        /*0050*/ 	.short	0x0002
        /*0052*/ 	.short	0x0010
        /*0054*/ 	.byte	0x00, 0xf0, 0x21, 0x00


	//----- nvinfo : EIATTR_KPARAM_INFO
	.align		4
.L_140:
        /*0058*/ 	.byte	0x04, 0x17
        /*005a*/ 	.short	(.L_142 - .L_141)
.L_141:
        /*005c*/ 	.word	0x00000000
        /*0060*/ 	.short	0x0001
        /*0062*/ 	.short	0x0008
        /*0064*/ 	.byte	0x00, 0xf0, 0x21, 0x00


	//----- nvinfo : EIATTR_KPARAM_INFO
	.align		4
.L_142:
        /*0068*/ 	.byte	0x04, 0x17
        /*006a*/ 	.short	(.L_144 - .L_143)
.L_143:
        /*006c*/ 	.word	0x00000000
        /*0070*/ 	.short	0x0000
        /*0072*/ 	.short	0x0000
        /*0074*/ 	.byte	0x00, 0xf0, 0x21, 0x00


	//----- nvinfo : EIATTR_SPARSE_MMA_MASK
	.align		4
.L_144:
        /*0078*/ 	.byte	0x03, 0x50
        /*007a*/ 	.short	0x0000


	//----- nvinfo : EIATTR_MAXREG_COUNT
	.align		4
        /*007c*/ 	.byte	0x03, 0x1b
        /*007e*/ 	.short	0x00ff


	//----- nvinfo : EIATTR_NUM_BARRIERS
	.align		4
        /*0080*/ 	.byte	0x02, 0x4c
        /*0082*/ 	.byte	0x01
	.zero		1


	//----- nvinfo : EIATTR_MERCURY_ISA_VERSION
	.align		4
        /*0084*/ 	.byte	0x03, 0x5f
        /*0086*/ 	.short	0x0101


	//----- nvinfo : EIATTR_UNUSED_LOAD_BYTE_OFFSET
	.align		4
        /*0088*/ 	.byte	0x04, 0x44
        /*008a*/ 	.short	(.L_146 - .L_145)


	//   ....[0]....
.L_145:
        /*008c*/ 	.word	0x00002570
        /*0090*/ 	.word	0x00000fff


	//----- nvinfo : EIATTR_COOP_GROUP_MASK_REGIDS
	.align		4
.L_146:
        /*0094*/ 	.byte	0x04, 0x29
        /*0096*/ 	.short	(.L_148 - .L_147)


	//   ....[0]....
.L_147:
        /*0098*/ 	.word	0xffffffff


	//   ....[1]....
        /*009c*/ 	.word	0xffffffff


	//   ....[2]....
        /*00a0*/ 	.word	0xffffffff


	//   ....[3]....
        /*00a4*/ 	.word	0xffffffff


	//   ....[4]....
        /*00a8*/ 	.word	0xffffffff


	//   ....[5]....
        /*00ac*/ 	.word	0xffffffff


	//   ....[6]....
        /*00b0*/ 	.word	0xffffffff


	//   ....[7]....
        /*00b4*/ 	.word	0xffffffff


	//   ....[8]....
        /*00b8*/ 	.word	0xffffffff


	//   ....[9]....
        /*00bc*/ 	.word	0xffffffff


	//   ....[10]....
        /*00c0*/ 	.word	0xffffffff


	//   ....[11]....
        /*00c4*/ 	.word	0xffffffff


	//   ....[12]....
        /*00c8*/ 	.word	0xffffffff


	//   ....[13]....
        /*00cc*/ 	.word	0xffffffff


	//   ....[14]....
        /*00d0*/ 	.word	0xffffffff


	//   ....[15]....
        /*00d4*/ 	.word	0xffffffff


	//   ....[16]....
        /*00d8*/ 	.word	0xffffffff


	//   ....[17]....
        /*00dc*/ 	.word	0xffffffff


	//   ....[18]....
        /*00e0*/ 	.word	0xffffffff


	//   ....[19]....
        /*00e4*/ 	.word	0xffffffff


	//   ....[20]....
        /*00e8*/ 	.word	0xffffffff


	//   ....[21]....
        /*00ec*/ 	.word	0xffffffff


	//   ....[22]....
        /*00f0*/ 	.word	0xffffffff


	//   ....[23]....
        /*00f4*/ 	.word	0xffffffff


	//   ....[24]....
        /*00f8*/ 	.word	0xffffffff


	//   ....[25]....
        /*00fc*/ 	.word	0xffffffff


	//   ....[26]....
        /*0100*/ 	.word	0xffffffff


	//   ....[27]....
        /*0104*/ 	.word	0xffffffff


	//   ....[28]....
        /*0108*/ 	.word	0xffffffff


	//   ....[29]....
        /*010c*/ 	.word	0xffffffff


	//   ....[30]....
        /*0110*/ 	.word	0xffffffff


	//   ....[31]....
        /*0114*/ 	.word	0xffffffff


	//   ....[32]....
        /*0118*/ 	.word	0xffffffff


	//   ....[33]....
        /*011c*/ 	.word	0xffffffff


	//   ....[34]....
        /*0120*/ 	.word	0xffffffff


	//   ....[35]....
        /*0124*/ 	.word	0xffffffff


	//   ....[36]....
        /*0128*/ 	.word	0xffffffff


	//   ....[37]....
        /*012c*/ 	.word	0xffffffff


	//   ....[38]....
        /*0130*/ 	.word	0xffffffff


	//   ....[39]....
        /*0134*/ 	.word	0xffffffff


	//   ....[40]....
        /*0138*/ 	.word	0xffffffff


	//   ....[41]....
        /*013c*/ 	.word	0xffffffff


	//   ....[42]....
        /*0140*/ 	.word	0xffffffff


	//   ....[43]....
        /*0144*/ 	.word	0xffffffff


	//   ....[44]....
        /*0148*/ 	.word	0xffffffff


	//   ....[45]....
        /*014c*/ 	.word	0xffffffff


	//   ....[46]....
        /*0150*/ 	.word	0xffffffff


	//   ....[47]....
        /*0154*/ 	.word	0xffffffff


	//   ....[48]....
        /*0158*/ 	.word	0xffffffff


	//   ....[49]....
        /*015c*/ 	.word	0xffffffff


	//   ....[50]....
        /*0160*/ 	.word	0xffffffff


	//   ....[51]....
        /*0164*/ 	.word	0xffffffff


	//   ....[52]....
        /*0168*/ 	.word	0xffffffff


	//   ....[53]....
        /*016c*/ 	.word	0xffffffff


	//   ....[54]....
        /*0170*/ 	.word	0xffffffff


	//   ....[55]....
        /*0174*/ 	.word	0xffffffff


	//   ....[56]....
        /*0178*/ 	.word	0xffffffff


	//   ....[57]....
        /*017c*/ 	.word	0xffffffff


	//   ....[58]....
        /*0180*/ 	.word	0xffffffff


	//   ....[59]....
        /*0184*/ 	.word	0xffffffff


	//   ....[60]....
        /*0188*/ 	.word	0xffffffff


	//   ....[61]....
        /*018c*/ 	.word	0xffffffff


	//   ....[62]....
        /*0190*/ 	.word	0xffffffff


	//   ....[63]....
        /*0194*/ 	.word	0xffffffff


	//   ....[64]....
        /*0198*/ 	.word	0x05000018


	//   ....[65]....
        /*019c*/ 	.word	0x05000018


	//   ....[66]....
        /*01a0*/ 	.word	0x05000018


	//   ....[67]....
        /*01a4*/ 	.word	0x05000018


	//   ....[68]....
        /*01a8*/ 	.word	0x05000018


	//   ....[69]....
        /*01ac*/ 	.word	0x05000018


	//   ....[70]....
        /*01b0*/ 	.word	0x05000018


	//   ....[71]....
        /*01b4*/ 	.word	0x05000018


	//   ....[72]....
        /*01b8*/ 	.word	0x05000018


	//   ....[73]....
        /*01bc*/ 	.word	0x05000018


	//   ....[74]....
        /*01c0*/ 	.word	0x05000018


	//   ....[75]....
        /*01c4*/ 	.word	0x05000018


	//   ....[76]....
        /*01c8*/ 	.word	0x05000018


	//   ....[77]....
        /*01cc*/ 	.word	0x05000018


	//   ....[78]....
        /*01d0*/ 	.word	0x05000018


	//   ....[79]....
        /*01d4*/ 	.word	0x05000018


	//   ....[80]....
        /*01d8*/ 	.word	0x05000018


	//   ....[81]....
        /*01dc*/ 	.word	0x05000018


	//   ....[82]....
        /*01e0*/ 	.word	0x05000018


	//   ....[83]....
        /*01e4*/ 	.word	0x05000018


	//   ....[84]....
        /*01e8*/ 	.word	0x05000018


	//   ....[85]....
        /*01ec*/ 	.word	0x05000018


	//   ....[86]....
        /*01f0*/ 	.word	0x05000018


	//   ....[87]....
        /*01f4*/ 	.word	0x05000018


	//   ....[88]....
        /*01f8*/ 	.word	0x05000018


	//   ....[89]....
        /*01fc*/ 	.word	0x05000018


	//   ....[90]....
        /*0200*/ 	.word	0x05000018


	//   ....[91]....
        /*0204*/ 	.word	0x05000018


	//   ....[92]....
        /*0208*/ 	.word	0x05000018


	//   ....[93]....
        /*020c*/ 	.word	0x05000018


	//   ....[94]....
        /*0210*/ 	.word	0x05000018


	//   ....[95]....
        /*0214*/ 	.word	0x05000018


	//   ....[96]....
        /*0218*/ 	.word	0x05000018


	//   ....[97]....
        /*021c*/ 	.word	0x05000018


	//   ....[98]....
        /*0220*/ 	.word	0x05000018


	//   ....[99]....
        /*0224*/ 	.word	0x05000018


	//----- nvinfo : EIATTR_COOP_GROUP_INSTR_OFFSETS
	.align		4
.L_148:
        /*0228*/ 	.byte	0x04, 0x28
        /*022a*/ 	.short	(.L_150 - .L_149)


	//   ....[0]....
.L_149:
        /*022c*/ 	.word	0x000003f0


	//   ....[1]....
        /*0230*/ 	.word	0x00000620


	//   ....[2]....
        /*0234*/ 	.word	0x00000660


	//   ....[3]....
        /*0238*/ 	.word	0x000006a0


	//   ....[4]....
        /*023c*/ 	.word	0x000006e0


	//   ....[5]....
        /*0240*/ 	.word	0x00000720


	//   ....[6]....
        /*0244*/ 	.word	0x000007a0


	//   ....[7]....
        /*0248*/ 	.word	0x00000ae0


	//   ....[8]....
        /*024c*/ 	.word	0x00000b20


	//   ....[9]....
        /*0250*/ 	.word	0x00000b60


	//   ....[10]....
        /*0254*/ 	.word	0x00000ba0


	//   ....[11]....
        /*0258*/ 	.word	0x00000be0


	//   ....[12]....
        /*025c*/ 	.word	0x00000c60


	//   ....[13]....
        /*0260*/ 	.word	0x00000e50


	//   ....[14]....
        /*0264*/ 	.word	0x00000f10


	//   ....[15]....
        /*0268*/ 	.word	0x00000f70


	//   ....[16]....
        /*026c*/ 	.word	0x00000ff0


	//   ....[17]....
        /*0270*/ 	.word	0x00001050


	//   ....[18]....
        /*0274*/ 	.word	0x000010a0


	//   ....[19]....
        /*0278*/ 	.word	0x000010f0


	//   ....[20]....
        /*027c*/ 	.word	0x00001150


	//   ....[21]....
        /*0280*/ 	.word	0x00001170


	//   ....[22]....
        /*0284*/ 	.word	0x00001230


	//   ....[23]....
        /*0288*/ 	.word	0x00001300


	//   ....[24]....
        /*028c*/ 	.word	0x00001360


	//   ....[25]....
        /*0290*/ 	.word	0x000013d0


	//   ....[26]....
        /*0294*/ 	.word	0x00001430


	//   ....[27]....
        /*0298*/ 	.word	0x00001470


	//   ....[28]....
        /*029c*/ 	.word	0x000014b0


	//   ....[29]....
        /*02a0*/ 	.word	0x000014f0


	//   ....[30]....
        /*02a4*/ 	.word	0x00001500


	//   ....[31]....
        /*02a8*/ 	.word	0x000019b0


	//   ....[32]....
        /*02ac*/ 	.word	0x000021a0


	//   ....[33]....
        /*02b0*/ 	.word	0x00002400


	//   ....[34]....
        /*02b4*/ 	.word	0x00002440


	//   ....[35]....
        /*02b8*/ 	.word	0x00002480


	//   ....[36]....
        /*02bc*/ 	.word	0x000024c0


	//   ....[37]....
        /*02c0*/ 	.word	0x00002500


	//   ....[38]....
        /*02c4*/ 	.word	0x00002540


	//   ....[39]....
        /*02c8*/ 	.word	0x00002830


	//   ....[40]....
        /*02cc*/ 	.word	0x00002870


	//   ....[41]....
        /*02d0*/ 	.word	0x000028b0


	//   ....[42]....
        /*02d4*/ 	.word	0x000028f0


	//   ....[43]....
        /*02d8*/ 	.word	0x00002930


	//   ....[44]....
        /*02dc*/ 	.word	0x000029b0


	//   ....[45]....
        /*02e0*/ 	.word	0x00002ba0


	//   ....[46]....
        /*02e4*/ 	.word	0x00002c60


	//   ....[47]....
        /*02e8*/ 	.word	0x00002cc0


	//   ....[48]....
        /*02ec*/ 	.word	0x00002d30


	//   ....[49]....
        /*02f0*/ 	.word	0x00002d90


	//   ....[50]....
        /*02f4*/ 	.word	0x00002df0


	//   ....[51]....
        /*02f8*/ 	.word	0x00002e30


	//   ....[52]....
        /*02fc*/ 	.word	0x00002e80


	//   ....[53]....
        /*0300*/ 	.word	0x00002e90


	//   ....[54]....
        /*0304*/ 	.word	0x00002f70


	//   ....[55]....
        /*0308*/ 	.word	0x00003030


	//   ....[56]....
        /*030c*/ 	.word	0x00003080


	//   ....[57]....
        /*0310*/ 	.word	0x000030f0


	//   ....[58]....
        /*0314*/ 	.word	0x00003140


	//   ....[59]....
        /*0318*/ 	.word	0x00003190


	//   ....[60]....
        /*031c*/ 	.word	0x000031e0


	//   ....[61]....
        /*0320*/ 	.word	0x00003230


	//   ....[62]....
        /*0324*/ 	.word	0x00003240


	//   ....[63]....
        /*0328*/ 	.word	0x00003680


	//   ....[64]....
        /*032c*/ 	.word	0x00003b20


	//   ....[65]....
        /*0330*/ 	.word	0x00003ba0


	//   ....[66]....
        /*0334*/ 	.word	0x00003c40


	//   ....[67]....
        /*0338*/ 	.word	0x00003d30


	//   ....[68]....
        /*033c*/ 	.word	0x00003dc0


	//   ....[69]....
        /*0340*/ 	.word	0x00003e50


	//   ....[70]....
        /*0344*/ 	.word	0x00003ee0


	//   ....[71]....
        /*0348*/ 	.word	0x00003f60


	//   ....[72]....
        /*034c*/ 	.word	0x00003f90


	//   ....[73]....
        /*0350*/ 	.word	0x00004050


	//   ....[74]....
        /*0354*/ 	.word	0x000040d0


	//   ....[75]....
        /*0358*/ 	.word	0x00004150


	//   ....[76]....
        /*035c*/ 	.word	0x00004220


	//   ....[77]....
        /*0360*/ 	.word	0x000042d0


	//   ....[78]....
        /*0364*/ 	.word	0x00004350


	//   ....[79]....
        /*0368*/ 	.word	0x000043d0


	//   ....[80]....
        /*036c*/ 	.word	0x00004450


	//   ....[81]....
        /*0370*/ 	.word	0x000044c0


	//   ....[82]....
        /*0374*/ 	.word	0x00004530


	//   ....[83]....
        /*0378*/ 	.word	0x000045b0


	//   ....[84]....
        /*037c*/ 	.word	0x00004650


	//   ....[85]....
        /*0380*/ 	.word	0x00004720


	//   ....[86]....
        /*0384*/ 	.word	0x000047a0


	//   ....[87]....
        /*0388*/ 	.word	0x00004820


	//   ....[88]....
        /*038c*/ 	.word	0x000048b0


	//   ....[89]....
        /*0390*/ 	.word	0x00004940


	//   ....[90]....
        /*0394*/ 	.word	0x00004970


	//   ....[91]....
        /*0398*/ 	.word	0x00004a40


	//   ....[92]....
        /*039c*/ 	.word	0x00004ac0


	//   ....[93]....
        /*03a0*/ 	.word	0x00004b40


	//   ....[94]....
        /*03a4*/ 	.word	0x00004c00


	//   ....[95]....
        /*03a8*/ 	.word	0x00004c80


	//   ....[96]....
        /*03ac*/ 	.word	0x00004d10


	//   ....[97]....
        /*03b0*/ 	.word	0x00004d90


	//   ....[98]....
        /*03b4*/ 	.word	0x00004e00


	//   ....[99]....
        /*03b8*/ 	.word	0x00004e90


	//----- nvinfo : EIATTR_VRC_CTA_INIT_COUNT
	.align		4
.L_150:
        /*03bc*/ 	.byte	0x02, 0x4a
	.zero		1
	.zero		1


	//----- nvinfo : EIATTR_EXIT_INSTR_OFFSETS
	.align		4
        /*03c0*/ 	.byte	0x04, 0x1c
        /*03c2*/ 	.short	(.L_152 - .L_151)


	//   ....[0]....
.L_151:
        /*03c4*/ 	.word	0x00001bb0


	//   ....[1]....
        /*03c8*/ 	.word	0x00001be0


	//   ....[2]....
        /*03cc*/ 	.word	0x00003ab0


	//   ....[3]....
        /*03d0*/ 	.word	0x00003ad0


	//----- nvinfo : EIATTR_MAX_THREADS
	.align		4
.L_152:
        /*03d4*/ 	.byte	0x04, 0x05
        /*03d6*/ 	.short	(.L_154 - .L_153)
.L_153:
        /*03d8*/ 	.word	0x00000080
        /*03dc*/ 	.word	0x00000001
        /*03e0*/ 	.word	0x00000001


	//----- nvinfo : EIATTR_CRS_STACK_SIZE
	.align		4
.L_154:
        /*03e4*/ 	.byte	0x04, 0x1e
        /*03e6*/ 	.short	(.L_156 - .L_155)
.L_155:
        /*03e8*/ 	.word	0x00000000


	//----- nvinfo : EIATTR_CBANK_PARAM_SIZE
	.align		4
.L_156:
        /*03ec*/ 	.byte	0x03, 0x19
        /*03ee*/ 	.short	0x0028


	//----- nvinfo : EIATTR_PARAM_CBANK
	.align		4
        /*03f0*/ 	.byte	0x04, 0x0a
        /*03f2*/ 	.short	(.L_158 - .L_157)
	.align		4
.L_157:
        /*03f4*/ 	.word	index@(.nv.constant0._ZN3cub18CUB_300001_SM_10006detail4scan16DeviceScanKernelINS2_10policy_hubIiiim12inline_scoreE10Policy1000EN6thrust24THRUST_300001_SM_1000_NS6detail15normal_iteratorINS9_10device_ptrIiEEEESE_NS0_13ScanTileStateIiLb1EEES5_NS0_8NullTypeEmiLb0ESH_EEvT0_T1_T2_iT3_T4_T5_)
        /*03f8*/ 	.short	0x0380
        /*03fa*/ 	.short	0x0028


	//----- nvinfo : EIATTR_SW_WAR
	.align		4
.L_158:
        /*03fc*/ 	.byte	0x04, 0x36
        /*03fe*/ 	.short	(.L_160 - .L_159)
.L_159:
        /*0400*/ 	.word	0x00000008
.L_160:


//--------------------- .nv.info._ZN3cub18CUB_300001_SM_10006detail4scan16DeviceScanKernelINS2_10policy_hubIiiij12inline_scoreE10Policy1000EN6thrust24THRUST_300001_SM_1000_NS6detail15normal_iteratorINS9_10device_ptrIiEEEESE_NS0_13ScanTileStateIiLb1EEES5_NS0_8NullTypeEjiLb0ESH_EEvT0_T1_T2_iT3_T4_T5_ --------------------------
	.section	.nv.info._ZN3cub18CUB_300001_SM_10006detail4scan16DeviceScanKernelINS2_10policy_hubIiiij12inline_scoreE10Policy1000EN6thrust24THRUST_300001_SM_1000_NS6detail15normal_iteratorINS9_10device_ptrIiEEEESE_NS0_13ScanTileStateIiLb1EEES5_NS0_8NullTypeEjiLb0ESH_EEvT0_T1_T2_iT3_T4_T5_,"",@"SHT_CUDA_INFO"
	.sectionflags	@""
	.align	4


	//----- nvinfo : EIATTR_CUDA_API_VERSION
	.align		4
        /*0000*/ 	.byte	0x04, 0x37
        /*0002*/ 	.short	(.L_162 - .L_161)
.L_161:
        /*0004*/ 	.word	0x00000082


	//----- nvinfo : EIATTR_KPARAM_INFO
	.align		4
.L_162:
        /*0008*/ 	.byte	0x04, 0x17
        /*000a*/ 	.short	(.L_164 - .L_163)
.L_163:
        /*000c*/ 	.word	0x00000000
        /*0010*/ 	.short	0x0006
        /*0012*/ 	.short	0x0020
        /*0014*/ 	.byte	0x00, 0xf0, 0x11, 0x00


	//----- nvinfo : EIATTR_KPARAM_INFO
	.align		4
.L_164:
        /*0018*/ 	.byte	0x04, 0x17
        /*001a*/ 	.short	(.L_166 - .L_165)
.L_165:
        /*001c*/ 	.word	0x00000000
        /*0020*/ 	.short	0x0005
        /*0022*/ 	.short	0x001d
        /*0024*/ 	.byte	0x00, 0xf0, 0x05, 0x00


	//----- nvinfo : EIATTR_KPARAM_INFO
	.align		4
.L_166:
        /*0028*/ 	.byte	0x04, 0x17
        /*002a*/ 	.short	(.L_168 - .L_167)
.L_167:
        /*002c*/ 	.word	0x00000000
        /*0030*/ 	.short	0x0004
        /*0032*/ 	.short	0x001c
        /*0034*/ 	.byte	0x00, 0xf0, 0x05, 0x00


	//----- nvinfo : EIATTR_KPARAM_INFO
	.align		4
.L_168:
        /*0038*/ 	.byte	0x04, 0x17
        /*003a*/ 	.short	(.L_170 - .L_169)
.L_169:
        /*003c*/ 	.word	0x00000000
        /*0040*/ 	.short	0x0003
        /*0042*/ 	.short	0x0018
        /*0044*/ 	.byte	0x00, 0xf0, 0x11, 0x00


	//----- nvinfo : EIATTR_KPARAM_INFO
	.align		4
.L_170:
        /*0048*/ 	.byte	0x04, 0x17
        /*004a*/ 	.short	(.L_172 - .L_171)
.L_171:
        /*004c*/ 	.word	0x00000000
        /*0050*/ 	.short	0x0002
        /*0052*/ 	.short	0x0010
        /*0054*/ 	.byte	0x00, 0xf0, 0x21, 0x00


	//----- nvinfo : EIATTR_KPARAM_INFO
	.align		4
.L_172:
        /*0058*/ 	.byte	0x04, 0x17
        /*005a*/ 	.short	(.L_174 - .L_173)
.L_173:
        /*005c*/ 	.word	0x00000000
        /*0060*/ 	.short	0x0001
        /*0062*/ 	.short	0x0008
        /*0064*/ 	.byte	0x00, 0xf0, 0x21, 0x00


	//----- nvinfo : EIATTR_KPARAM_INFO
	.align		4
.L_174:
        /*0068*/ 	.byte	0x04, 0x17
        /*006a*/ 	.short	(.L_176 - .L_175)
.L_175:
        /*006c*/ 	.word	0x00000000
        /*0070*/ 	.short	0x0000
        /*0072*/ 	.short	0x0000
        /*0074*/ 	.byte	0x00, 0xf0, 0x21, 0x00


	//----- nvinfo : EIATTR_SPARSE_MMA_MASK
	.align		4
.L_176:
        /*0078*/ 	.byte	0x03, 0x50
        /*007a*/ 	.short	0x0000


	//----- nvinfo : EIATTR_MAXREG_COUNT
	.align		4
        /*007c*/ 	.byte	0x03, 0x1b
        /*007e*/ 	.short	0x00ff


	//----- nvinfo : EIATTR_NUM_BARRIERS
	.align		4
        /*0080*/ 	.byte	0x02, 0x4c
        /*0082*/ 	.byte	0x01
	.zero		1


	//----- nvinfo : EIATTR_MERCURY_ISA_VERSION
	.align		4
        /*0084*/ 	.byte	0x03, 0x5f
        /*0086*/ 	.short	0x0101


	//----- nvinfo : EIATTR_UNUSED_LOAD_BYTE_OFFSET
	.align		4
        /*0088*/ 	.byte	0x04, 0x44
        /*008a*/ 	.short	(.L_178 - .L_177)


	//   ....[0]....
.L_177:
        /*008c*/ 	.word	0x00002540
        /*0090*/ 	.word	0x00000fff


	//----- nvinfo : EIATTR_COOP_GROUP_MASK_REGIDS
	.align		4
.L_178:
        /*0094*/ 	.byte	0x04, 0x29
        /*0096*/ 	.short	(.L_180 - .L_179)


	//   ....[0]....
.L_179:
        /*0098*/ 	.word	0xffffffff


	//   ....[1]....
        /*009c*/ 	.word	0xffffffff


	//   ....[2]....
        /*00a0*/ 	.word	0xffffffff


	//   ....[3]....
        /*00a4*/ 	.word	0xffffffff


	//   ....[4]....
        /*00a8*/ 	.word	0xffffffff


	//   ....[5]....
        /*00ac*/ 	.word	0xffffffff


	//   ....[6]....
        /*00b0*/ 	.word	0xffffffff


	//   ....[7]....
        /*00b4*/ 	.word	0xffffffff


	//   ....[8]....
        /*00b8*/ 	.word	0xffffffff


	//   ....[9]....
        /*00bc*/ 	.word	0xffffffff


	//   ....[10]....
        /*00c0*/ 	.word	0xffffffff


	//   ....[11]....
        /*00c4*/ 	.word	0xffffffff


	//   ....[12]....
        /*00c8*/ 	.word	0xffffffff


	//   ....[13]....
        /*00cc*/ 	.word	0xffffffff


	//   ....[14]....
        /*00d0*/ 	.word	0xffffffff


	//   ....[15]....
        /*00d4*/ 	.word	0xffffffff


	//   ....[16]....
        /*00d8*/ 	.word	0xffffffff


	//   ....[17]....
        /*00dc*/ 	.word	0xffffffff


	//   ....[18]....
        /*00e0*/ 	.word	0xffffffff


	//   ....[19]....
        /*00e4*/ 	.word	0xffffffff


	//   ....[20]....
        /*00e8*/ 	.word	0xffffffff


	//   ....[21]....
        /*00ec*/ 	.word	0xffffffff


	//   ....[22]....
        /*00f0*/ 	.word	0xffffffff


	//   ....[23]....
        /*00f4*/ 	.word	0xffffffff


	//   ....[24]....
        /*00f8*/ 	.word	0xffffffff


	//   ....[25]....
        /*00fc*/ 	.word	0xffffffff


	//   ....[26]....
        /*0100*/ 	.word	0xffffffff


	//   ....[27]....
        /*0104*/ 	.word	0xffffffff


	//   ....[28]....
        /*0108*/ 	.word	0xffffffff


	//   ....[29]....
        /*010c*/ 	.word	0xffffffff


	//   ....[30]....
        /*0110*/ 	.word	0xffffffff


	//   ....[31]....
        /*0114*/ 	.word	0xffffffff


	//   ....[32]....
        /*0118*/ 	.word	0xffffffff


	//   ....[33]....
        /*011c*/ 	.word	0xffffffff


	//   ....[34]....
        /*0120*/ 	.word	0xffffffff


	//   ....[35]....
        /*0124*/ 	.word	0xffffffff


	//   ....[36]....
        /*0128*/ 	.word	0xffffffff


	//   ....[37]....
        /*012c*/ 	.word	0xffffffff


	//   ....[38]....
        /*0130*/ 	.word	0xffffffff


	//   ....[39]....
        /*0134*/ 	.word	0xffffffff


	//   ....[40]....
        /*0138*/ 	.word	0xffffffff


	//   ....[41]....
        /*013c*/ 	.word	0xffffffff


	//   ....[42]....
        /*0140*/ 	.word	0xffffffff


	//   ....[43]....
        /*0144*/ 	.word	0xffffffff


	//   ....[44]....
        /*0148*/ 	.word	0xffffffff


	//   ....[45]....
        /*014c*/ 	.word	0xffffffff


	//   ....[46]....
        /*0150*/ 	.word	0xffffffff


	//   ....[47]....
        /*0154*/ 	.word	0xffffffff


	//   ....[48]....
        /*0158*/ 	.word	0xffffffff


	//   ....[49]....
        /*015c*/ 	.word	0xffffffff


	//   ....[50]....
        /*0160*/ 	.word	0xffffffff


	//   ....[51]....
        /*0164*/ 	.word	0xffffffff


	//   ....[52]....
        /*0168*/ 	.word	0xffffffff


	//   ....[53]....
        /*016c*/ 	.word	0xffffffff


	//   ....[54]....
        /*0170*/ 	.word	0xffffffff


	//   ....[55]....
        /*0174*/ 	.word	0xffffffff


	//   ....[56]....
        /*0178*/ 	.word	0xffffffff


	//   ....[57]....
        /*017c*/ 	.word	0xffffffff


	//   ....[58]....
        /*0180*/ 	.word	0xffffffff


	//   ....[59]....
        /*0184*/ 	.word	0xffffffff


	//   ....[60]....
        /*0188*/ 	.word	0xffffffff


	//   ....[61]....
        /*018c*/ 	.word	0xffffffff


	//   ....[62]....
        /*0190*/ 	.word	0xffffffff


	//   ....[63]....
        /*0194*/ 	.word	0xffffffff


	//   ....[64]....
        /*0198*/ 	.word	0x05000018


	//   ....[65]....
        /*019c*/ 	.word	0x05000018


	//   ....[66]....
        /*01a0*/ 	.word	0x05000018


	//   ....[67]....
        /*01a4*/ 	.word	0x05000018


	//   ....[68]....
        /*01a8*/ 	.word	0x05000018


	//   ....[69]....
        /*01ac*/ 	.word	0x05000018


	//   ....[70]....
        /*01b0*/ 	.word	0x05000018


	//   ....[71]....
        /*01b4*/ 	.word	0x05000018


	//   ....[72]....
        /*01b8*/ 	.word	0x05000018


	//   ....[73]....
        /*01bc*/ 	.word	0x05000018


	//   ....[74]....
        /*01c0*/ 	.word	0x05000018


	//   ....[75]....
        /*01c4*/ 	.word	0x05000018


	//   ....[76]....
        /*01c8*/ 	.word	0x05000018


	//   ....[77]....
        /*01cc*/ 	.word	0x05000018


	//   ....[78]....
        /*01d0*/ 	.word	0x05000018


	//   ....[79]....
        /*01d4*/ 	.word	0x05000018


	//   ....[80]....
        /*01d8*/ 	.word	0x05000018


	//   ....[81]....
        /*01dc*/ 	.word	0x05000018


	//   ....[82]....
        /*01e0*/ 	.word	0x05000018


	//   ....[83]....
        /*01e4*/ 	.word	0x05000018


	//   ....[84]....
        /*01e8*/ 	.word	0x05000018


	//   ....[85]....
        /*01ec*/ 	.word	0x05000018


	//   ....[86]....
        /*01f0*/ 	.word	0x05000018


	//   ....[87]....
        /*01f4*/ 	.word	0x05000018


	//   ....[88]....
        /*01f8*/ 	.word	0x05000018


	//   ....[89]....
        /*01fc*/ 	.word	0x05000018


	//   ....[90]....
        /*0200*/ 	.word	0x05000018


	//   ....[91]....
        /*0204*/ 	.word	0x05000018


	//   ....[92]....
        /*0208*/ 	.word	0x05000018


	//   ....[93]....
        /*020c*/ 	.word	0x05000018


	//   ....[94]....
        /*0210*/ 	.word	0x05000018


	//   ....[95]....
        /*0214*/ 	.word	0x05000018


	//   ....[96]....
        /*0218*/ 	.word	0x05000018


	//   ....[97]....
        /*021c*/ 	.word	0x05000018


	//   ....[98]....
        /*0220*/ 	.word	0x05000018


	//   ....[99]....
        /*0224*/ 	.word	0x05000018


	//----- nvinfo : EIATTR_COOP_GROUP_INSTR_OFFSETS
	.align		4
.L_180:
        /*0228*/ 	.byte	0x04, 0x28
        /*022a*/ 	.short	(.L_182 - .L_181)


	//   ....[0]....
.L_181:
        /*022c*/ 	.word	0x000003d0


	//   ....[1]....
        /*0230*/ 	.word	0x00000600


	//   ....[2]....
        /*0234*/ 	.word	0x00000640


	//   ....[3]....
        /*0238*/ 	.word	0x00000680


	//   ....[4]....
        /*023c*/ 	.word	0x000006c0


	//   ....[5]....
        /*0240*/ 	.word	0x00000700


	//   ....[6]....
        /*0244*/ 	.word	0x00000780


	//   ....[7]....
        /*0248*/ 	.word	0x00000ac0


	//   ....[8]....
        /*024c*/ 	.word	0x00000b00


	//   ....[9]....
        /*0250*/ 	.word	0x00000b40


	//   ....[10]....
        /*0254*/ 	.word	0x00000b80


	//   ....[11]....
        /*0258*/ 	.word	0x00000bc0


	//   ....[12]....
        /*025c*/ 	.word	0x00000c40


	//   ....[13]....
        /*0260*/ 	.word	0x00000e30


	//   ....[14]....
        /*0264*/ 	.word	0x00000ef0


	//   ....[15]....
        /*0268*/ 	.word	0x00000f50


	//   ....[16]....
        /*026c*/ 	.word	0x00000fd0


	//   ....[17]....
        /*0270*/ 	.word	0x00001030


	//   ....[18]....
        /*0274*/ 	.word	0x00001080


	//   ....[19]....
        /*0278*/ 	.word	0x000010d0


	//   ....[20]....
        /*027c*/ 	.word	0x00001130


	//   ....[21]....
        /*0280*/ 	.word	0x00001150


	//   ....[22]....
        /*0284*/ 	.word	0x00001210


	//   ....[23]....
        /*0288*/ 	.word	0x000012e0


	//   ....[24]....
        /*028c*/ 	.word	0x00001340


	//   ....[25]....
        /*0290*/ 	.word	0x000013b0


	//   ....[26]....
        /*0294*/ 	.word	0x00001410


	//   ....[27]....
        /*0298*/ 	.word	0x00001450


	//   ....[28]....
        /*029c*/ 	.word	0x00001490


	//   ....[29]....
        /*02a0*/ 	.word	0x000014d0


	//   ....[30]....
        /*02a4*/ 	.word	0x000014e0


	//   ....[31]....
        /*02a8*/ 	.word	0x00001990


	//   ....[32]....
        /*02ac*/ 	.word	0x00002170


	//   ....[33]....
        /*02b0*/ 	.word	0x000023d0


	//   ....[34]....
        /*02b4*/ 	.word	0x00002410


	//   ....[35]....
        /*02b8*/ 	.word	0x00002450


	//   ....[36]....
        /*02bc*/ 	.word	0x00002490


	//   ....[37]....
        /*02c0*/ 	.word	0x000024d0


	//   ....[38]....
        /*02c4*/ 	.word	0x00002510


	//   ....[39]....
        /*02c8*/ 	.word	0x00002800


	//   ....[40]....
        /*02cc*/ 	.word	0x00002840


	//   ....[41]....
        /*02d0*/ 	.word	0x00002880


	//   ....[42]....
        /*02d4*/ 	.word	0x000028c0


	//   ....[43]....
        /*02d8*/ 	.word	0x00002900


	//   ....[44]....
        /*02dc*/ 	.word	0x00002980


	//   ....[45]....
        /*02e0*/ 	.word	0x00002b70


	//   ....[46]....
        /*02e4*/ 	.word	0x00002c30


	//   ....[47]....
        /*02e8*/ 	.word	0x00002c90


	//   ....[48]....
        /*02ec*/ 	.word	0x00002d00


	//   ....[49]....
        /*02f0*/ 	.word	0x00002d70


	//   ....[50]....
        /*02f4*/ 	.word	0x00002dc0


	//   ....[51]....
        /*02f8*/ 	.word	0x00002e00


	//   ....[52]....
        /*02fc*/ 	.word	0x00002e50


	//   ....[53]....
        /*0300*/ 	.word	0x00002e60


	//   ....[54]....
        /*0304*/ 	.word	0x00002f40


	//   ....[55]....
        /*0308*/ 	.word	0x00003000


	//   ....[56]....
        /*030c*/ 	.word	0x00003050


	//   ....[57]....
        /*0310*/ 	.word	0x000030c0


	//   ....[58]....
        /*0314*/ 	.word	0x00003120


	//   ....[59]....
        /*0318*/ 	.word	0x00003160


	//   ....[60]....
        /*031c*/ 	.word	0x000031b0


	//   ....[61]....
        /*0320*/ 	.word	0x00003200


	//   ....[62]....
        /*0324*/ 	.word	0x00003210


	//   ....[63]....
        /*0328*/ 	.word	0x00003600


	//   ....[64]....
        /*032c*/ 	.word	0x00003ad0


	//   ....[65]....
        /*0330*/ 	.word	0x00003b50


	//   ....[66]....
        /*0334*/ 	.word	0x00003bf0


	//   ....[67]....
        /*0338*/ 	.word	0x00003ce0


	//   ....[68]....
        /*033c*/ 	.word	0x00003d70


	//   ....[69]....
        /*0340*/ 	.word	0x00003e00


	//   ....[70]....
        /*0344*/ 	.word	0x00003e90


	//   ....[71]....
        /*0348*/ 	.word	0x00003f10


	//   ....[72]....
        /*034c*/ 	.word	0x00003f40


	//   ....[73]....
        /*0350*/ 	.word	0x00004000


	//   ....[74]....
        /*0354*/ 	.word	0x00004080


	//   ....[75]....
        /*0358*/ 	.word	0x00004100


	//   ....[76]....
        /*035c*/ 	.word	0x000041d0


	//   ....[77]....
        /*0360*/ 	.word	0x00004280


	//   ....[78]....
        /*0364*/ 	.word	0x00004300


	//   ....[79]....
        /*0368*/ 	.word	0x00004380


	//   ....[80]....
        /*036c*/ 	.word	0x00004400


	//   ....[81]....
        /*0370*/ 	.word	0x00004470


	//   ....[82]....
        /*0374*/ 	.word	0x000044e0


	//   ....[83]....
        /*0378*/ 	.word	0x00004560


	//   ....[84]....
        /*037c*/ 	.word	0x00004600


	//   ....[85]....
        /*0380*/ 	.word	0x000046c0


	//   ....[86]....
        /*0384*/ 	.word	0x00004740


	//   ....[87]....
        /*0388*/ 	.word	0x000047d0


	//   ....[88]....
        /*038c*/ 	.word	0x00004860


	//   ....[89]....
        /*0390*/ 	.word	0x000048f0


	//   ....[90]....
        /*0394*/ 	.word	0x00004920


	//   ....[91]....
        /*0398*/ 	.word	0x000049f0


	//   ....[92]....
        /*039c*/ 	.word	0x00004a70


	//   ....[93]....
        /*03a0*/ 	.word	0x00004af0


	//   ....[94]....
        /*03a4*/ 	.word	0x00004bb0


	//   ....[95]....
        /*03a8*/ 	.word	0x00004c40


	//   ....[96]....
        /*03ac*/ 	.word	0x00004cc0


	//   ....[97]....
        /*03b0*/ 	.word	0x00004d40


	//   ....[98]....
        /*03b4*/ 	.word	0x00004db0


	//   ....[99]....
        /*03b8*/ 	.word	0x00004e40


	//----- nvinfo : EIATTR_VRC_CTA_INIT_COUNT
	.align		4
.L_182:
        /*03bc*/ 	.byte	0x02, 0x4a
	.zero		1
	.zero		1


	//----- nvinfo : EIATTR_EXIT_INSTR_OFFSETS
	.align		4
        /*03c0*/ 	.byte	0x04, 0x1c
        /*03c2*/ 	.short	(.L_184 - .L_183)


	//   ....[0]....
.L_183:
        /*03c4*/ 	.word	0x00001b90


	//   ....[1]....
        /*03c8*/ 	.word	0x00001bb0


	//   ....[2]....
        /*03cc*/ 	.word	0x00003a60


	//   ....[3]....
        /*03d0*/ 	.word	0x00003a80


	//----- nvinfo : EIATTR_MAX_THREADS
	.align		4
.L_184:
        /*03d4*/ 	.byte	0x04, 0x05
        /*03d6*/ 	.short	(.L_186 - .L_185)
.L_185:
        /*03d8*/ 	.word	0x00000080
        /*03dc*/ 	.word	0x00000001
        /*03e0*/ 	.word	0x00000001


	//----- nvinfo : EIATTR_CRS_STACK_SIZE
	.align		4
.L_186:
        /*03e4*/ 	.byte	0x04, 0x1e
        /*03e6*/ 	.short	(.L_188 - .L_187)
.L_187:
        /*03e8*/ 	.word	0x00000000


	//----- nvinfo : EIATTR_CBANK_PARAM_SIZE
	.align		4
.L_188:
        /*03ec*/ 	.byte	0x03, 0x19
        /*03ee*/ 	.short	0x0024


	//----- nvinfo : EIATTR_PARAM_CBANK
	.align		4
        /*03f0*/ 	.byte	0x04, 0x0a
        /*03f2*/ 	.short	(.L_190 - .L_189)
	.align		4
.L_189:
        /*03f4*/ 	.word	index@(.nv.constant0._ZN3cub18CUB_300001_SM_10006detail4scan16DeviceScanKernelINS2_10policy_hubIiiij12inline_scoreE10Policy1000EN6thrust24THRUST_300001_SM_1000_NS6detail15normal_iteratorINS9_10device_ptrIiEEEESE_NS0_13ScanTileStateIiLb1EEES5_NS0_8NullTypeEjiLb0ESH_EEvT0_T1_T2_iT3_T4_T5_)
        /*03f8*/ 	.short	0x0380
        /*03fa*/ 	.short	0x0024


	//----- nvinfo : EIATTR_SW_WAR
	.align		4
.L_190:
        /*03fc*/ 	.byte	0x04, 0x36
        /*03fe*/ 	.short	(.L_192 - .L_191)
.L_191:
        /*0400*/ 	.word	0x00000008
.L_192:


//--------------------- .nv.info._ZN3cub18CUB_300001_SM_10006detail4scan20DeviceScanInitKernelINS0_13ScanTileStateIiLb1EEEEEvT_i --------------------------
	.section	.nv.info._ZN3cub18CUB_300001_SM_10006detail4scan20DeviceScanInitKernelINS0_13ScanTileStateIiLb1EEEEEvT_i,"",@"SHT_CUDA_INFO"
	.sectionflags	@""
	.align	4


	//----- nvinfo : EIATTR_CUDA_API_VERSION
	.align		4
        /*0000*/ 	.byte	0x04, 0x37
        /*0002*/ 	.short	(.L_194 - .L_193)
.L_193:
        /*0004*/ 	.word	0x00000082


	//----- nvinfo : EIATTR_KPARAM_INFO
	.align		4
.L_194:
        /*0008*/ 	.byte	0x04, 0x17
        /*000a*/ 	.short	(.L_196 - .L_195)
.L_195:
        /*000c*/ 	.word	0x00000000
        /*0010*/ 	.short	0x0001
        /*0012*/ 	.short	0x0008
        /*0014*/ 	.byte	0x00, 0xf0, 0x11, 0x00


	//----- nvinfo : EIATTR_KPARAM_INFO
	.align		4
.L_196:
        /*0018*/ 	.byte	0x04, 0x17
        /*001a*/ 	.short	(.L_198 - .L_197)
.L_197:
        /*001c*/ 	.word	0x00000000
        /*0020*/ 	.short	0x0000
        /*0022*/ 	.short	0x0000
        /*0024*/ 	.byte	0x00, 0xf0, 0x21, 0x00


	//----- nvinfo : EIATTR_SPARSE_MMA_MASK
	.align		4
.L_198:
        /*0028*/ 	.byte	0x03, 0x50
        /*002a*/ 	.short	0x0000


	//----- nvinfo : EIATTR_MAXREG_COUNT
	.align		4
        /*002c*/ 	.byte	0x03, 0x1b
        /*002e*/ 	.short	0x00ff


	//----- nvinfo : EIATTR_MERCURY_ISA_VERSION
	.align		4
        /*0030*/ 	.byte	0x03, 0x5f
        /*0032*/ 	.short	0x0101


	//----- nvinfo : EIATTR_VRC_CTA_INIT_COUNT
	.align		4
        /*0034*/ 	.byte	0x02, 0x4a
	.zero		1
	.zero		1


	//----- nvinfo : EIATTR_EXIT_INSTR_OFFSETS
	.align		4
        /*0038*/ 	.byte	0x04, 0x1c
        /*003a*/ 	.short	(.L_200 - .L_199)


	//   ....[0]....
.L_199:
        /*003c*/ 	.word	0x000000f0


	//   ....[1]....
        /*0040*/ 	.word	0x00000130


	//----- nvinfo : EIATTR_CBANK_PARAM_SIZE
	.align		4
.L_200:
        /*0044*/ 	.byte	0x03, 0x19
        /*0046*/ 	.short	0x000c


	//----- nvinfo : EIATTR_PARAM_CBANK
	.align		4
        /*0048*/ 	.byte	0x04, 0x0a
        /*004a*/ 	.short	(.L_202 - .L_201)
	.align		4
.L_201:
        /*004c*/ 	.word	index@(.nv.constant0._ZN3cub18CUB_300001_SM_10006detail4scan20DeviceScanInitKernelINS0_13ScanTileStateIiLb1EEEEEvT_i)
        /*0050*/ 	.short	0x0380
        /*0052*/ 	.short	0x000c


	//----- nvinfo : EIATTR_SW_WAR
	.align		4
.L_202:
        /*0054*/ 	.byte	0x04, 0x36
        /*0056*/ 	.short	(.L_204 - .L_203)
.L_203:
        /*0058*/ 	.word	0x00000008
.L_204:


//--------------------- .nv.info._ZN3cub18CUB_300001_SM_10006detail6reduce28DeviceReduceSingleTileKernelINS2_10policy_hubIiyN4cuda3__47maximumIiEEE10Policy1000EPiSB_iS8_iiNS5_3std3__410__identityEEEvT0_T1_T2_T3_T4_T6_ --------------------------
	.section	.nv.info._ZN3cub18CUB_300001_SM_10006detail6reduce28DeviceReduceSingleTileKernelINS2_10policy_hubIiyN4cuda3__47maximumIiEEE10Policy1000EPiSB_iS8_iiNS5_3std3__410__identityEEEvT0_T1_T2_T3_T4_T6_,"",@"SHT_CUDA_INFO"
	.sectionflags	@""
	.align	4


	//----- nvinfo : EIATTR_CUDA_API_VERSION
	.align		4
        /*0000*/ 	.byte	0x04, 0x37
        /*0002*/ 	.short	(.L_206 - .L_205)
.L_205:
        /*0004*/ 	.word	0x00000082


	//----- nvinfo : EIATTR_KPARAM_INFO
	.align		4
.L_206:
        /*0008*/ 	.byte	0x04, 0x17
        /*000a*/ 	.short	(.L_208 - .L_207)
.L_207:
        /*000c*/ 	.word	0x00000000
        /*0010*/ 	.short	0x0005
        /*0012*/ 	.short	0x001c
        /*0014*/ 	.byte	0x00, 0xf0, 0x05, 0x00


	//----- nvinfo : EIATTR_KPARAM_INFO
	.align		4
.L_208:
        /*0018*/ 	.byte	0x04, 0x17
        /*001a*/ 	.short	(.L_210 - .L_209)
.L_209:
        /*001c*/ 	.word	0x00000000
        /*0020*/ 	.short	0x0004
        /*0022*/ 	.short	0x0018
        /*0024*/ 	.byte	0x00, 0xf0, 0x11, 0x00


	//----- nvinfo : EIATTR_KPARAM_INFO
	.align		4
.L_210:
        /*0028*/ 	.byte	0x04, 0x17
        /*002a*/ 	.short	(.L_212 - .L_211)
.L_211:
        /*002c*/ 	.word	0x00000000
        /*0030*/ 	.short	0x0003
        /*0032*/ 	.short	0x0014
        /*0034*/ 	.byte	0x00, 0xf0, 0x05, 0x00


	//----- nvinfo : EIATTR_KPARAM_INFO
	.align		4
.L_212:
        /*0038*/ 	.byte	0x04, 0x17
        /*003a*/ 	.short	(.L_214 - .L_213)
.L_213:
        /*003c*/ 	.word	0x00000000
        /*0040*/ 	.short	0x0002
        /*0042*/ 	.short	0x0010
        /*0044*/ 	.byte	0x00, 0xf0, 0x11, 0x00


	//----- nvinfo : EIATTR_KPARAM_INFO
	.align		4
.L_214:
        /*0048*/ 	.byte	0x04, 0x17
        /*004a*/ 	.short	(.L_216 - .L_215)
.L_215:
        /*004c*/ 	.word	0x00000000
        /*0050*/ 	.short	0x0001
        /*0052*/ 	.short	0x0008
        /*0054*/ 	.byte	0x00, 0xf5, 0x21, 0x00


	//----- nvinfo : EIATTR_KPARAM_INFO
	.align		4
.L_216:
        /*0058*/ 	.byte	0x04, 0x17
        /*005a*/ 	.short	(.L_218 - .L_217)
.L_217:
        /*005c*/ 	.word	0x00000000
        /*0060*/ 	.short	0x0000
        /*0062*/ 	.short	0x0000
        /*0064*/ 	.byte	0x00, 0xf5, 0x21, 0x00


	//----- nvinfo : EIATTR_SPARSE_MMA_MASK
	.align		4
.L_218:
        /*0068*/ 	.byte	0x03, 0x50
        /*006a*/ 	.short	0x0000


	//----- nvinfo : EIATTR_MAXREG_COUNT
	.align		4
        /*006c*/ 	.byte	0x03, 0x1b
        /*006e*/ 	.short	0x00ff


	//----- nvinfo : EIATTR_NUM_BARRIERS
	.align		4
        /*0070*/ 	.byte	0x02, 0x4c
        /*0072*/ 	.byte	0x01
	.zero		1


	//----- nvinfo : EIATTR_MERCURY_ISA_VERSION
	.align		4
        /*0074*/ 	.byte	0x03, 0x5f
        /*0076*/ 	.short	0x0101


	//----- nvinfo : EIATTR_COOP_GROUP_MASK_REGIDS
	.align		4
        /*0078*/ 	.byte	0x04, 0x29
        /*007a*/ 	.short	(.L_220 - .L_219)


	//   ....[0]....
.L_219:
        /*007c*/ 	.word	0xffffffff


	//   ....[1]....
        /*0080*/ 	.word	0xffffffff


	//   ....[2]....
        /*0084*/ 	.word	0xffffffff


	//   ....[3]....
        /*0088*/ 	.word	0xffffffff


	//   ....[4]....
        /*008c*/ 	.word	0xffffffff


	//   ....[5]....
        /*0090*/ 	.word	0xffffffff


	//   ....[6]....
        /*0094*/ 	.word	0xffffffff


	//   ....[7]....
        /*0098*/ 	.word	0xffffffff


	//   ....[8]....
        /*009c*/ 	.word	0xffffffff


	//   ....[9]....
        /*00a0*/ 	.word	0xffffffff


	//   ....[10]....
        /*00a4*/ 	.word	0xffffffff


	//   ....[11]....
        /*00a8*/ 	.word	0xffffffff


	//   ....[12]....
        /*00ac*/ 	.word	0xffffffff


	//   ....[13]....
        /*00b0*/ 	.word	0xffffffff


	//   ....[14]....
        /*00b4*/ 	.word	0xffffffff


	//   ....[15]....
        /*00b8*/ 	.word	0xffffffff


	//   ....[16]....
        /*00bc*/ 	.word	0xffffffff


	//   ....[17]....
        /*00c0*/ 	.word	0xffffffff


	//   ....[18]....
        /*00c4*/ 	.word	0xffffffff


	//   ....[19]....
        /*00c8*/ 	.word	0xffffffff


	//   ....[20]....
        /*00cc*/ 	.word	0xffffffff


	//   ....[21]....
        /*00d0*/ 	.word	0xffffffff


	//   ....[22]....
        /*00d4*/ 	.word	0xffffffff


	//   ....[23]....
        /*00d8*/ 	.word	0xffffffff


	//   ....[24]....
        /*00dc*/ 	.word	0xffffffff


	//   ....[25]....
        /*00e0*/ 	.word	0xffffffff


	//   ....[26]....
        /*00e4*/ 	.word	0xffffffff


	//   ....[27]....
        /*00e8*/ 	.word	0xffffffff


	//   ....[28]....
        /*00ec*/ 	.word	0xffffffff


	//   ....[29]....
        /*00f0*/ 	.word	0xffffffff


	//----- nvinfo : EIATTR_COOP_GROUP_INSTR_OFFSETS
	.align		4
.L_220:
        /*00f4*/ 	.byte	0x04, 0x28
        /*00f6*/ 	.short	(.L_222 - .L_221)


	//   ....[0]....
.L_221:
        /*00f8*/ 	.word	0x000008a0


	//   ....[1]....
        /*00fc*/ 	.word	0x00000900


	//   ....[2]....
        /*0100*/ 	.word	0x00000970


	//   ....[3]....
        /*0104*/ 	.word	0x000009c0


	//   ....[4]....
        /*0108*/ 	.word	0x000009f0


	//   ....[5]....
        /*010c*/ 	.word	0x00000b80


	//   ....[6]....
        /*0110*/ 	.word	0x00000c10


	//   ....[7]....
        /*0114*/ 	.word	0x00000c60


	//   ....[8]....
        /*0118*/ 	.word	0x00000ca0


	//   ....[9]....
        /*011c*/ 	.word	0x00000ce0


	//   ....[10]....
        /*0120*/ 	.word	0x00001940


	//   ....[11]....
        /*0124*/ 	.word	0x000019c0


	//   ....[12]....
        /*0128*/ 	.word	0x00001a10


	//   ....[13]....
        /*012c*/ 	.word	0x00001a50


	//   ....[14]....
        /*0130*/ 	.word	0x00001a80


	//   ....[15]....
        /*0134*/ 	.word	0x00002330


	//   ....[16]....
        /*0138*/ 	.word	0x00002390


	//   ....[17]....
        /*013c*/ 	.word	0x00002400


	//   ....[18]....
        /*0140*/ 	.word	0x00002450


	//   ....[19]....
        /*0144*/ 	.word	0x00002480


	//   ....[20]....
        /*0148*/ 	.word	0x00002610


	//   ....[21]....
        /*014c*/ 	.word	0x00002690


	//   ....[22]....
        /*0150*/ 	.word	0x000026d0


	//   ....[23]....
        /*0154*/ 	.word	0x00002720


	//   ....[24]....
        /*0158*/ 	.word	0x00002770


	//   ....[25]....
        /*015c*/ 	.word	0x00003550


	//   ....[26]....
        /*0160*/ 	.word	0x000035d0


	//   ....[27]....
        /*0164*/ 	.word	0x00003620


	//   ....[28]....
        /*0168*/ 	.word	0x00003660


	//   ....[29]....
        /*016c*/ 	.word	0x00003690


	//----- nvinfo : EIATTR_VRC_CTA_INIT_COUNT
	.align		4
.L_222:
        /*0170*/ 	.byte	0x02, 0x4a
	.zero		1
	.zero		1


	//----- nvinfo : EIATTR_EXIT_INSTR_OFFSETS
	.align		4
        /*0174*/ 	.byte	0x04, 0x1c
        /*0176*/ 	.short	(.L_224 - .L_223)


	//   ....[0]....
.L_223:
        /*0178*/ 	.word	0x00000080


	//   ....[1]....
        /*017c*/ 	.word	0x000000c0


	//   ....[2]....
        /*0180*/ 	.word	0x000037b0


	//   ....[3]....
        /*0184*/ 	.word	0x00003800


	//----- nvinfo : EIATTR_MAX_THREADS
	.align		4
.L_224:
        /*0188*/ 	.byte	0x04, 0x05
        /*018a*/ 	.short	(.L_226 - .L_225)
.L_225:
        /*018c*/ 	.word	0x00000100
        /*0190*/ 	.word	0x00000001
        /*0194*/ 	.word	0x00000001


	//----- nvinfo : EIATTR_CRS_STACK_SIZE
	.align		4
.L_226:
        /*0198*/ 	.byte	0x04, 0x1e
        /*019a*/ 	.short	(.L_228 - .L_227)
.L_227:
        /*019c*/ 	.word	0x00000000


	//----- nvinfo : EIATTR_CBANK_PARAM_SIZE
	.align		4
.L_228:
        /*01a0*/ 	.byte	0x03, 0x19
        /*01a2*/ 	.short	0x001d


	//----- nvinfo : EIATTR_PARAM_CBANK
	.align		4
        /*01a4*/ 	.byte	0x04, 0x0a
        /*01a6*/ 	.short	(.L_230 - .L_229)
	.align		4
.L_229:
        /*01a8*/ 	.word	index@(.nv.constant0._ZN3cub18CUB_300001_SM_10006detail6reduce28DeviceReduceSingleTileKernelINS2_10policy_hubIiyN4cuda3__47maximumIiEEE10Policy1000EPiSB_iS8_iiNS5_3std3__410__identityEEEvT0_T1_T2_T3_T4_T6_)
        /*01ac*/ 	.short	0x0380
        /*01ae*/ 	.short	0x001d


	//----- nvinfo : EIATTR_SW_WAR
	.align		4
.L_230:
        /*01b0*/ 	.byte	0x04, 0x36
        /*01b2*/ 	.short	(.L_232 - .L_231)
.L_231:
        /*01b4*/ 	.word	0x00000008
.L_232:


//--------------------- .nv.info._ZN3cub18CUB_300001_SM_10006detail6reduce18DeviceReduceKernelINS2_10policy_hubIiyN4cuda3__47maximumIiEEE10Policy1000EN6thrust24THRUST_300001_SM_1000_NS6detail15normal_iteratorINSC_10device_ptrIiEEEEyS8_iNS5_3std3__410__identityEEEvT0_PT3_T1_NS0_13GridEvenShareISO_EET2_T4_ --------------------------
	.section	.nv.info._ZN3cub18CUB_300001_SM_10006detail6reduce18DeviceReduceKernelINS2_10policy_hubIiyN4cuda3__47maximumIiEEE10Policy1000EN6thrust24THRUST_300001_SM_1000_NS6detail15normal_iteratorINSC_10device_ptrIiEEEEyS8_iNS5_3std3__410__identityEEEvT0_PT3_T1_NS0_13GridEvenShareISO_EET2_T4_,"",@"SHT_CUDA_INFO"
	.sectionflags	@""
	.align	4


	//----- nvinfo : EIATTR_CUDA_API_VERSION
	.align		4
        /*0000*/ 	.byte	0x04, 0x37
        /*0002*/ 	.short	(.L_234 - .L_233)
.L_233:
        /*0004*/ 	.word	0x00000082


	//----- nvinfo : EIATTR_KPARAM_INFO
	.align		4
.L_234:
        /*0008*/ 	.byte	0x04, 0x17
        /*000a*/ 	.short	(.L_236 - .L_235)
.L_235:
        /*000c*/ 	.word	0x00000000
        /*0010*/ 	.short	0x0005
        /*0012*/ 	.short	0x0061
        /*0014*/ 	.byte	0x00, 0xf0, 0x05, 0x00


	//----- nvinfo : EIATTR_KPARAM_INFO
	.align		4
.L_236:
        /*0018*/ 	.byte	0x04, 0x17
        /*001a*/ 	.short	(.L_238 - .L_237)
.L_237:
        /*001c*/ 	.word	0x00000000
        /*0020*/ 	.short	0x0004
        /*0022*/ 	.short	0x0060
        /*0024*/ 	.byte	0x00, 0xf0, 0x05, 0x00


	//----- nvinfo : EIATTR_KPARAM_INFO
	.align		4
.L_238:
        /*0028*/ 	.byte	0x04, 0x17
        /*002a*/ 	.short	(.L_240 - .L_239)
.L_239:
        /*002c*/ 	.word	0x00000000
        /*0030*/ 	.short	0x0003
        /*0032*/ 	.short	0x0018
        /*0034*/ 	.byte	0x00, 0xf0, 0x21, 0x01


	//----- nvinfo : EIATTR_KPARAM_INFO
	.align		4
.L_240:
        /*0038*/ 	.byte	0x04, 0x17
        /*003a*/ 	.short	(.L_242 - .L_241)
.L_241:
        /*003c*/ 	.word	0x00000000
        /*0040*/ 	.short	0x0002
        /*0042*/ 	.short	0x0010
        /*0044*/ 	.byte	0x00, 0xf0, 0x21, 0x00


	//----- nvinfo : EIATTR_KPARAM_INFO
	.align		4
.L_242:
        /*0048*/ 	.byte	0x04, 0x17
        /*004a*/ 	.short	(.L_244 - .L_243)
.L_243:
        /*004c*/ 	.word	0x00000000
        /*0050*/ 	.short	0x0001
        /*0052*/ 	.short	0x0008
        /*0054*/ 	.byte	0x00, 0xf5, 0x21, 0x00


	//----- nvinfo : EIATTR_KPARAM_INFO
	.align		4
.L_244:
        /*0058*/ 	.byte	0x04, 0x17
        /*005a*/ 	.short	(.L_246 - .L_245)
.L_245:
        /*005c*/ 	.word	0x00000000
        /*0060*/ 	.short	0x0000
        /*0062*/ 	.short	0x0000
        /*0064*/ 	.byte	0x00, 0xf0, 0x21, 0x00


	//----- nvinfo : EIATTR_SPARSE_MMA_MASK
	.align		4
.L_246:
        /*0068*/ 	.byte	0x03, 0x50
        /*006a*/ 	.short	0x0000


	//----- nvinfo : EIATTR_MAXREG_COUNT
	.align		4
        /*006c*/ 	.byte	0x03, 0x1b
        /*006e*/ 	.short	0x00ff


	//----- nvinfo : EIATTR_NUM_BARRIERS
	.align		4
        /*0070*/ 	.byte	0x02, 0x4c
        /*0072*/ 	.byte	0x01
	.zero		1


	//----- nvinfo : EIATTR_MERCURY_ISA_VERSION
	.align		4
        /*0074*/ 	.byte	0x03, 0x5f
        /*0076*/ 	.short	0x0101


	//----- nvinfo : EIATTR_COOP_GROUP_MASK_REGIDS
	.align		4
        /*0078*/ 	.byte	0x04, 0x29
        /*007a*/ 	.short	(.L_248 - .L_247)


	//   ....[0]....
.L_247:
        /*007c*/ 	.word	0xffffffff


	//   ....[1]....
        /*0080*/ 	.word	0xffffffff


	//   ....[2]....
        /*0084*/ 	.word	0xffffffff


	//   ....[3]....
        /*0088*/ 	.word	0xffffffff


	//   ....[4]....
        /*008c*/ 	.word	0xffffffff


	//   ....[5]....
        /*0090*/ 	.word	0xffffffff


	//   ....[6]....
        /*0094*/ 	.word	0xffffffff


	//   ....[7]....
        /*0098*/ 	.word	0xffffffff


	//   ....[8]....
        /*009c*/ 	.word	0xffffffff


	//   ....[9]....
        /*00a0*/ 	.word	0xffffffff


	//   ....[10]....
        /*00a4*/ 	.word	0xffffffff


	//   ....[11]....
        /*00a8*/ 	.word	0xffffffff


	//   ....[12]....
        /*00ac*/ 	.word	0xffffffff


	//   ....[13]....
        /*00b0*/ 	.word	0xffffffff


	//   ....[14]....
        /*00b4*/ 	.word	0xffffffff


	//----- nvinfo : EIATTR_COOP_GROUP_INSTR_OFFSETS
	.align		4
.L_248:
        /*00b8*/ 	.byte	0x04, 0x28
        /*00ba*/ 	.short	(.L_250 - .L_249)


	//   ....[0]....
.L_249:
        /*00bc*/ 	.word	0x000008f0


	//   ....[1]....
        /*00c0*/ 	.word	0x00000950


	//   ....[2]....
        /*00c4*/ 	.word	0x000009c0


	//   ....[3]....
        /*00c8*/ 	.word	0x00000a10


	//   ....[4]....
        /*00cc*/ 	.word	0x00000a40


	//   ....[5]....
        /*00d0*/ 	.word	0x00000bd0


	//   ....[6]....
        /*00d4*/ 	.word	0x00000c60


	//   ....[7]....
        /*00d8*/ 	.word	0x00000cb0


	//   ....[8]....
        /*00dc*/ 	.word	0x00000cf0


	//   ....[9]....
        /*00e0*/ 	.word	0x00000d30


	//   ....[10]....
        /*00e4*/ 	.word	0x00001d60


	//   ....[11]....
        /*00e8*/ 	.word	0x00001de0


	//   ....[12]....
        /*00ec*/ 	.word	0x00001e30


	//   ....[13]....
        /*00f0*/ 	.word	0x00001e70


	//   ....[14]....
        /*00f4*/ 	.word	0x00001ea0


	//----- nvinfo : EIATTR_VRC_CTA_INIT_COUNT
	.align		4
.L_250:
        /*00f8*/ 	.byte	0x02, 0x4a
	.zero		1
	.zero		1


	//----- nvinfo : EIATTR_EXIT_INSTR_OFFSETS
	.align		4
        /*00fc*/ 	.byte	0x04, 0x1c
        /*00fe*/ 	.short	(.L_252 - .L_251)


	//   ....[0]....
.L_251:
        /*0100*/ 	.word	0x00001fc0


	//   ....[1]....
        /*0104*/ 	.word	0x00002020


	//----- nvinfo : EIATTR_MAX_THREADS
	.align		4
.L_252:
        /*0108*/ 	.byte	0x04, 0x05
        /*010a*/ 	.short	(.L_254 - .L_253)
.L_253:
        /*010c*/ 	.word	0x00000100
        /*0110*/ 	.word	0x00000001
        /*0114*/ 	.word	0x00000001


	//----- nvinfo : EIATTR_CRS_STACK_SIZE
	.align		4
.L_254:
        /*0118*/ 	.byte	0x04, 0x1e
        /*011a*/ 	.short	(.L_256 - .L_255)
.L_255:
        /*011c*/ 	.word	0x00000000


	//----- nvinfo : EIATTR_CBANK_PARAM_SIZE
	.align		4
.L_256:
        /*0120*/ 	.byte	0x03, 0x19
        /*0122*/ 	.short	0x0062


	//----- nvinfo : EIATTR_PARAM_CBANK
	.align		4
        /*0124*/ 	.byte	0x04, 0x0a
        /*0126*/ 	.short	(.L_258 - .L_257)
	.align		4
.L_257:
        /*0128*/ 	.word	index@(.nv.constant0._ZN3cub18CUB_300001_SM_10006detail6reduce18DeviceReduceKernelINS2_10policy_hubIiyN4cuda3__47maximumIiEEE10Policy1000EN6thrust24THRUST_300001_SM_1000_NS6detail15normal_iteratorINSC_10device_ptrIiEEEEyS8_iNS5_3std3__410__identityEEEvT0_PT3_T1_NS0_13GridEvenShareISO_EET2_T4_)
        /*012c*/ 	.short	0x0380
        /*012e*/ 	.short	0x0062


	//----- nvinfo : EIATTR_SW_WAR
	.align		4
.L_258:
        /*0130*/ 	.byte	0x04, 0x36
        /*0132*/ 	.short	(.L_260 - .L_259)
.L_259:
        /*0134*/ 	.word	0x00000008
.L_260:


//--------------------- .nv.info._ZN3cub18CUB_300001_SM_10006detail6reduce28DeviceReduceSingleTileKernelINS2_10policy_hubIiyN4cuda3__47maximumIiEEE10Policy1000EN6thrust24THRUST_300001_SM_1000_NS6detail15normal_iteratorINSC_10device_ptrIiEEEEPiyS8_iiNS5_3std3__410__identityEEEvT0_T1_T2_T3_T4_T6_ --------------------------
	.section	.nv.info._ZN3cub18CUB_300001_SM_10006detail6reduce28DeviceReduceSingleTileKernelINS2_10policy_hubIiyN4cuda3__47maximumIiEEE10Policy1000EN6thrust24THRUST_300001_SM_1000_NS6detail15normal_iteratorINSC_10device_ptrIiEEEEPiyS8_iiNS5_3std3__410__identityEEEvT0_T1_T2_T3_T4_T6_,"",@"SHT_CUDA_INFO"
	.sectionflags	@""
	.align	4


	//----- nvinfo : EIATTR_CUDA_API_VERSION
	.align		4
        /*0000*/ 	.byte	0x04, 0x37
        /*0002*/ 	.short	(.L_262 - .L_261)
.L_261:
        /*0004*/ 	.word	0x00000082


	//----- nvinfo : EIATTR_KPARAM_INFO
	.align		4
.L_262:
        /*0008*/ 	.byte	0x04, 0x17
        /*000a*/ 	.short	(.L_264 - .L_263)
.L_263:
        /*000c*/ 	.word	0x00000000
        /*0010*/ 	.short	0x0005
        /*0012*/ 	.short	0x0020
        /*0014*/ 	.byte	0x00, 0xf0, 0x05, 0x00


	//----- nvinfo : EIATTR_KPARAM_INFO
	.align		4
.L_264:
        /*0018*/ 	.byte	0x04, 0x17
        /*001a*/ 	.short	(.L_266 - .L_265)
.L_265:
        /*001c*/ 	.word	0x00000000
        /*0020*/ 	.short	0x0004
        /*0022*/ 	.short	0x001c
        /*0024*/ 	.byte	0x00, 0xf0, 0x11, 0x00


	//----- nvinfo : EIATTR_KPARAM_INFO
	.align		4
.L_266:
        /*0028*/ 	.byte	0x04, 0x17
        /*002a*/ 	.short	(.L_268 - .L_267)
.L_267:
        /*002c*/ 	.word	0x00000000
        /*0030*/ 	.short	0x0003
        /*0032*/ 	.short	0x0018
        /*0034*/ 	.byte	0x00, 0xf0, 0x05, 0x00


	//----- nvinfo : EIATTR_KPARAM_INFO
	.align		4
.L_268:
        /*0038*/ 	.byte	0x04, 0x17
        /*003a*/ 	.short	(.L_270 - .L_269)
.L_269:
        /*003c*/ 	.word	0x00000000
        /*0040*/ 	.short	0x0002
        /*0042*/ 	.short	0x0010
        /*0044*/ 	.byte	0x00, 0xf0, 0x21, 0x00


	//----- nvinfo : EIATTR_KPARAM_INFO
	.align		4
.L_270:
        /*0048*/ 	.byte	0x04, 0x17
        /*004a*/ 	.short	(.L_272 - .L_271)
.L_271:
        /*004c*/ 	.word	0x00000000
        /*0050*/ 	.short	0x0001
        /*0052*/ 	.short	0x0008
        /*0054*/ 	.byte	0x00, 0xf5, 0x21, 0x00


	//----- nvinfo : EIATTR_KPARAM_INFO
	.align		4
.L_272:
        /*0058*/ 	.byte	0x04, 0x17
        /*005a*/ 	.short	(.L_274 - .L_273)
.L_273:
        /*005c*/ 	.word	0x00000000
        /*0060*/ 	.short	0x0000
        /*0062*/ 	.short	0x0000
        /*0064*/ 	.byte	0x00, 0xf0, 0x21, 0x00


	//----- nvinfo : EIATTR_SPARSE_MMA_MASK
	.align		4
.L_274:
        /*0068*/ 	.byte	0x03, 0x50
        /*006a*/ 	.short	0x0000


	//----- nvinfo : EIATTR_MAXREG_COUNT
	.align		4
        /*006c*/ 	.byte	0x03, 0x1b
        /*006e*/ 	.short	0x00ff


	//----- nvinfo : EIATTR_NUM_BARRIERS
	.align		4
        /*0070*/ 	.byte	0x02, 0x4c
        /*0072*/ 	.byte	0x01
	.zero		1


	//----- nvinfo : EIATTR_MERCURY_ISA_VERSION
	.align		4
        /*0074*/ 	.byte	0x03, 0x5f
        /*0076*/ 	.short	0x0101


	//----- nvinfo : EIATTR_COOP_GROUP_MASK_REGIDS
	.align		4
        /*0078*/ 	.byte	0x04, 0x29
        /*007a*/ 	.short	(.L_276 - .L_275)


	//   ....[0]....
.L_275:
        /*007c*/ 	.word	0xffffffff


	//   ....[1]....
        /*0080*/ 	.word	0xffffffff


	//   ....[2]....
        /*0084*/ 	.word	0xffffffff


	//   ....[3]....
        /*0088*/ 	.word	0xffffffff


	//   ....[4]....
        /*008c*/ 	.word	0xffffffff


	//   ....[5]....
        /*0090*/ 	.word	0xffffffff


	//   ....[6]....
        /*0094*/ 	.word	0xffffffff


	//   ....[7]....
        /*0098*/ 	.word	0xffffffff


	//   ....[8]....
        /*009c*/ 	.word	0xffffffff


	//   ....[9]....
        /*00a0*/ 	.word	0xffffffff


	//   ....[10]....
        /*00a4*/ 	.word	0xffffffff


	//   ....[11]....
        /*00a8*/ 	.word	0xffffffff


	//   ....[12]....
        /*00ac*/ 	.word	0xffffffff


	//   ....[13]....
        /*00b0*/ 	.word	0xffffffff


	//   ....[14]....
        /*00b4*/ 	.word	0xffffffff


	//----- nvinfo : EIATTR_COOP_GROUP_INSTR_OFFSETS
	.align		4
.L_276:
        /*00b8*/ 	.byte	0x04, 0x28
        /*00ba*/ 	.short	(.L_278 - .L_277)


	//   ....[0]....
.L_277:
        /*00bc*/ 	.word	0x00000860


	//   ....[1]....
        /*00c0*/ 	.word	0x000008c0


	//   ....[2]....
        /*00c4*/ 	.word	0x00000930


	//   ....[3]....
        /*00c8*/ 	.word	0x00000980


	//   ....[4]....
        /*00cc*/ 	.word	0x000009b0


	//   ....[5]....
        /*00d0*/ 	.word	0x00000b40


	//   ....[6]....
        /*00d4*/ 	.word	0x00000bd0


	//   ....[7]....
        /*00d8*/ 	.word	0x00000c20


	//   ....[8]....
        /*00dc*/ 	.word	0x00000c60


	//   ....[9]....
        /*00e0*/ 	.word	0x00000ca0


	//   ....[10]....
        /*00e4*/ 	.word	0x00001b00


	//   ....[11]....
        /*00e8*/ 	.word	0x00001b80


	//   ....[12]....
        /*00ec*/ 	.word	0x00001bd0


	//   ....[13]....
        /*00f0*/ 	.word	0x00001c10


	//   ....[14]....
        /*00f4*/ 	.word	0x00001c40


	//----- nvinfo : EIATTR_VRC_CTA_INIT_COUNT
	.align		4
.L_278:
        /*00f8*/ 	.byte	0x02, 0x4a
	.zero		1
	.zero		1


	//----- nvinfo : EIATTR_EXIT_INSTR_OFFSETS
	.align		4
        /*00fc*/ 	.byte	0x04, 0x1c
        /*00fe*/ 	.short	(.L_280 - .L_279)


	//   ....[0]....
.L_279:
        /*0100*/ 	.word	0x000000a0


	//   ....[1]....
        /*0104*/ 	.word	0x000000e0


	//   ....[2]....
        /*0108*/ 	.word	0x00001d50


	//   ....[3]....
        /*010c*/ 	.word	0x00001da0


	//----- nvinfo : EIATTR_MAX_THREADS
	.align		4
.L_280:
        /*0110*/ 	.byte	0x04, 0x05
        /*0112*/ 	.short	(.L_282 - .L_281)
.L_281:
        /*0114*/ 	.word	0x00000100
        /*0118*/ 	.word	0x00000001
        /*011c*/ 	.word	0x00000001


	//----- nvinfo : EIATTR_CRS_STACK_SIZE
	.align		4
.L_282:
        /*0120*/ 	.byte	0x04, 0x1e
        /*0122*/ 	.short	(.L_284 - .L_283)
.L_283:
        /*0124*/ 	.word	0x00000000


	//----- nvinfo : EIATTR_CBANK_PARAM_SIZE
	.align		4
.L_284:
        /*0128*/ 	.byte	0x03, 0x19
        /*012a*/ 	.short	0x0021


	//----- nvinfo : EIATTR_PARAM_CBANK
	.align		4
        /*012c*/ 	.byte	0x04, 0x0a
        /*012e*/ 	.short	(.L_286 - .L_285)
	.align		4
.L_285:
        /*0130*/ 	.word	index@(.nv.constant0._ZN3cub18CUB_300001_SM_10006detail6reduce28DeviceReduceSingleTileKernelINS2_10policy_hubIiyN4cuda3__47maximumIiEEE10Policy1000EN6thrust24THRUST_300001_SM_1000_NS6detail15normal_iteratorINSC_10device_ptrIiEEEEPiyS8_iiNS5_3std3__410__identityEEEvT0_T1_T2_T3_T4_T6_)
        /*0134*/ 	.short	0x0380
        /*0136*/ 	.short	0x0021


	//----- nvinfo : EIATTR_SW_WAR
	.align		4
.L_286:
        /*0138*/ 	.byte	0x04, 0x36
        /*013a*/ 	.short	(.L_288 - .L_287)
.L_287:
        /*013c*/ 	.word	0x00000008
.L_288:


//--------------------- .nv.info._ZN3cub18CUB_300001_SM_10006detail6reduce28DeviceReduceSingleTileKernelINS2_10policy_hubIijN4cuda3__47maximumIiEEE10Policy1000EPiSB_iS8_iiNS5_3std3__410__identityEEEvT0_T1_T2_T3_T4_T6_ --------------------------
	.section	.nv.info._ZN3cub18CUB_300001_SM_10006detail6reduce28DeviceReduceSingleTileKernelINS2_10policy_hubIijN4cuda3__47maximumIiEEE10Policy1000EPiSB_iS8_iiNS5_3std3__410__identityEEEvT0_T1_T2_T3_T4_T6_,"",@"SHT_CUDA_INFO"
	.sectionflags	@""
	.align	4


	//----- nvinfo : EIATTR_CUDA_API_VERSION
	.align		4
        /*0000*/ 	.byte	0x04, 0x37
        /*0002*/ 	.short	(.L_290 - .L_289)
.L_289:
        /*0004*/ 	.word	0x00000082


	//----- nvinfo : EIATTR_KPARAM_INFO
	.align		4
.L_290:
        /*0008*/ 	.byte	0x04, 0x17
        /*000a*/ 	.short	(.L_292 - .L_291)
.L_291:
        /*000c*/ 	.word	0x00000000
        /*0010*/ 	.short	0x0005
        /*0012*/ 	.short	0x001c
        /*0014*/ 	.byte	0x00, 0xf0, 0x05, 0x00


	//----- nvinfo : EIATTR_KPARAM_INFO
	.align		4
.L_292:
        /*0018*/ 	.byte	0x04, 0x17
        /*001a*/ 	.short	(.L_294 - .L_293)
.L_293:
        /*001c*/ 	.word	0x00000000
        /*0020*/ 	.short	0x0004
        /*0022*/ 	.short	0x0018
        /*0024*/ 	.byte	0x00, 0xf0, 0x11, 0x00


	//----- nvinfo : EIATTR_KPARAM_INFO
	.align		4
.L_294:
        /*0028*/ 	.byte	0x04, 0x17
        /*002a*/ 	.short	(.L_296 - .L_295)
.L_295:
        /*002c*/ 	.word	0x00000000
        /*0030*/ 	.short	0x0003
        /*0032*/ 	.short	0x0014
        /*0034*/ 	.byte	0x00, 0xf0, 0x05, 0x00


	//----- nvinfo : EIATTR_KPARAM_INFO
	.align		4
.L_296:
        /*0038*/ 	.byte	0x04, 0x17
        /*003a*/ 	.short	(.L_298 - .L_297)
.L_297:
        /*003c*/ 	.word	0x00000000
        /*0040*/ 	.short	0x0002
        /*0042*/ 	.short	0x0010
        /*0044*/ 	.byte	0x00, 0xf0, 0x11, 0x00


	//----- nvinfo : EIATTR_KPARAM_INFO
	.align		4
.L_298:
        /*0048*/ 	.byte	0x04, 0x17
        /*004a*/ 	.short	(.L_300 - .L_299)
.L_299:
        /*004c*/ 	.word	0x00000000
        /*0050*/ 	.short	0x0001
        /*0052*/ 	.short	0x0008
        /*0054*/ 	.byte	0x00, 0xf5, 0x21, 0x00


	//----- nvinfo : EIATTR_KPARAM_INFO
	.align		4
.L_300:
        /*0058*/ 	.byte	0x04, 0x17
        /*005a*/ 	.short	(.L_302 - .L_301)
.L_301:
        /*005c*/ 	.word	0x00000000
        /*0060*/ 	.short	0x0000
        /*0062*/ 	.short	0x0000
        /*0064*/ 	.byte	0x00, 0xf5, 0x21, 0x00


	//----- nvinfo : EIATTR_SPARSE_MMA_MASK
	.align		4
.L_302:
        /*0068*/ 	.byte	0x03, 0x50
        /*006a*/ 	.short	0x0000


	//----- nvinfo : EIATTR_MAXREG_COUNT
	.align		4
        /*006c*/ 	.byte	0x03, 0x1b
        /*006e*/ 	.short	0x00ff


	//----- nvinfo : EIATTR_NUM_BARRIERS
	.align		4
        /*0070*/ 	.byte	0x02, 0x4c
        /*0072*/ 	.byte	0x01
	.zero		1


	//----- nvinfo : EIATTR_MERCURY_ISA_VERSION
	.align		4
        /*0074*/ 	.byte	0x03, 0x5f
        /*0076*/ 	.short	0x0101


	//----- nvinfo : EIATTR_COOP_GROUP_MASK_REGIDS
	.align		4
        /*0078*/ 	.byte	0x04, 0x29
        /*007a*/ 	.short	(.L_304 - .L_303)


	//   ....[0]....
.L_303:
        /*007c*/ 	.word	0xffffffff


	//   ....[1]....
        /*0080*/ 	.word	0xffffffff


	//   ....[2]....
        /*0084*/ 	.word	0xffffffff


	//   ....[3]....
        /*0088*/ 	.word	0xffffffff


	//   ....[4]....
        /*008c*/ 	.word	0xffffffff


	//   ....[5]....
        /*0090*/ 	.word	0xffffffff


	//   ....[6]....
        /*0094*/ 	.word	0xffffffff


	//   ....[7]....
        /*0098*/ 	.word	0xffffffff


	//   ....[8]....
        /*009c*/ 	.word	0xffffffff


	//   ....[9]....
        /*00a0*/ 	.word	0xffffffff


	//   ....[10]....
        /*00a4*/ 	.word	0xffffffff


	//   ....[11]....
        /*00a8*/ 	.word	0xffffffff


	//   ....[12]....
        /*00ac*/ 	.word	0xffffffff


	//   ....[13]....
        /*00b0*/ 	.word	0xffffffff


	//   ....[14]....
        /*00b4*/ 	.word	0xffffffff


	//   ....[15]....
        /*00b8*/ 	.word	0xffffffff


	//   ....[16]....
        /*00bc*/ 	.word	0xffffffff


	//   ....[17]....
        /*00c0*/ 	.word	0xffffffff


	//   ....[18]....
        /*00c4*/ 	.word	0xffffffff


	//   ....[19]....
        /*00c8*/ 	.word	0xffffffff


	//   ....[20]....
        /*00cc*/ 	.word	0xffffffff


	//   ....[21]....
        /*00d0*/ 	.word	0xffffffff


	//   ....[22]....
        /*00d4*/ 	.word	0xffffffff


	//   ....[23]....
        /*00d8*/ 	.word	0xffffffff


	//   ....[24]....
        /*00dc*/ 	.word	0xffffffff


	//   ....[25]....
        /*00e0*/ 	.word	0xffffffff


	//   ....[26]....
        /*00e4*/ 	.word	0xffffffff


	//   ....[27]....
        /*00e8*/ 	.word	0xffffffff


	//   ....[28]....
        /*00ec*/ 	.word	0xffffffff


	//   ....[29]....
        /*00f0*/ 	.word	0xffffffff


	//----- nvinfo : EIATTR_COOP_GROUP_INSTR_OFFSETS
	.align		4
.L_304:
        /*00f4*/ 	.byte	0x04, 0x28
        /*00f6*/ 	.short	(.L_306 - .L_305)


	//   ....[0]....
.L_305:
        /*00f8*/ 	.word	0x000008a0


	//   ....[1]....
        /*00fc*/ 	.word	0x00000900


	//   ....[2]....
        /*0100*/ 	.word	0x00000970


	//   ....[3]....
        /*0104*/ 	.word	0x000009c0


	//   ....[4]....
        /*0108*/ 	.word	0x000009f0


	//   ....[5]....
        /*010c*/ 	.word	0x00000b80


	//   ....[6]....
        /*0110*/ 	.word	0x00000c10


	//   ....[7]....
        /*0114*/ 	.word	0x00000c60


	//   ....[8]....
        /*0118*/ 	.word	0x00000ca0


	//   ....[9]....
        /*011c*/ 	.word	0x00000ce0


	//   ....[10]....
        /*0120*/ 	.word	0x00001940


	//   ....[11]....
        /*0124*/ 	.word	0x000019c0


	//   ....[12]....
        /*0128*/ 	.word	0x00001a10


	//   ....[13]....
        /*012c*/ 	.word	0x00001a50


	//   ....[14]....
        /*0130*/ 	.word	0x00001a80


	//   ....[15]....
        /*0134*/ 	.word	0x00002330


	//   ....[16]....
        /*0138*/ 	.word	0x00002390


	//   ....[17]....
        /*013c*/ 	.word	0x00002400


	//   ....[18]....
        /*0140*/ 	.word	0x00002450


	//   ....[19]....
        /*0144*/ 	.word	0x00002480


	//   ....[20]....
        /*0148*/ 	.word	0x00002610


	//   ....[21]....
        /*014c*/ 	.word	0x00002690


	//   ....[22]....
        /*0150*/ 	.word	0x000026d0


	//   ....[23]....
        /*0154*/ 	.word	0x00002720


	//   ....[24]....
        /*0158*/ 	.word	0x00002770


	//   ....[25]....
        /*015c*/ 	.word	0x00003550


	//   ....[26]....
        /*0160*/ 	.word	0x000035d0


	//   ....[27]....
        /*0164*/ 	.word	0x00003620


	//   ....[28]....
        /*0168*/ 	.word	0x00003660


	//   ....[29]....
        /*016c*/ 	.word	0x00003690


	//----- nvinfo : EIATTR_VRC_CTA_INIT_COUNT
	.align		4
.L_306:
        /*0170*/ 	.byte	0x02, 0x4a
	.zero		1
	.zero		1


	//----- nvinfo : EIATTR_EXIT_INSTR_OFFSETS
	.align		4
        /*0174*/ 	.byte	0x04, 0x1c
        /*0176*/ 	.short	(.L_308 - .L_307)


	//   ....[0]....
.L_307:
        /*0178*/ 	.word	0x00000080


	//   ....[1]....
        /*017c*/ 	.word	0x000000c0


	//   ....[2]....
        /*0180*/ 	.word	0x000037b0


	//   ....[3]....
        /*0184*/ 	.word	0x00003800


	//----- nvinfo : EIATTR_MAX_THREADS
	.align		4
.L_308:
        /*0188*/ 	.byte	0x04, 0x05
        /*018a*/ 	.short	(.L_310 - .L_309)
.L_309:
        /*018c*/ 	.word	0x00000100
        /*0190*/ 	.word	0x00000001
        /*0194*/ 	.word	0x00000001


	//----- nvinfo : EIATTR_CRS_STACK_SIZE
	.align		4
.L_310:
        /*0198*/ 	.byte	0x04, 0x1e
        /*019a*/ 	.short	(.L_312 - .L_311)
.L_311:
        /*019c*/ 	.word	0x00000000


	//----- nvinfo : EIATTR_CBANK_PARAM_SIZE
	.align		4
.L_312:
        /*01a0*/ 	.byte	0x03, 0x19
        /*01a2*/ 	.short	0x001d


	//----- nvinfo : EIATTR_PARAM_CBANK
	.align		4
        /*01a4*/ 	.byte	0x04, 0x0a
        /*01a6*/ 	.short	(.L_314 - .L_313)
	.align		4
.L_313:
        /*01a8*/ 	.word	index@(.nv.constant0._ZN3cub18CUB_300001_SM_10006detail6reduce28DeviceReduceSingleTileKernelINS2_10policy_hubIijN4cuda3__47maximumIiEEE10Policy1000EPiSB_iS8_iiNS5_3std3__410__identityEEEvT0_T1_T2_T3_T4_T6_)
        /*01ac*/ 	.short	0x0380
        /*01ae*/ 	.short	0x001d


	//----- nvinfo : EIATTR_SW_WAR
	.align		4
.L_314:
        /*01b0*/ 	.byte	0x04, 0x36
        /*01b2*/ 	.short	(.L_316 - .L_315)
.L_315:
        /*01b4*/ 	.word	0x00000008
.L_316:


//--------------------- .nv.info._ZN3cub18CUB_300001_SM_10006detail6reduce18DeviceReduceKernelINS2_10policy_hubIijN4cuda3__47maximumIiEEE10Policy1000EN6thrust24THRUST_300001_SM_1000_NS6detail15normal_iteratorINSC_10device_ptrIiEEEEjS8_iNS5_3std3__410__identityEEEvT0_PT3_T1_NS0_13GridEvenShareISO_EET2_T4_ --------------------------
	.section	.nv.info._ZN3cub18CUB_300001_SM_10006detail6reduce18DeviceReduceKernelINS2_10policy_hubIijN4cuda3__47maximumIiEEE10Policy1000EN6thrust24THRUST_300001_SM_1000_NS6detail15normal_iteratorINSC_10device_ptrIiEEEEjS8_iNS5_3std3__410__identityEEEvT0_PT3_T1_NS0_13GridEvenShareISO_EET2_T4_,"",@"SHT_CUDA_INFO"
	.sectionflags	@""
	.align	4


	//----- nvinfo : EIATTR_CUDA_API_VERSION
	.align		4
        /*0000*/ 	.byte	0x04, 0x37
        /*0002*/ 	.short	(.L_318 - .L_317)
.L_317:
        /*0004*/ 	.word	0x00000082


	//----- nvinfo : EIATTR_KPARAM_INFO
	.align		4
.L_318:
        /*0008*/ 	.byte	0x04, 0x17
        /*000a*/ 	.short	(.L_320 - .L_319)
.L_319:
        /*000c*/ 	.word	0x00000000
        /*0010*/ 	.short	0x0005
        /*0012*/ 	.short	0x003d
        /*0014*/ 	.byte	0x00, 0xf0, 0x05, 0x00


	//----- nvinfo : EIATTR_KPARAM_INFO
	.align		4
.L_320:
        /*0018*/ 	.byte	0x04, 0x17
        /*001a*/ 	.short	(.L_322 - .L_321)
.L_321:
        /*001c*/ 	.word	0x00000000
        /*0020*/ 	.short	0x0004
        /*0022*/ 	.short	0x003c
        /*0024*/ 	.byte	0x00, 0xf0, 0x05, 0x00


	//----- nvinfo : EIATTR_KPARAM_INFO
	.align		4
.L_322:
        /*0028*/ 	.byte	0x04, 0x17
        /*002a*/ 	.short	(.L_324 - .L_323)
.L_323:
        /*002c*/ 	.word	0x00000000
        /*0030*/ 	.short	0x0003
        /*0032*/ 	.short	0x0014
        /*0034*/ 	.byte	0x00, 0xf0, 0xa1, 0x00


	//----- nvinfo : EIATTR_KPARAM_INFO
	.align		4
.L_324:
        /*0038*/ 	.byte	0x04, 0x17
        /*003a*/ 	.short	(.L_326 - .L_325)
.L_325:
        /*003c*/ 	.word	0x00000000
        /*0040*/ 	.short	0x0002
        /*0042*/ 	.short	0x0010
        /*0044*/ 	.byte	0x00, 0xf0, 0x11, 0x00


	//----- nvinfo : EIATTR_KPARAM_INFO
	.align		4
.L_326:
        /*0048*/ 	.byte	0x04, 0x17
        /*004a*/ 	.short	(.L_328 - .L_327)
.L_327:
        /*004c*/ 	.word	0x00000000
        /*0050*/ 	.short	0x0001
        /*0052*/ 	.short	0x0008
        /*0054*/ 	.byte	0x00, 0xf5, 0x21, 0x00


	//----- nvinfo : EIATTR_KPARAM_INFO
	.align		4
.L_328:
        /*0058*/ 	.byte	0x04, 0x17
        /*005a*/ 	.short	(.L_330 - .L_329)
.L_329:
        /*005c*/ 	.word	0x00000000
        /*0060*/ 	.short	0x0000
        /*0062*/ 	.short	0x0000
        /*0064*/ 	.byte	0x00, 0xf0, 0x21, 0x00


	//----- nvinfo : EIATTR_SPARSE_MMA_MASK
	.align		4
.L_330:
        /*0068*/ 	.byte	0x03, 0x50
        /*006a*/ 	.short	0x0000


	//----- nvinfo : EIATTR_MAXREG_COUNT
	.align		4
        /*006c*/ 	.byte	0x03, 0x1b
        /*006e*/ 	.short	0x00ff


	//----- nvinfo : EIATTR_NUM_BARRIERS
	.align		4
        /*0070*/ 	.byte	0x02, 0x4c
        /*0072*/ 	.byte	0x01
	.zero		1


	//----- nvinfo : EIATTR_MERCURY_ISA_VERSION
	.align		4
        /*0074*/ 	.byte	0x03, 0x5f
        /*0076*/ 	.short	0x0101


	//----- nvinfo : EIATTR_COOP_GROUP_MASK_REGIDS
	.align		4
        /*0078*/ 	.byte	0x04, 0x29
        /*007a*/ 	.short	(.L_332 - .L_331)


	//   ....[0]....
.L_331:
        /*007c*/ 	.word	0xffffffff


	//   ....[1]....
        /*0080*/ 	.word	0xffffffff


	//   ....[2]....
        /*0084*/ 	.word	0xffffffff


	//   ....[3]....
        /*0088*/ 	.word	0xffffffff


	//   ....[4]....
        /*008c*/ 	.word	0xffffffff


	//   ....[5]....
        /*0090*/ 	.word	0xffffffff


	//   ....[6]....
        /*0094*/ 	.word	0xffffffff


	//   ....[7]....
        /*0098*/ 	.word	0xffffffff


	//   ....[8]....
        /*009c*/ 	.word	0xffffffff


	//   ....[9]....
        /*00a0*/ 	.word	0xffffffff


	//   ....[10]....
        /*00a4*/ 	.word	0xffffffff


	//   ....[11]....
        /*00a8*/ 	.word	0xffffffff


	//   ....[12]....
        /*00ac*/ 	.word	0xffffffff


	//   ....[13]....
        /*00b0*/ 	.word	0xffffffff


	//   ....[14]....
        /*00b4*/ 	.word	0xffffffff


	//----- nvinfo : EIATTR_COOP_GROUP_INSTR_OFFSETS
	.align		4
.L_332:
        /*00b8*/ 	.byte	0x04, 0x28
        /*00ba*/ 	.short	(.L_334 - .L_333)


	//   ....[0]....
.L_333:
        /*00bc*/ 	.word	0x00000b10


	//   ....[1]....
        /*00c0*/ 	.word	0x00000b70


	//   ....[2]....
        /*00c4*/ 	.word	0x00000be0


	//   ....[3]....
        /*00c8*/ 	.word	0x00000c30


	//   ....[4]....
        /*00cc*/ 	.word	0x00000c60


	//   ....[5]....
        /*00d0*/ 	.word	0x00000df0


	//   ....[6]....
        /*00d4*/ 	.word	0x00000e80


	//   ....[7]....
        /*00d8*/ 	.word	0x00000ed0


	//   ....[8]....
        /*00dc*/ 	.word	0x00000f10


	//   ....[9]....
        /*00e0*/ 	.word	0x00000f50


	//   ....[10]....
        /*00e4*/ 	.word	0x00002060


	//   ....[11]....
        /*00e8*/ 	.word	0x000020f0


	//   ....[12]....
        /*00ec*/ 	.word	0x00002140


	//   ....[13]....
        /*00f0*/ 	.word	0x00002180


	//   ....[14]....
        /*00f4*/ 	.word	0x000021b0


	//----- nvinfo : EIATTR_VRC_CTA_INIT_COUNT
	.align		4
.L_334:
        /*00f8*/ 	.byte	0x02, 0x4a
	.zero		1
	.zero		1


	//----- nvinfo : EIATTR_EXIT_INSTR_OFFSETS
	.align		4
        /*00fc*/ 	.byte	0x04, 0x1c
        /*00fe*/ 	.short	(.L_336 - .L_335)


	//   ....[0]....
.L_335:
        /*0100*/ 	.word	0x000022d0


	//   ....[1]....
        /*0104*/ 	.word	0x00002310


	//----- nvinfo : EIATTR_MAX_THREADS
	.align		4
.L_336:
        /*0108*/ 	.byte	0x04, 0x05
        /*010a*/ 	.short	(.L_338 - .L_337)
.L_337:
        /*010c*/ 	.word	0x00000100
        /*0110*/ 	.word	0x00000001
        /*0114*/ 	.word	0x00000001


	//----- nvinfo : EIATTR_CRS_STACK_SIZE
	.align		4
.L_338:
        /*0118*/ 	.byte	0x04, 0x1e
        /*011a*/ 	.short	(.L_340 - .L_339)
.L_339:
        /*011c*/ 	.word	0x00000000


	//----- nvinfo : EIATTR_CBANK_PARAM_SIZE
	.align		4
.L_340:
        /*0120*/ 	.byte	0x03, 0x19
        /*0122*/ 	.short	0x003e


	//----- nvinfo : EIATTR_PARAM_CBANK
	.align		4
        /*0124*/ 	.byte	0x04, 0x0a
        /*0126*/ 	.short	(.L_342 - .L_341)
	.align		4
.L_341:
        /*0128*/ 	.word	index@(.nv.constant0._ZN3cub18CUB_300001_SM_10006detail6reduce18DeviceReduceKernelINS2_10policy_hubIijN4cuda3__47maximumIiEEE10Policy1000EN6thrust24THRUST_300001_SM_1000_NS6detail15normal_iteratorINSC_10device_ptrIiEEEEjS8_iNS5_3std3__410__identityEEEvT0_PT3_T1_NS0_13GridEvenShareISO_EET2_T4_)
        /*012c*/ 	.short	0x0380
        /*012e*/ 	.short	0x003e


	//----- nvinfo : EIATTR_SW_WAR
	.align		4
.L_342:
        /*0130*/ 	.byte	0x04, 0x36
        /*0132*/ 	.short	(.L_344 - .L_343)
.L_343:
        /*0134*/ 	.word	0x00000008
.L_344:


//--------------------- .nv.info._ZN3cub18CUB_300001_SM_10006detail6reduce28DeviceReduceSingleTileKernelINS2_10policy_hubIijN4cuda3__47maximumIiEEE10Policy1000EN6thrust24THRUST_300001_SM_1000_NS6detail15normal_iteratorINSC_10device_ptrIiEEEEPijS8_iiNS5_3std3__410__identityEEEvT0_T1_T2_T3_T4_T6_ --------------------------
	.section	.nv.info._ZN3cub18CUB_300001_SM_10006detail6reduce28DeviceReduceSingleTileKernelINS2_10policy_hubIijN4cuda3__47maximumIiEEE10Policy1000EN6thrust24THRUST_300001_SM_1000_NS6detail15normal_iteratorINSC_10device_ptrIiEEEEPijS8_iiNS5_3std3__410__identityEEEvT0_T1_T2_T3_T4_T6_,"",@"SHT_CUDA_INFO"
	.sectionflags	@""
	.align	4


	//----- nvinfo : EIATTR_CUDA_API_VERSION
	.align		4
        /*0000*/ 	.byte	0x04, 0x37
        /*0002*/ 	.short	(.L_346 - .L_345)
.L_345:
        /*0004*/ 	.word	0x00000082


	//----- nvinfo : EIATTR_KPARAM_INFO
	.align		4
.L_346:
        /*0008*/ 	.byte	0x04, 0x17
        /*000a*/ 	.short	(.L_348 - .L_347)
.L_347:
        /*000c*/ 	.word	0x00000000
        /*0010*/ 	.short	0x0005
        /*0012*/ 	.short	0x001c
        /*0014*/ 	.byte	0x00, 0xf0, 0x05, 0x00


	//----- nvinfo : EIATTR_KPARAM_INFO
	.align		4
.L_348:
        /*0018*/ 	.byte	0x04, 0x17
        /*001a*/ 	.short	(.L_350 - .L_349)
.L_349:
        /*001c*/ 	.word	0x00000000
        /*0020*/ 	.short	0x0004
        /*0022*/ 	.short	0x0018
        /*0024*/ 	.byte	0x00, 0xf0, 0x11, 0x00


	//----- nvinfo : EIATTR_KPARAM_INFO
	.align		4
.L_350:
        /*0028*/ 	.byte	0x04, 0x17
        /*002a*/ 	.short	(.L_352 - .L_351)
.L_351:
        /*002c*/ 	.word	0x00000000
        /*0030*/ 	.short	0x0003
        /*0032*/ 	.short	0x0014
        /*0034*/ 	.byte	0x00, 0xf0, 0x05, 0x00


	//----- nvinfo : EIATTR_KPARAM_INFO
	.align		4
.L_352:
        /*0038*/ 	.byte	0x04, 0x17
        /*003a*/ 	.short	(.L_354 - .L_353)
.L_353:
        /*003c*/ 	.word	0x00000000
        /*0040*/ 	.short	0x0002
        /*0042*/ 	.short	0x0010
        /*0044*/ 	.byte	0x00, 0xf0, 0x11, 0x00


	//----- nvinfo : EIATTR_KPARAM_INFO
	.align		4
.L_354:
        /*0048*/ 	.byte	0x04, 0x17
        /*004a*/ 	.short	(.L_356 - .L_355)
.L_355:
        /*004c*/ 	.word	0x00000000
        /*0050*/ 	.short	0x0001
        /*0052*/ 	.short	0x0008
        /*0054*/ 	.byte	0x00, 0xf5, 0x21, 0x00


	//----- nvinfo : EIATTR_KPARAM_INFO
	.align		4
.L_356:
        /*0058*/ 	.byte	0x04, 0x17
        /*005a*/ 	.short	(.L_358 - .L_357)
.L_357:
        /*005c*/ 	.word	0x00000000
        /*0060*/ 	.short	0x0000
        /*0062*/ 	.short	0x0000
        /*0064*/ 	.byte	0x00, 0xf0, 0x21, 0x00


	//----- nvinfo : EIATTR_SPARSE_MMA_MASK
	.align		4
.L_358:
        /*0068*/ 	.byte	0x03, 0x50
        /*006a*/ 	.short	0x0000


	//----- nvinfo : EIATTR_MAXREG_COUNT
	.align		4
        /*006c*/ 	.byte	0x03, 0x1b
        /*006e*/ 	.short	0x00ff


	//----- nvinfo : EIATTR_NUM_BARRIERS
	.align		4
        /*0070*/ 	.byte	0x02, 0x4c
        /*0072*/ 	.byte	0x01
	.zero		1


	//----- nvinfo : EIATTR_MERCURY_ISA_VERSION
	.align		4
        /*0074*/ 	.byte	0x03, 0x5f
        /*0076*/ 	.short	0x0101


	//----- nvinfo : EIATTR_COOP_GROUP_MASK_REGIDS
	.align		4
        /*0078*/ 	.byte	0x04, 0x29
        /*007a*/ 	.short	(.L_360 - .L_359)


	//   ....[0]....
.L_359:
        /*007c*/ 	.word	0xffffffff


	//   ....[1]....
        /*0080*/ 	.word	0xffffffff


	//   ....[2]....
        /*0084*/ 	.word	0xffffffff


	//   ....[3]....
        /*0088*/ 	.word	0xffffffff


	//   ....[4]....
        /*008c*/ 	.word	0xffffffff


	//   ....[5]....
        /*0090*/ 	.word	0xffffffff


	//   ....[6]....
        /*0094*/ 	.word	0xffffffff


	//   ....[7]....
        /*0098*/ 	.word	0xffffffff


	//   ....[8]....
        /*009c*/ 	.word	0xffffffff


	//   ....[9]....
        /*00a0*/ 	.word	0xffffffff


	//   ....[10]....
        /*00a4*/ 	.word	0xffffffff


	//   ....[11]....
        /*00a8*/ 	.word	0xffffffff


	//   ....[12]....
        /*00ac*/ 	.word	0xffffffff


	//   ....[13]....
        /*00b0*/ 	.word	0xffffffff


	//   ....[14]....
        /*00b4*/ 	.word	0xffffffff


	//----- nvinfo : EIATTR_COOP_GROUP_INSTR_OFFSETS
	.align		4
.L_360:
        /*00b8*/ 	.byte	0x04, 0x28
        /*00ba*/ 	.short	(.L_362 - .L_361)


	//   ....[0]....
.L_361:
        /*00bc*/ 	.word	0x00000840


	//   ....[1]....
        /*00c0*/ 	.word	0x000008a0


	//   ....[2]....
        /*00c4*/ 	.word	0x00000910


	//   ....[3]....
        /*00c8*/ 	.word	0x00000960


	//   ....[4]....
        /*00cc*/ 	.word	0x00000990


	//   ....[5]....
        /*00d0*/ 	.word	0x00000b20


	//   ....[6]....
        /*00d4*/ 	.word	0x00000bb0


	//   ....[7]....
        /*00d8*/ 	.word	0x00000c00


	//   ....[8]....
        /*00dc*/ 	.word	0x00000c40


	//   ....[9]....
        /*00e0*/ 	.word	0x00000c80


	//   ....[10]....
        /*00e4*/ 	.word	0x00001c30


	//   ....[11]....
        /*00e8*/ 	.word	0x00001cb0


	//   ....[12]....
        /*00ec*/ 	.word	0x00001d00


	//   ....[13]....
        /*00f0*/ 	.word	0x00001d40


	//   ....[14]....
        /*00f4*/ 	.word	0x00001d70


	//----- nvinfo : EIATTR_VRC_CTA_INIT_COUNT
	.align		4
.L_362:
        /*00f8*/ 	.byte	0x02, 0x4a
	.zero		1
	.zero		1


	//----- nvinfo : EIATTR_EXIT_INSTR_OFFSETS
	.align		4
        /*00fc*/ 	.byte	0x04, 0x1c
        /*00fe*/ 	.short	(.L_364 - .L_363)


	//   ....[0]....
.L_363:
        /*0100*/ 	.word	0x00000080


	//   ....[1]....
        /*0104*/ 	.word	0x000000c0


	//   ....[2]....
        /*0108*/ 	.word	0x00001e90


	//   ....[3]....
        /*010c*/ 	.word	0x00001ee0


	//----- nvinfo : EIATTR_MAX_THREADS
	.align		4
.L_364:
        /*0110*/ 	.byte	0x04, 0x05
        /*0112*/ 	.short	(.L_366 - .L_365)
.L_365:
        /*0114*/ 	.word	0x00000100
        /*0118*/ 	.word	0x00000001
        /*011c*/ 	.word	0x00000001


	//----- nvinfo : EIATTR_CRS_STACK_SIZE
	.align		4
.L_366:
        /*0120*/ 	.byte	0x04, 0x1e
        /*0122*/ 	.short	(.L_368 - .L_367)
.L_367:
        /*0124*/ 	.word	0x00000000


	//----- nvinfo : EIATTR_CBANK_PARAM_SIZE
	.align		4
.L_368:
        /*0128*/ 	.byte	0x03, 0x19
        /*012a*/ 	.short	0x001d


	//----- nvinfo : EIATTR_PARAM_CBANK
	.align		4
        /*012c*/ 	.byte	0x04, 0x0a
        /*012e*/ 	.short	(.L_370 - .L_369)
	.align		4
.L_369:
        /*0130*/ 	.word	index@(.nv.constant0._ZN3cub18CUB_300001_SM_10006detail6reduce28DeviceReduceSingleTileKernelINS2_10policy_hubIijN4cuda3__47maximumIiEEE10Policy1000EN6thrust24THRUST_300001_SM_1000_NS6detail15normal_iteratorINSC_10device_ptrIiEEEEPijS8_iiNS5_3std3__410__identityEEEvT0_T1_T2_T3_T4_T6_)
        /*0134*/ 	.short	0x0380
        /*0136*/ 	.short	0x001d


	//----- nvinfo : EIATTR_SW_WAR
	.align		4
.L_370:
        /*0138*/ 	.byte	0x04, 0x36
        /*013a*/ 	.short	(.L_372 - .L_371)
.L_371:
        /*013c*/ 	.word	0x00000008
.L_372:


//--------------------- .nv.info._ZN3cub18CUB_300001_SM_10006detail9transform16transform_kernelINS2_10policy_hubILb1EN4cuda3std3__45tupleIJN6thrust24THRUST_300001_SM_1000_NS17counting_iteratorIiNSA_11use_defaultESC_SC_EEEEEE10policy1000El7calculoNSA_6detail15normal_iteratorINSA_10device_ptrIiEEEEJSD_EEEvT0_iT1_T2_DpNS2_10kernel_argIT3_EE --------------------------
	.section	.nv.info._ZN3cub18CUB_300001_SM_10006detail9transform16transform_kernelINS2_10policy_hubILb1EN4cuda3std3__45tupleIJN6thrust24THRUST_300001_SM_1000_NS17counting_iteratorIiNSA_11use_defaultESC_SC_EEEEEE10policy1000El7calculoNSA_6detail15normal_iteratorINSA_10device_ptrIiEEEEJSD_EEEvT0_iT1_T2_DpNS2_10kernel_argIT3_EE,"",@"SHT_CUDA_INFO"
	.sectionflags	@""
	.align	4


	//----- nvinfo : EIATTR_CUDA_API_VERSION
	.align		4
        /*0000*/ 	.byte	0x04, 0x37
        /*0002*/ 	.short	(.L_374 - .L_373)
.L_373:
        /*0004*/ 	.word	0x00000082


	//----- nvinfo : EIATTR_KPARAM_INFO
	.align		4
.L_374:
        /*0008*/ 	.byte	0x04, 0x17
        /*000a*/ 	.short	(.L_376 - .L_375)
.L_375:
        /*000c*/ 	.word	0x00000000
        /*0010*/ 	.short	0x0004
        /*0012*/ 	.short	0x0030
        /*0014*/ 	.byte	0x00, 0xf0, 0x41, 0x00


	//----- nvinfo : EIATTR_KPARAM_INFO
	.align		4
.L_376:
        /*0018*/ 	.byte	0x04, 0x17
        /*001a*/ 	.short	(.L_378 - .L_377)
.L_377:
        /*001c*/ 	.word	0x00000000
        /*0020*/ 	.short	0x0003
        /*0022*/ 	.short	0x0028
        /*0024*/ 	.byte	0x00, 0xf0, 0x21, 0x00


	//----- nvinfo : EIATTR_KPARAM_INFO
	.align		4
.L_378:
        /*0028*/ 	.byte	0x04, 0x17
        /*002a*/ 	.short	(.L_380 - .L_379)
.L_379:
        /*002c*/ 	.word	0x00000000
        /*0030*/ 	.short	0x0002
        /*0032*/ 	.short	0x0010
        /*0034*/ 	.byte	0x00, 0xf0, 0x61, 0x00


	//----- nvinfo : EIATTR_KPARAM_INFO
	.align		4
.L_380:
        /*0038*/ 	.byte	0x04, 0x17
        /*003a*/ 	.short	(.L_382 - .L_381)
.L_381:
        /*003c*/ 	.word	0x00000000
        /*0040*/ 	.short	0x0001
        /*0042*/ 	.short	0x0008
        /*0044*/ 	.byte	0x00, 0xf0, 0x11, 0x00


	//----- nvinfo : EIATTR_KPARAM_INFO
	.align		4
.L_382:
        /*0048*/ 	.byte	0x04, 0x17
        /*004a*/ 	.short	(.L_384 - .L_383)
.L_383:
        /*004c*/ 	.word	0x00000000
        /*0050*/ 	.short	0x0000
        /*0052*/ 	.short	0x0000
        /*0054*/ 	.byte	0x00, 0xf0, 0x21, 0x00


	//----- nvinfo : EIATTR_SPARSE_MMA_MASK
	.align		4
.L_384:
        /*0058*/ 	.byte	0x03, 0x50
        /*005a*/ 	.short	0x0000


	//----- nvinfo : EIATTR_MAXREG_COUNT
	.align		4
        /*005c*/ 	.byte	0x03, 0x1b
        /*005e*/ 	.short	0x00ff


	//----- nvinfo : EIATTR_MERCURY_ISA_VERSION
	.align		4
        /*0060*/ 	.byte	0x03, 0x5f
        /*0062*/ 	.short	0x0101


	//----- nvinfo : EIATTR_VRC_CTA_INIT_COUNT
	.align		4
        /*0064*/ 	.byte	0x02, 0x4a
	.zero		1
	.zero		1


	//----- nvinfo : EIATTR_EXIT_INSTR_OFFSETS
	.align		4
        /*0068*/ 	.byte	0x04, 0x1c
        /*006a*/ 	.short	(.L_386 - .L_385)


	//   ....[0]....
.L_385:
        /*006c*/ 	.word	0x00000190


	//   ....[1]....
        /*0070*/ 	.word	0x00000ea0


	//   ....[2]....
        /*0074*/ 	.word	0x00001360


	//   ....[3]....
        /*0078*/ 	.word	0x000015f0


	//   ....[4]....
        /*007c*/ 	.word	0x00001620


	//   ....[5]....
        /*0080*/ 	.word	0x00001730


	//   ....[6]....
        /*0084*/ 	.word	0x00001750


	//   ....[7]....
        /*0088*/ 	.word	0x00001d10


	//   ....[8]....
        /*008c*/ 	.word	0x00002000


	//   ....[9]....
        /*0090*/ 	.word	0x000021f0


	//   ....[10]....
        /*0094*/ 	.word	0x00002310


	//----- nvinfo : EIATTR_MAX_THREADS
	.align		4
.L_386:
        /*0098*/ 	.byte	0x04, 0x05
        /*009a*/ 	.short	(.L_388 - .L_387)
.L_387:
        /*009c*/ 	.word	0x00000080
        /*00a0*/ 	.word	0x00000001
        /*00a4*/ 	.word	0x00000001


	//----- nvinfo : EIATTR_CRS_STACK_SIZE
	.align		4
.L_388:
        /*00a8*/ 	.byte	0x04, 0x1e
        /*00aa*/ 	.short	(.L_390 - .L_389)
.L_389:
        /*00ac*/ 	.word	0x00000000


	//----- nvinfo : EIATTR_CBANK_PARAM_SIZE
	.align		4
.L_390:
        /*00b0*/ 	.byte	0x03, 0x19
        /*00b2*/ 	.short	0x0040


	//----- nvinfo : EIATTR_PARAM_CBANK
	.align		4
        /*00b4*/ 	.byte	0x04, 0x0a
        /*00b6*/ 	.short	(.L_392 - .L_391)
	.align		4
.L_391:
        /*00b8*/ 	.word	index@(.nv.constant0._ZN3cub18CUB_300001_SM_10006detail9transform16transform_kernelINS2_10policy_hubILb1EN4cuda3std3__45tupleIJN6thrust24THRUST_300001_SM_1000_NS17counting_iteratorIiNSA_11use_defaultESC_SC_EEEEEE10policy1000El7calculoNSA_6detail15normal_iteratorINSA_10device_ptrIiEEEEJSD_EEEvT0_iT1_T2_DpNS2_10kernel_argIT3_EE)
        /*00bc*/ 	.short	0x0380
        /*00be*/ 	.short	0x0040


	//----- nvinfo : EIATTR_SW_WAR
	.align		4
.L_392:
        /*00c0*/ 	.byte	0x04, 0x36
        /*00c2*/ 	.short	(.L_394 - .L_393)
.L_393:
        /*00c4*/ 	.word	0x00000008
.L_394:


//--------------------- .nv.info._ZN3cub18CUB_300001_SM_10006detail9transform16transform_kernelINS2_10policy_hubILb1EN4cuda3std3__45tupleIJN6thrust24THRUST_300001_SM_1000_NS17counting_iteratorIiNSA_11use_defaultESC_SC_EEEEEE10policy1000Ei7calculoNSA_6detail15normal_iteratorINSA_10device_ptrIiEEEEJSD_EEEvT0_iT1_T2_DpNS2_10kernel_argIT3_EE --------------------------
	.section	.nv.info._ZN3cub18CUB_300001_SM_10006detail9transform16transform_kernelINS2_10policy_hubILb1EN4cuda3std3__45tupleIJN6thrust24THRUST_300001_SM_1000_NS17counting_iteratorIiNSA_11use_defaultESC_SC_EEEEEE10policy1000Ei7calculoNSA_6detail15normal_iteratorINSA_10device_ptrIiEEEEJSD_EEEvT0_iT1_T2_DpNS2_10kernel_argIT3_EE,"",@"SHT_CUDA_INFO"
	.sectionflags	@""
	.align	4


	//----- nvinfo : EIATTR_CUDA_API_VERSION
	.align		4
        /*0000*/ 	.byte	0x04, 0x37
        /*0002*/ 	.short	(.L_396 - .L_395)
.L_395:
        /*0004*/ 	.word	0x00000082


	//----- nvinfo : EIATTR_KPARAM_INFO
	.align		4
.L_396:
        /*0008*/ 	.byte	0x04, 0x17
        /*000a*/ 	.short	(.L_398 - .L_397)
.L_397:
        /*000c*/ 	.word	0x00000000
        /*0010*/ 	.short	0x0004
        /*0012*/ 	.short	0x0028
        /*0014*/ 	.byte	0x00, 0xf0, 0x41, 0x00


	//----- nvinfo : EIATTR_KPARAM_INFO
	.align		4
.L_398:
        /*0018*/ 	.byte	0x04, 0x17
        /*001a*/ 	.short	(.L_400 - .L_399)
.L_399:
        /*001c*/ 	.word	0x00000000
        /*0020*/ 	.short	0x0003
        /*0022*/ 	.short	0x0020
        /*0024*/ 	.byte	0x00, 0xf0, 0x21, 0x00


	//----- nvinfo : EIATTR_KPARAM_INFO
	.align		4
.L_400:
        /*0028*/ 	.byte	0x04, 0x17
        /*002a*/ 	.short	(.L_402 - .L_401)
.L_401:
        /*002c*/ 	.word	0x00000000
        /*0030*/ 	.short	0x0002
        /*0032*/ 	.short	0x0008
        /*0034*/ 	.byte	0x00, 0xf0, 0x61, 0x00


	//----- nvinfo : EIATTR_KPARAM_INFO
	.align		4
.L_402:
        /*0038*/ 	.byte	0x04, 0x17
        /*003a*/ 	.short	(.L_404 - .L_403)
.L_403:
        /*003c*/ 	.word	0x00000000
        /*0040*/ 	.short	0x0001
        /*0042*/ 	.short	0x0004
        /*0044*/ 	.byte	0x00, 0xf0, 0x11, 0x00


	//----- nvinfo : EIATTR_KPARAM_INFO
	.align		4
.L_404:
        /*0048*/ 	.byte	0x04, 0x17
        /*004a*/ 	.short	(.L_406 - .L_405)
.L_405:
        /*004c*/ 	.word	0x00000000
        /*0050*/ 	.short	0x0000
        /*0052*/ 	.short	0x0000
        /*0054*/ 	.byte	0x00, 0xf0, 0x11, 0x00


	//----- nvinfo : EIATTR_SPARSE_MMA_MASK
	.align		4
.L_406:
        /*0058*/ 	.byte	0x03, 0x50
        /*005a*/ 	.short	0x0000


	//----- nvinfo : EIATTR_MAXREG_COUNT
	.align		4
        /*005c*/ 	.byte	0x03, 0x1b
        /*005e*/ 	.short	0x00ff


	//----- nvinfo : EIATTR_MERCURY_ISA_VERSION
	.align		4
        /*0060*/ 	.byte	0x03, 0x5f
        /*0062*/ 	.short	0x0101


	//----- nvinfo : EIATTR_VRC_CTA_INIT_COUNT
	.align		4
        /*0064*/ 	.byte	0x02, 0x4a
	.zero		1
	.zero		1


	//----- nvinfo : EIATTR_EXIT_INSTR_OFFSETS
	.align		4
        /*0068*/ 	.byte	0x04, 0x1c
        /*006a*/ 	.short	(.L_408 - .L_407)


	//   ....[0]....
.L_407:
        /*006c*/ 	.word	0x00000100


	//   ....[1]....
        /*0070*/ 	.word	0x000006c0


	//   ....[2]....
        /*0074*/ 	.word	0x000009b0


	//   ....[3]....
        /*0078*/ 	.word	0x00000ba0


	//   ....[4]....
        /*007c*/ 	.word	0x00000cc0


	//   ....[5]....
        /*0080*/ 	.word	0x00000ce0


	//   ....[6]....
        /*0084*/ 	.word	0x000013e0


	//   ....[7]....
        /*0088*/ 	.word	0x000018a0


	//   ....[8]....
        /*008c*/ 	.word	0x00001b30


	//   ....[9]....
        /*0090*/ 	.word	0x00001b60


	//   ....[10]....
        /*0094*/ 	.word	0x00001c70


	//----- nvinfo : EIATTR_MAX_THREADS
	.align		4
.L_408:
        /*0098*/ 	.byte	0x04, 0x05
        /*009a*/ 	.short	(.L_410 - .L_409)
.L_409:
        /*009c*/ 	.word	0x00000080
        /*00a0*/ 	.word	0x00000001
        /*00a4*/ 	.word	0x00000001


	//----- nvinfo : EIATTR_CRS_STACK_SIZE
	.align		4
.L_410:
        /*00a8*/ 	.byte	0x04, 0x1e
        /*00aa*/ 	.short	(.L_412 - .L_411)
.L_411:
        /*00ac*/ 	.word	0x00000000


	//----- nvinfo : EIATTR_CBANK_PARAM_SIZE
	.align		4
.L_412:
        /*00b0*/ 	.byte	0x03, 0x19
        /*00b2*/ 	.short	0x0038


	//----- nvinfo : EIATTR_PARAM_CBANK
	.align		4
        /*00b4*/ 	.byte	0x04, 0x0a
        /*00b6*/ 	.short	(.L_414 - .L_413)
	.align		4
.L_413:
        /*00b8*/ 	.word	index@(.nv.constant0._ZN3cub18CUB_300001_SM_10006detail9transform16transform_kernelINS2_10policy_hubILb1EN4cuda3std3__45tupleIJN6thrust24THRUST_300001_SM_1000_NS17counting_iteratorIiNSA_11use_defaultESC_SC_EEEEEE10policy1000Ei7calculoNSA_6detail15normal_iteratorINSA_10device_ptrIiEEEEJSD_EEEvT0_iT1_T2_DpNS2_10kernel_argIT3_EE)
        /*00bc*/ 	.short	0x0380
        /*00be*/ 	.short	0x0038


	//----- nvinfo : EIATTR_SW_WAR
	.align		4
.L_414:
        /*00c0*/ 	.byte	0x04, 0x36
        /*00c2*/ 	.short	(.L_416 - .L_415)
.L_415:
        /*00c4*/ 	.word	0x00000008
.L_416:


//--------------------- .nv.info._ZN3cub18CUB_300001_SM_10006detail8for_each13static_kernelINS2_12policy_hub_t12policy_500_tElN6thrust24THRUST_300001_SM_1000_NS8cuda_cub6__fill7functorINS7_6detail15normal_iteratorINS7_10device_ptrIiEEEEiEEEEvT0_T1_ --------------------------
	.section	.nv.info._ZN3cub18CUB_300001_SM_10006detail8for_each13static_kernelINS2_12policy_hub_t12policy_500_tElN6thrust24THRUST_300001_SM_1000_NS8cuda_cub6__fill7functorINS7_6detail15normal_iteratorINS7_10device_ptrIiEEEEiEEEEvT0_T1_,"",@"SHT_CUDA_INFO"
	.sectionflags	@""
	.align	4


	//----- nvinfo : EIATTR_CUDA_API_VERSION
	.align		4
        /*0000*/ 	.byte	0x04, 0x37
        /*0002*/ 	.short	(.L_418 - .L_417)
.L_417:
        /*0004*/ 	.word	0x00000082


	//----- nvinfo : EIATTR_KPARAM_INFO
	.align		4
.L_418:
        /*0008*/ 	.byte	0x04, 0x17
        /*000a*/ 	.short	(.L_420 - .L_419)
.L_419:
        /*000c*/ 	.word	0x00000000
        /*0010*/ 	.short	0x0001
        /*0012*/ 	.short	0x0008
        /*0014*/ 	.byte	0x00, 0xf0, 0x41, 0x00


	//----- nvinfo : EIATTR_KPARAM_INFO
	.align		4
.L_420:
        /*0018*/ 	.byte	0x04, 0x17
        /*001a*/ 	.short	(.L_422 - .L_421)
.L_421:
        /*001c*/ 	.word	0x00000000
        /*0020*/ 	.short	0x0000
        /*0022*/ 	.short	0x0000
        /*0024*/ 	.byte	0x00, 0xf0, 0x21, 0x00


	//----- nvinfo : EIATTR_SPARSE_MMA_MASK
	.align		4
.L_422:
        /*0028*/ 	.byte	0x03, 0x50
        /*002a*/ 	.short	0x0000


	//----- nvinfo : EIATTR_MAXREG_COUNT
	.align		4
        /*002c*/ 	.byte	0x03, 0x1b
        /*002e*/ 	.short	0x00ff


	//----- nvinfo : EIATTR_MERCURY_ISA_VERSION
	.align		4
        /*0030*/ 	.byte	0x03, 0x5f
        /*0032*/ 	.short	0x0101


	//----- nvinfo : EIATTR_VRC_CTA_INIT_COUNT
	.align		4
        /*0034*/ 	.byte	0x02, 0x4a
	.zero		1
	.zero		1


	//----- nvinfo : EIATTR_EXIT_INSTR_OFFSETS
	.align		4
        /*0038*/ 	.byte	0x04, 0x1c
        /*003a*/ 	.short	(.L_424 - .L_423)


	//   ....[0]....
.L_423:
        /*003c*/ 	.word	0x00000130


	//   ....[1]....
        /*0040*/ 	.word	0x00000240


	//   ....[2]....
        /*0044*/ 	.word	0x00000270


	//----- nvinfo : EIATTR_MAX_THREADS
	.align		4
.L_424:
        /*0048*/ 	.byte	0x04, 0x05
        /*004a*/ 	.short	(.L_426 - .L_425)
.L_425:
        /*004c*/ 	.word	0x00000100
        /*0050*/ 	.word	0x00000001
        /*0054*/ 	.word	0x00000001


	//----- nvinfo : EIATTR_CBANK_PARAM_SIZE
	.align		4
.L_426:
        /*0058*/ 	.byte	0x03, 0x19
        /*005a*/ 	.short	0x0018


	//----- nvinfo : EIATTR_PARAM_CBANK
	.align		4
        /*005c*/ 	.byte	0x04, 0x0a
        /*005e*/ 	.short	(.L_428 - .L_427)
	.align		4
.L_427:
        /*0060*/ 	.word	index@(.nv.constant0._ZN3cub18CUB_300001_SM_10006detail8for_each13static_kernelINS2_12policy_hub_t12policy_500_tElN6thrust24THRUST_300001_SM_1000_NS8cuda_cub6__fill7functorINS7_6detail15normal_iteratorINS7_10device_ptrIiEEEEiEEEEvT0_T1_)
        /*0064*/ 	.short	0x0380
        /*0066*/ 	.short	0x0018


	//----- nvinfo : EIATTR_SW_WAR
	.align		4
.L_428:
        /*0068*/ 	.byte	0x04, 0x36
        /*006a*/ 	.short	(.L_430 - .L_429)
.L_429:
        /*006c*/ 	.word	0x00000008
.L_430:


//--------------------- .nv.info._ZN3cub18CUB_300001_SM_10006detail8for_each13static_kernelINS2_12policy_hub_t12policy_500_tEmN6thrust24THRUST_300001_SM_1000_NS8cuda_cub20__uninitialized_fill7functorINS7_10device_ptrIiEEiEEEEvT0_T1_ --------------------------
	.section	.nv.info._ZN3cub18CUB_300001_SM_10006detail8for_each13static_kernelINS2_12policy_hub_t12policy_500_tEmN6thrust24THRUST_300001_SM_1000_NS8cuda_cub20__uninitialized_fill7functorINS7_10device_ptrIiEEiEEEEvT0_T1_,"",@"SHT_CUDA_INFO"
	.sectionflags	@""
	.align	4


	//----- nvinfo : EIATTR_CUDA_API_VERSION
	.align		4
        /*0000*/ 	.byte	0x04, 0x37
        /*0002*/ 	.short	(.L_432 - .L_431)
.L_431:
        /*0004*/ 	.word	0x00000082


	//----- nvinfo : EIATTR_KPARAM_INFO
	.align		4
.L_432:
        /*0008*/ 	.byte	0x04, 0x17
        /*000a*/ 	.short	(.L_434 - .L_433)
.L_433:
        /*000c*/ 	.word	0x00000000
        /*0010*/ 	.short	0x0001
        /*0012*/ 	.short	0x0008
        /*0014*/ 	.byte	0x00, 0xf0, 0x41, 0x00


	//----- nvinfo : EIATTR_KPARAM_INFO
	.align		4
.L_434:
        /*0018*/ 	.byte	0x04, 0x17
        /*001a*/ 	.short	(.L_436 - .L_435)
.L_435:
        /*001c*/ 	.word	0x00000000
        /*0020*/ 	.short	0x0000
        /*0022*/ 	.short	0x0000
        /*0024*/ 	.byte	0x00, 0xf0, 0x21, 0x00


	//----- nvinfo : EIATTR_SPARSE_MMA_MASK
	.align		4
.L_436:
        /*0028*/ 	.byte	0x03, 0x50
        /*002a*/ 	.short	0x0000


	//----- nvinfo : EIATTR_MAXREG_COUNT
	.align		4
        /*002c*/ 	.byte	0x03, 0x1b
        /*002e*/ 	.short	0x00ff


	//----- nvinfo : EIATTR_MERCURY_ISA_VERSION
	.align		4
        /*0030*/ 	.byte	0x03, 0x5f
        /*0032*/ 	.short	0x0101


	//----- nvinfo : EIATTR_VRC_CTA_INIT_COUNT
	.align		4
        /*0034*/ 	.byte	0x02, 0x4a
	.zero		1
	.zero		1


	//----- nvinfo : EIATTR_EXIT_INSTR_OFFSETS
	.align		4
        /*0038*/ 	.byte	0x04, 0x1c
        /*003a*/ 	.short	(.L_438 - .L_437)


	//   ....[0]....
.L_437:
        /*003c*/ 	.word	0x00000130


	//   ....[1]....
        /*0040*/ 	.word	0x00000230


	//   ....[2]....
        /*0044*/ 	.word	0x00000260


	//----- nvinfo : EIATTR_MAX_THREADS
	.align		4
.L_438:
        /*0048*/ 	.byte	0x04, 0x05
        /*004a*/ 	.short	(.L_440 - .L_439)
.L_439:
        /*004c*/ 	.word	0x00000100
        /*0050*/ 	.word	0x00000001
        /*0054*/ 	.word	0x00000001


	//----- nvinfo : EIATTR_CBANK_PARAM_SIZE
	.align		4
.L_440:
        /*0058*/ 	.byte	0x03, 0x19
        /*005a*/ 	.short	0x0018


	//----- nvinfo : EIATTR_PARAM_CBANK
	.align		4
        /*005c*/ 	.byte	0x04, 0x0a
        /*005e*/ 	.short	(.L_442 - .L_441)
	.align		4
.L_441:
        /*0060*/ 	.word	index@(.nv.constant0._ZN3cub18CUB_300001_SM_10006detail8for_each13static_kernelINS2_12policy_hub_t12policy_500_tEmN6thrust24THRUST_300001_SM_1000_NS8cuda_cub20__uninitialized_fill7functorINS7_10device_ptrIiEEiEEEEvT0_T1_)
        /*0064*/ 	.short	0x0380
        /*0066*/ 	.short	0x0018


	//----- nvinfo : EIATTR_SW_WAR
	.align		4
.L_442:
        /*0068*/ 	.byte	0x04, 0x36
        /*006a*/ 	.short	(.L_444 - .L_443)
.L_443:
        /*006c*/ 	.word	0x00000008
.L_444:


//--------------------- .nv.info._ZN3cub18CUB_300001_SM_10006detail11EmptyKernelIvEEvv --------------------------
	.section	.nv.info._ZN3cub18CUB_300001_SM_10006detail11EmptyKernelIvEEvv,"",@"SHT_CUDA_INFO"
	.sectionflags	@""
	.align	4


	//----- nvinfo : EIATTR_CUDA_API_VERSION
	.align		4
        /*0000*/ 	.byte	0x04, 0x37
        /*0002*/ 	.short	(.L_446 - .L_445)
.L_445:
        /*0004*/ 	.word	0x00000082


	//----- nvinfo : EIATTR_SPARSE_MMA_MASK
	.align		4
.L_446:
        /*0008*/ 	.byte	0x03, 0x50
        /*000a*/ 	.short	0x0000


	//----- nvinfo : EIATTR_MAXREG_COUNT
	.align		4
        /*000c*/ 	.byte	0x03, 0x1b
        /*000e*/ 	.short	0x00ff


	//----- nvinfo : EIATTR_MERCURY_ISA_VERSION
	.align		4
        /*0010*/ 	.byte	0x03, 0x5f
        /*0012*/ 	.short	0x0101


	//----- nvinfo : EIATTR_VRC_CTA_INIT_COUNT
	.align		4
        /*0014*/ 	.byte	0x02, 0x4a
	.zero		1
	.zero		1


	//----- nvinfo : EIATTR_EXIT_INSTR_OFFSETS
	.align		4
        /*0018*/ 	.byte	0x04, 0x1c
        /*001a*/ 	.short	(.L_448 - .L_447)


	//   ....[0]....
.L_447:
        /*001c*/ 	.word	0x00000010


	//----- nvinfo : EIATTR_SW_WAR
	.align		4
.L_448:
        /*0020*/ 	.byte	0x04, 0x36
        /*0022*/ 	.short	(.L_450 - .L_449)
.L_449:
        /*0024*/ 	.word	0x00000008
.L_450:


//--------------------- .nv.callgraph             --------------------------
	.section	.nv.callgraph,"",@"SHT_CUDA_CALLGRAPH"
	.align	4
	.sectionentsize	8
	.align		4
        /*0000*/ 	.word	0x00000000
	.align		4
        /*0004*/ 	.word	0xffffffff
	.align		4
        /*0008*/ 	.word	0x00000000
	.align		4
        /*000c*/ 	.word	0xfffffffe
	.align		4
        /*0010*/ 	.word	0x00000000
	.align		4
        /*0014*/ 	.word	0xfffffffd
	.align		4
        /*0018*/ 	.word	0x00000000
	.align		4
        /*001c*/ 	.word	0xfffffffc


//--------------------- .nv.constant4             --------------------------
	.section	.nv.constant4,"a",@progbits
	.align	8
	.align		8
.nv.constant4:
        /*0000*/ 	.dword	_ZN34_INTERNAL_3e7bb5cc_4_k_cu_44c8ab7a4cuda3std3__45__cpo5beginE
	.align		8
        /*0008*/ 	.dword	_ZN34_INTERNAL_3e7bb5cc_4_k_cu_44c8ab7a4cuda3std3__45__cpo3endE
	.align		8
        /*0010*/ 	.dword	_ZN34_INTERNAL_3e7bb5cc_4_k_cu_44c8ab7a4cuda3std3__45__cpo6cbeginE
	.align		8
        /*0018*/ 	.dword	_ZN34_INTERNAL_3e7bb5cc_4_k_cu_44c8ab7a4cuda3std3__45__cpo4cendE
	.align		8
        /*0020*/ 	.dword	_ZN34_INTERNAL_3e7bb5cc_4_k_cu_44c8ab7a4cuda3std3__45__cpo6rbeginE
	.align		8
        /*0028*/ 	.dword	_ZN34_INTERNAL_3e7bb5cc_4_k_cu_44c8ab7a4cuda3std3__45__cpo4rendE
	.align		8
        /*0030*/ 	.dword	_ZN34_INTERNAL_3e7bb5cc_4_k_cu_44c8ab7a4cuda3std3__45__cpo7crbeginE
	.align		8
        /*0038*/ 	.dword	_ZN34_INTERNAL_3e7bb5cc_4_k_cu_44c8ab7a4cuda3std3__45__cpo5crendE
	.align		8
        /*0040*/ 	.dword	_ZN34_INTERNAL_3e7bb5cc_4_k_cu_44c8ab7a4cuda3std3__436_GLOBAL__N__3e7bb5cc_4_k_cu_44c8ab7a6ignoreE
	.align		8
        /*0048*/ 	.dword	_ZN34_INTERNAL_3e7bb5cc_4_k_cu_44c8ab7a4cuda3std3__419piecewise_constructE
	.align		8
        /*0050*/ 	.dword	_ZN34_INTERNAL_3e7bb5cc_4_k_cu_44c8ab7a4cuda3std3__48in_placeE
	.align		8
        /*0058*/ 	.dword	_ZN34_INTERNAL_3e7bb5cc_4_k_cu_44c8ab7a4cuda3std3__420unreachable_sentinelE
	.align		8
        /*0060*/ 	.dword	_ZN34_INTERNAL_3e7bb5cc_4_k_cu_44c8ab7a4cuda3std3__47nulloptE
	.align		8
        /*0068*/ 	.dword	_ZN34_INTERNAL_3e7bb5cc_4_k_cu_44c8ab7a4cuda3std3__48unexpectE
	.align		8
        /*0070*/ 	.dword	_ZN34_INTERNAL_3e7bb5cc_4_k_cu_44c8ab7a4cuda3std6ranges3__45__cpo4swapE
	.align		8
        /*0078*/ 	.dword	_ZN34_INTERNAL_3e7bb5cc_4_k_cu_44c8ab7a4cuda3std6ranges3__45__cpo9iter_moveE
	.align		8
        /*0080*/ 	.dword	_ZN34_INTERNAL_3e7bb5cc_4_k_cu_44c8ab7a4cuda3std6ranges3__45__cpo5beginE
	.align		8
        /*0088*/ 	.dword	_ZN34_INTERNAL_3e7bb5cc_4_k_cu_44c8ab7a4cuda3std6ranges3__45__cpo3endE
	.align		8
        /*0090*/ 	.dword	_ZN34_INTERNAL_3e7bb5cc_4_k_cu_44c8ab7a4cuda3std6ranges3__45__cpo6cbeginE
	.align		8
        /*0098*/ 	.dword	_ZN34_INTERNAL_3e7bb5cc_4_k_cu_44c8ab7a4cuda3std6ranges3__45__cpo4cendE
	.align		8
        /*00a0*/ 	.dword	_ZN34_INTERNAL_3e7bb5cc_4_k_cu_44c8ab7a4cuda3std6ranges3__45__cpo7advanceE
	.align		8
        /*00a8*/ 	.dword	_ZN34_INTERNAL_3e7bb5cc_4_k_cu_44c8ab7a4cuda3std6ranges3__45__cpo9iter_swapE
	.align		8
        /*00b0*/ 	.dword	_ZN34_INTERNAL_3e7bb5cc_4_k_cu_44c8ab7a4cuda3std6ranges3__45__cpo4nextE
	.align		8
        /*00b8*/ 	.dword	_ZN34_INTERNAL_3e7bb5cc_4_k_cu_44c8ab7a4cuda3std6ranges3__45__cpo4prevE
	.align		8
        /*00c0*/ 	.dword	_ZN34_INTERNAL_3e7bb5cc_4_k_cu_44c8ab7a4cuda3std6ranges3__45__cpo4dataE
	.align		8
        /*00c8*/ 	.dword	_ZN34_INTERNAL_3e7bb5cc_4_k_cu_44c8ab7a4cuda3std6ranges3__45__cpo5cdataE
	.align		8
        /*00d0*/ 	.dword	_ZN34_INTERNAL_3e7bb5cc_4_k_cu_44c8ab7a4cuda3std6ranges3__45__cpo4sizeE
	.align		8
        /*00d8*/ 	.dword	_ZN34_INTERNAL_3e7bb5cc_4_k_cu_44c8ab7a4cuda3std6ranges3__45__cpo5ssizeE
	.align		8
        /*00e0*/ 	.dword	_ZN34_INTERNAL_3e7bb5cc_4_k_cu_44c8ab7a4cuda3std6ranges3__45__cpo8distanceE
	.align		8
        /*00e8*/ 	.dword	_ZN34_INTERNAL_3e7bb5cc_4_k_cu_44c8ab7a6thrust24THRUST_300001_SM_1000_NS8cuda_cub3parE
	.align		8
        /*00f0*/ 	.dword	_ZN34_INTERNAL_3e7bb5cc_4_k_cu_44c8ab7a6thrust24THRUST_300001_SM_1000_NS8cuda_cub10par_nosyncE
	.align		8
        /*00f8*/ 	.dword	_ZN34_INTERNAL_3e7bb5cc_4_k_cu_44c8ab7a6thrust24THRUST_300001_SM_1000_NS6system6detail10sequential3seqE
	.align		8
        /*0100*/ 	.dword	_ZN34_INTERNAL_3e7bb5cc_4_k_cu_44c8ab7a6thrust24THRUST_300001_SM_1000_NS6system3cpp3parE
	.align		8
        /*0108*/ 	.dword	_ZN34_INTERNAL_3e7bb5cc_4_k_cu_44c8ab7a6thrust24THRUST_300001_SM_1000_NS12placeholders2_1E
	.align		8
        /*0110*/ 	.dword	_ZN34_INTERNAL_3e7bb5cc_4_k_cu_44c8ab7a6thrust24THRUST_300001_SM_1000_NS12placeholders2_2E
	.align		8
        /*0118*/ 	.dword	_ZN34_INTERNAL_3e7bb5cc_4_k_cu_44c8ab7a6thrust24THRUST_300001_SM_1000_NS12placeholders2_3E
	.align		8
        /*0120*/ 	.dword	_ZN34_INTERNAL_3e7bb5cc_4_k_cu_44c8ab7a6thrust24THRUST_300001_SM_1000_NS12placeholders2_4E
	.align		8
        /*0128*/ 	.dword	_ZN34_INTERNAL_3e7bb5cc_4_k_cu_44c8ab7a6thrust24THRUST_300001_SM_1000_NS12placeholders2_5E
	.align		8
        /*0130*/ 	.dword	_ZN34_INTERNAL_3e7bb5cc_4_k_cu_44c8ab7a6thrust24THRUST_300001_SM_1000_NS12placeholders2_6E
	.align		8
        /*0138*/ 	.dword	_ZN34_INTERNAL_3e7bb5cc_4_k_cu_44c8ab7a6thrust24THRUST_300001_SM_1000_NS12placeholders2_7E
	.align		8
        /*0140*/ 	.dword	_ZN34_INTERNAL_3e7bb5cc_4_k_cu_44c8ab7a6thrust24THRUST_300001_SM_1000_NS12placeholders2_8E
	.align		8
        /*0148*/ 	.dword	_ZN34_INTERNAL_3e7bb5cc_4_k_cu_44c8ab7a6thrust24THRUST_300001_SM_1000_NS12placeholders2_9E
	.align		8
        /*0150*/ 	.dword	_ZN34_INTERNAL_3e7bb5cc_4_k_cu_44c8ab7a6thrust24THRUST_300001_SM_1000_NS12placeholders3_10E
	.align		8
        /*0158*/ 	.dword	_ZN34_INTERNAL_3e7bb5cc_4_k_cu_44c8ab7a6thrust24THRUST_300001_SM_1000_NS3seqE
	.align		8
        /*0160*/ 	.dword	_ZN34_INTERNAL_3e7bb5cc_4_k_cu_44c8ab7a6thrust24THRUST_300001_SM_1000_NS6deviceE


//--------------------- .text._ZN3cub18CUB_300001_SM_10006detail4scan16DeviceScanKernelINS2_10policy_hubIiiim12inline_scoreE10Policy1000EN6thrust24THRUST_300001_SM_1000_NS6detail15normal_iteratorINS9_10device_ptrIiEEEESE_NS0_13ScanTileStateIiLb1EEES5_NS0_8NullTypeEmiLb0ESH_EEvT0_T1_T2_iT3_T4_T5_ --------------------------
	.section	.text._ZN3cub18CUB_300001_SM_10006detail4scan16DeviceScanKernelINS2_10policy_hubIiiim12inline_scoreE10Policy1000EN6thrust24THRUST_300001_SM_1000_NS6detail15normal_iteratorINS9_10device_ptrIiEEEESE_NS0_13ScanTileStateIiLb1EEES5_NS0_8NullTypeEmiLb0ESH_EEvT0_T1_T2_iT3_T4_T5_,"ax",@progbits
	.align	128
        .global         _ZN3cub18CUB_300001_SM_10006detail4scan16DeviceScanKernelINS2_10policy_hubIiiim12inline_scoreE10Policy1000EN6thrust24THRUST_300001_SM_1000_NS6detail15normal_iteratorINS9_10device_ptrIiEEEESE_NS0_13ScanTileStateIiLb1EEES5_NS0_8NullTypeEmiLb0ESH_EEvT0_T1_T2_iT3_T4_T5_
        .type           _ZN3cub18CUB_300001_SM_10006detail4scan16DeviceScanKernelINS2_10policy_hubIiiim12inline_scoreE10Policy1000EN6thrust24THRUST_300001_SM_1000_NS6detail15normal_iteratorINS9_10device_ptrIiEEEESE_NS0_13ScanTileStateIiLb1EEES5_NS0_8NullTypeEmiLb0ESH_EEvT0_T1_T2_iT3_T4_T5_,@function
        .size           _ZN3cub18CUB_300001_SM_10006detail4scan16DeviceScanKernelINS2_10policy_hubIiiim12inline_scoreE10Policy1000EN6thrust24THRUST_300001_SM_1000_NS6detail15normal_iteratorINS9_10device_ptrIiEEEESE_NS0_13ScanTileStateIiLb1EEES5_NS0_8NullTypeEmiLb0ESH_EEvT0_T1_T2_iT3_T4_T5_,(.L_x_479 - _ZN3cub18CUB_300001_SM_10006detail4scan16DeviceScanKernelINS2_10policy_hubIiiim12inline_scoreE10Policy1000EN6thrust24THRUST_300001_SM_1000_NS6detail15normal_iteratorINS9_10device_ptrIiEEEESE_NS0_13ScanTileStateIiLb1EEES5_NS0_8NullTypeEmiLb0ESH_EEvT0_T1_T2_iT3_T4_T5_)
        .other          _ZN3cub18CUB_300001_SM_10006detail4scan16DeviceScanKernelINS2_10policy_hubIiiim12inline_scoreE10Policy1000EN6thrust24THRUST_300001_SM_1000_NS6detail15normal_iteratorINS9_10device_ptrIiEEEESE_NS0_13ScanTileStateIiLb1EEES5_NS0_8NullTypeEmiLb0ESH_EEvT0_T1_T2_iT3_T4_T5_,@"STO_CUDA_ENTRY STV_DEFAULT"
_ZN3cub18CUB_300001_SM_10006detail4scan16DeviceScanKernelINS2_10policy_hubIiiim12inline_scoreE10Policy1000EN6thrust24THRUST_300001_SM_1000_NS6detail15normal_iteratorINS9_10device_ptrIiEEEESE_NS0_13ScanTileStateIiLb1EEES5_NS0_8NullTypeEmiLb0ESH_EEvT0_T1_T2_iT3_T4_T5_:
.text._ZN3cub18CUB_300001_SM_10006detail4scan16DeviceScanKernelINS2_10policy_hubIiiim12inline_scoreE10Policy1000EN6thrust24THRUST_300001_SM_1000_NS6detail15normal_iteratorINS9_10device_ptrIiEEEESE_NS0_13ScanTileStateIiLb1EEES5_NS0_8NullTypeEmiLb0ESH_EEvT0_T1_T2_iT3_T4_T5_:
[----:B------:R-:W-:Y:S08]  /*0000*/  LDC R1, c[0x0][0x37c] ;  /* 0x0000df00ff017b82 */ /* 0x000ff00000000800 */
[----:B------:R-:W0:Y:S01]  /*0010*/  S2UR UR7, SR_CTAID.X ;  /* 0x00000000000779c3 */ /* 0x000e220000002500 */
[----:B------:R-:W1:Y:S01]  /*0020*/  LDCU.64 UR4, c[0x0][0x3a0] ;  /* 0x00007400ff0477ac */ /* 0x000e620008000a00 */
[----:B------:R-:W2:Y:S06]  /*0030*/  LDCU.64 UR8, c[0x0][0x358] ;  /* 0x00006b00ff0877ac */ /* 0x000eac0008000a00 */
[----:B------:R-:W0:Y:S02]  /*0040*/  LDC R20, c[0x0][0x398] ;  /* 0x0000e600ff147b82 */ /* 0x000e240000000800 */
[----:B0-----:R-:W-:-:S04]  /*0050*/  VIADD R20, R20, UR7 ;  /* 0x0000000714147c36 */ /* 0x001fc80008000000 */
[----:B------:R-:W-:-:S03]  /*0060*/  IMAD.WIDE R2, R20, 0x780, RZ ;  /* 0x0000078014027825 */ /* 0x000fc600078e02ff */
[----:B-1----:R-:W-:-:S04]  /*0070*/  IADD3 R7, P0, PT, -R2, UR4, RZ ;  /* 0x0000000402077c10 */ /* 0x002fc8000ff1e1ff */
[----:B------:R-:W-:Y:S02]  /*0080*/  IADD3.X R0, PT, PT, ~R3, UR5, RZ, P0, !PT ;  /* 0x0000000503007c10 */ /* 0x000fe400087fe5ff */
[----:B------:R-:W-:-:S04]  /*0090*/  ISETP.GE.U32.AND P0, PT, R7, 0x781, PT ;  /* 0x000007810700780c */ /* 0x000fc80003f06070 */
[----:B------:R-:W-:-:S13]  /*00a0*/  ISETP.GE.U32.AND.EX P0, PT, R0, RZ, PT, P0 ;  /* 0x000000ff0000720c */ /* 0x000fda0003f06100 */
[----:B--2---:R-:W-:Y:S05]  /*00b0*/  @!P0 BRA `(.L_x_0) ;  /* 0x0000001800c08947 */ /* 0x004fea0003800000 */
[----:B------:R-:W0:Y:S01]  /*00c0*/  S2R R21, SR_TID.X ;  /* 0x0000000000157919 */ /* 0x000e220000002100 */
[----:B------:R-:W1:Y:S01]  /*00d0*/  LDCU.64 UR4, c[0x0][0x380] ;  /* 0x00007000ff0477ac */ /* 0x000e620008000a00 */
[C---:B0-----:R-:W-:Y:S02]  /*00e0*/  LOP3.LUT R0, R21.reuse, 0x1f, RZ, 0xc0, !PT ;  /* 0x0000001f15007812 */ /* 0x041fe400078ec0ff */
[----:B------:R-:W-:-:S05]  /*00f0*/  LOP3.LUT R5, R21, 0x3e0, RZ, 0xc0, !PT ;  /* 0x000003e015057812 */ /* 0x000fca00078ec0ff */
[----:B------:R-:W-:-:S05]  /*0100*/  IMAD R5, R5, 0xf, R0 ;  /* 0x0000000f05057824 */ /* 0x000fca00078e0200 */
[----:B------:R-:W-:-:S05]  /*0110*/  IADD3 R5, P0, PT, R2, R5, RZ ;  /* 0x0000000502057210 */ /* 0x000fca0007f1e0ff */
[----:B------:R-:W-:Y:S02]  /*0120*/  IMAD.X R34, RZ, RZ, R3, P0 ;  /* 0x000000ffff227224 */ /* 0x000fe400000e0603 */
[----:B------:R-:W-:-:S03]  /*0130*/  IMAD.SHL.U32 R35, R5, 0x4, RZ ;  /* 0x0000000405237824 */ /* 0x000fc600078e00ff */
[----:B------:R-:W-:Y:S02]  /*0140*/  SHF.L.U64.HI R34, R5, 0x2, R34 ;  /* 0x0000000205227819 */ /* 0x000fe40000010222 */
[----:B-1----:R-:W-:-:S04]  /*0150*/  IADD3 R2, P0, PT, R35, UR4, RZ ;  /* 0x0000000423027c10 */ /* 0x002fc8000ff1e0ff */
[----:B------:R-:W-:-:S05]  /*0160*/  IADD3.X R3, PT, PT, R34, UR5, RZ, P0, !PT ;  /* 0x0000000522037c10 */ /* 0x000fca00087fe4ff */
[----:B------:R-:W2:Y:S04]  /*0170*/  LDG.E R0, desc[UR8][R2.64] ;  /* 0x0000000802007981 */ /* 0x000ea8000c1e1900 */
[----:B------:R-:W3:Y:S04]  /*0180*/  LDG.E R4, desc[UR8][R2.64+0x80] ;  /* 0x0000800802047981 */ /* 0x000ee8000c1e1900 */
[----:B------:R-:W4:Y:S04]  /*0190*/  LDG.E R5, desc[UR8][R2.64+0x100] ;  /* 0x0001000802057981 */ /* 0x000f28000c1e1900 */
[----:B------:R-:W5:Y:S04]  /*01a0*/  LDG.E R6, desc[UR8][R2.64+0x180] ;  /* 0x0001800802067981 */ /* 0x000f68000c1e1900 */
        /* <DEDUP_REMOVED lines=10> */
[----:B------:R-:W5:Y:S01]  /*0250*/  LDG.E R22, desc[UR8][R2.64+0x700] ;  /* 0x0007000802167981 */ /* 0x000f62000c1e1900 */
[----:B------:R-:W0:Y:S01]  /*0260*/  S2UR UR5, SR_CgaCtaId ;  /* 0x00000000000579c3 */ /* 0x000e220000008800 */
[----:B------:R-:W-:Y:S01]  /*0270*/  SHF.R.U32.HI R16, RZ, 0x5, R21 ;  /* 0x00000005ff107819 */ /* 0x000fe20000011615 */
[----:B------:R-:W-:Y:S01]  /*0280*/  UMOV UR4, 0x400 ;  /* 0x0000040000047882 */ /* 0x000fe20000000000 */
[----:B------:R-:W1:Y:S01]  /*0290*/  S2R R25, SR_LANEID ;  /* 0x0000000000197919 */ /* 0x000e620000000000 */
[----:B------:R-:W-:Y:S01]  /*02a0*/  ISETP.NE.AND P0, PT, R20, RZ, PT ;  /* 0x000000ff1400720c */ /* 0x000fe20003f05270 */
[----:B------:R-:W-:Y:S01]  /*02b0*/  BSSY.RECONVERGENT B0, `(.L_x_1) ;  /* 0x0000154000007945 */ /* 0x000fe20003800200 */
[----:B0-----:R-:W-:Y:S01]  /*02c0*/  ULEA UR4, UR5, UR4, 0x18 ;  /* 0x0000000405047291 */ /* 0x001fe2000f8ec0ff */
[----:B-1----:R-:W-:-:S05]  /*02d0*/  IMAD R14, R16, 0x1e0, R25 ;  /* 0x000001e0100e7824 */ /* 0x002fca00078e0219 */
[----:B------:R-:W-:-:S05]  /*02e0*/  LEA R23, R14, UR4, 0x2 ;  /* 0x000000040e177c11 */ /* 0x000fca000f8e10ff */
[----:B------:R-:W-:Y:S01]  /*02f0*/  IMAD R24, R25, 0x38, R23 ;  /* 0x0000003819187824 */ /* 0x000fe200078e0217 */
[----:B--2---:R0:W-:Y:S04]  /*0300*/  STS [R23], R0 ;  /* 0x0000000017007388 */ /* 0x0041e80000000800 */
[----:B---3--:R0:W-:Y:S04]  /*0310*/  STS [R23+0x80], R4 ;  /* 0x0000800417007388 */ /* 0x0081e80000000800 */
[----:B----4-:R0:W-:Y:S04]  /*0320*/  STS [R23+0x100], R5 ;  /* 0x0001000517007388 */ /* 0x0101e80000000800 */
[----:B-----5:R0:W-:Y:S04]  /*0330*/  STS [R23+0x180], R6 ;  /* 0x0001800617007388 */ /* 0x0201e80000000800 */
[----:B------:R0:W-:Y:S04]  /*0340*/  STS [R23+0x200], R7 ;  /* 0x0002000717007388 */ /* 0x0001e80000000800 */
        /* <DEDUP_REMOVED lines=9> */
[----:B------:R0:W-:Y:S01]  /*03e0*/  STS [R23+0x700], R22 ;  /* 0x0007001617007388 */ /* 0x0001e20000000800 */
[----:B------:R-:W-:-:S03]  /*03f0*/  NOP ;  /* 0x0000000000007918 */ /* 0x000fc60000000000 */
[----:B------:R0:W1:Y:S04]  /*0400*/  LDS R15, [R24] ;  /* 0x00000000180f7984 */ /* 0x0000680000000800 */
[----:B------:R0:W2:Y:S04]  /*0410*/  LDS R14, [R24+0x4] ;  /* 0x00000400180e7984 */ /* 0x0000a80000000800 */
[----:B------:R0:W3:Y:S04]  /*0420*/  LDS R33, [R24+0x8] ;  /* 0x0000080018217984 */ /* 0x0000e80000000800 */
[----:B------:R0:W4:Y:S04]  /*0430*/  LDS R32, [R24+0xc] ;  /* 0x00000c0018207984 */ /* 0x0001280000000800 */
[----:B------:R0:W0:Y:S04]  /*0440*/  LDS R31, [R24+0x10] ;  /* 0x00001000181f7984 */ /* 0x0000280000000800 */
        /* <DEDUP_REMOVED lines=9> */
[----:B------:R0:W0:Y:S01]  /*04e0*/  LDS R0, [R24+0x38] ;  /* 0x0000380018007984 */ /* 0x0000220000000800 */
[----:B------:R-:W-:Y:S06]  /*04f0*/  BAR.SYNC.DEFER_BLOCKING 0x0 ;  /* 0x0000000000007b1d */ /* 0x000fec0000010000 */
[----:B-1234-:R-:W-:Y:S05]  /*0500*/  @P0 BRA `(.L_x_2) ;  /* 0x0000000400300947 */ /* 0x01efea0003800000 */
[----:B0-----:R-:W-:Y:S02]  /*0510*/  VIADDMNMX.RELU R8, R15, 0xffffffff, R14, !PT ;  /* 0xffffffff0f087846 */ /* 0x001fe4000780110e */
[----:B------:R-:W-:Y:S02]  /*0520*/  ISETP.GE.AND P0, PT, R25, 0x1, PT ;  /* 0x000000011900780c */ /* 0x000fe40003f06270 */
[----:B------:R-:W-:Y:S02]  /*0530*/  VIADDMNMX.RELU R9, R8, 0xffffffff, R33, !PT ;  /* 0xffffffff08097846 */ /* 0x000fe40007801121 */
[----:B------:R-:W-:Y:S02]  /*0540*/  ISETP.GE.U32.AND P2, PT, R21, 0x20, PT ;  /* 0x000000201500780c */ /* 0x000fe40003f46070 */
[----:B------:R-:W-:Y:S02]  /*0550*/  VIADDMNMX.RELU R8, R9, 0xffffffff, R32, !PT ;  /* 0xffffffff09087846 */ /* 0x000fe40007801120 */
[----:B------:R-:W-:-:S02]  /*0560*/  ISETP.NE.AND P1, PT, R16, 0x3, PT ;  /* 0x000000031000780c */ /* 0x000fc40003f25270 */
[----:B------:R-:W-:-:S04]  /*0570*/  VIADDMNMX.RELU R8, R8, 0xffffffff, R31, !PT ;  /* 0xffffffff08087846 */ /* 0x000fc8000780111f */
        /* <DEDUP_REMOVED lines=9> */
[----:B------:R-:W-:-:S05]  /*0610*/  VIADDMNMX.RELU R9, R9, 0xffffffff, R0, !PT ;  /* 0xffffffff09097846 */ /* 0x000fca0007801100 */
[----:B------:R-:W0:Y:S02]  /*0620*/  SHFL.UP PT, R8, R9, 0x1, RZ ;  /* 0x0420000009087989 */ /* 0x000e2400000e00ff */
[----:B0-----:R-:W-:-:S04]  /*0630*/  VIADDMNMX R8, R8, 0xffffffff, R9, !PT ;  /* 0xffffffff08087846 */ /* 0x001fc80007800109 */
[----:B------:R-:W-:Y:S02]  /*0640*/  SEL R8, R9, R8, !P0 ;  /* 0x0000000809087207 */ /* 0x000fe40004000000 */
[----:B------:R-:W-:-:S03]  /*0650*/  ISETP.GE.AND P0, PT, R25, 0x2, PT ;  /* 0x000000021900780c */ /* 0x000fc60003f06270 */
        /* <DEDUP_REMOVED lines=11> */
[----:B------:R-:W-:-:S03]  /*0710*/  ISETP.NE.AND P0, PT, R25, 0x1f, PT ;  /* 0x0000001f1900780c */ /* 0x000fc60003f05270 */
[----:B------:R-:W0:Y:S10]  /*0720*/  SHFL.UP PT, R9, R18, 0x10, RZ ;  /* 0x0600000012097989 */ /* 0x000e3400000e00ff */
[----:B------:R-:W-:-:S02]  /*0730*/  @!P0 LEA R22, R16, UR4, 0x2 ;  /* 0x0000000410168c11 */ /* 0x000fc4000f8e10ff */
[----:B0-----:R-:W-:-:S05]  /*0740*/  VIADDMNMX R19, R9, 0xffffffff, R18, !PT ;  /* 0xffffffff09137846 */ /* 0x001fca0007800112 */
[----:B------:R-:W-:Y:S01]  /*0750*/  @!P0 STS [R22+0x10], R19 ;  /* 0x0000101316008388 */ /* 0x000fe20000000800 */
[----:B------:R-:W-:Y:S01]  /*0760*/  BAR.SYNC.DEFER_BLOCKING 0x0 ;  /* 0x0000000000007b1d */ /* 0x000fe20000010000 */
[----:B------:R-:W-:-:S04]  /*0770*/  ISETP.GE.AND P0, PT, R25, 0x10, PT ;  /* 0x000000101900780c */ /* 0x000fc80003f06270 */
[----:B------:R-:W-:Y:S02]  /*0780*/  SEL R17, R18, R19, !P0 ;  /* 0x0000001312117207 */ /* 0x000fe40004000000 */
[----:B------:R-:W-:-:S03]  /*0790*/  ISETP.NE.AND P0, PT, R16, 0x2, PT ;  /* 0x000000021000780c */ /* 0x000fc60003f05270 */
[----:B------:R-:W-:Y:S04]  /*07a0*/  SHFL.UP PT, R20, R17, 0x1, RZ ;  /* 0x0420000011147989 */ /* 0x000fe800000e00ff */
[----:B------:R-:W0:Y:S02]  /*07b0*/  LDS.128 R8, [UR4+0x10] ;  /* 0x00001004ff087984 */ /* 0x000e240008000c00 */
[----:B0-----:R-:W-:-:S04]  /*07c0*/  VIADDMNMX.RELU R9, R8, 0xffffffff, R9, !PT ;  /* 0xffffffff08097846 */ /* 0x001fc80007801109 */
[C---:B------:R-:W-:Y:S02]  /*07d0*/  SEL R23, R9.reuse, R8, !P0 ;  /* 0x0000000809177207 */ /* 0x040fe40004000000 */
[----:B------:R-:W-:Y:S02]  /*07e0*/  VIADDMNMX.RELU R10, R9, 0xffffffff, R10, !PT ;  /* 0xffffffff090a7846 */ /* 0x000fe4000780110a */
[----:B------:R-:W-:Y:S02]  /*07f0*/  @P2 ISETP.NE.AND P0, PT, R25, RZ, PT ;  /* 0x000000ff1900220c */ /* 0x000fe40003f05270 */
[----:B------:R-:W-:-:S04]  /*0800*/  SEL R23, R10, R23, !P1 ;  /* 0x000000170a177207 */ /* 0x000fc80004800000 */
[----:B------:R-:W-:-:S04]  /*0810*/  @P2 VIADDMNMX.RELU R8, R23, 0xffffffff, R20, !PT ;  /* 0xffffffff17082846 */ /* 0x000fc80007801114 */
[----:B------:R-:W-:Y:S02]  /*0820*/  @P2 SEL R20, R23, R8, !P0 ;  /* 0x0000000817142207 */ /* 0x000fe40004000000 */
[----:B------:R-:W-:Y:S02]  /*0830*/  ISETP.NE.AND P0, PT, R21, RZ, PT ;  /* 0x000000ff1500720c */ /* 0x000fe40003f05270 */
[----:B------:R-:W-:-:S04]  /*0840*/  VIADDMNMX.RELU R8, R20, 0xffffffff, R15, !PT ;  /* 0xffffffff14087846 */ /* 0x000fc8000780110f */
[----:B------:R-:W-:Y:S02]  /*0850*/  SEL R9, R15, R8, !P0 ;  /* 0x000000080f097207 */ /* 0x000fe40004000000 */
[----:B------:R-:W-:Y:S02]  /*0860*/  ISETP.NE.AND P0, PT, R21, RZ, PT ;  /* 0x000000ff1500720c */ /* 0x000fe40003f05270 */
        /* <DEDUP_REMOVED lines=13> */
[----:B------:R-:W-:Y:S01]  /*0940*/  VIADDMNMX.RELU R19, R17, 0xffffffff, R0, !PT ;  /* 0xffffffff11137846 */ /* 0x000fe20007801100 */
[----:B------:R-:W-:Y:S06]  /*0950*/  @P0 BRA `(.L_x_3) ;  /* 0x0000000c00a40947 */ /* 0x000fec0003800000 */
[----:B------:R-:W0:Y:S01]  /*0960*/  LDC.64 R2, c[0x0][0x390] ;  /* 0x0000e400ff027b82 */ /* 0x000e220000000a00 */
[----:B------:R-:W-:Y:S02]  /*0970*/  VIADD R0, R10, 0xffffffff ;  /* 0xffffffff0a007836 */ /* 0x000fe40000000000 */
[----:B------:R-:W-:Y:S02]  /*0980*/  IMAD.MOV.U32 R10, RZ, RZ, 0x65 ;  /* 0x00000065ff0a7424 */ /* 0x000fe400078e00ff */
[----:B------:R-:W-:Y:S01]  /*0990*/  IMAD.MOV.U32 R8, RZ, RZ, R15 ;  /* 0x000000ffff087224 */ /* 0x000fe200078e000f */
[----:B------:R-:W-:-:S05]  /*09a0*/  VIMNMX.RELU R11, PT, PT, R0, R11, !PT ;  /* 0x0000000b000b7248 */ /* 0x000fca0007fe1100 */
[----:B0-----:R0:W-:Y:S01]  /*09b0*/  ST.E.64.STRONG.GPU desc[UR8][R2.64+0x100], R10 ;  /* 0x0001000a02007985 */ /* 0x0011e2000c10fb08 */
[----:B------:R-:W-:Y:S05]  /*09c0*/  BRA `(.L_x_3) ;  /* 0x0000000c00887947 */ /* 0x000fea0003800000 */
.L_x_2:
        /* <DEDUP_REMOVED lines=40> */
[----:B------:R-:W-:-:S04]  /*0c50*/  ISETP.NE.AND P0, PT, R16, 0x2, PT ;  /* 0x000000021000780c */ /* 0x000fc80003f05270 */
[----:B------:R-:W-:Y:S04]  /*0c60*/  SHFL.UP PT, R18, R18, 0x1, RZ ;  /* 0x0420000012127989 */ /* 0x000fe800000e00ff */
[----:B------:R-:W0:Y:S02]  /*0c70*/  LDS.128 R8, [UR4+0x10] ;  /* 0x00001004ff087984 */ /* 0x000e240008000c00 */
[----:B0-----:R-:W-:-:S04]  /*0c80*/  VIADDMNMX.RELU R9, R8, 0xffffffff, R9, !PT ;  /* 0xffffffff08097846 */ /* 0x001fc80007801109 */
[C---:B------:R-:W-:Y:S02]  /*0c90*/  SEL R8, R9.reuse, R8, !P0 ;  /* 0x0000000809087207 */ /* 0x040fe40004000000 */
[----:B------:R-:W-:Y:S02]  /*0ca0*/  VIADDMNMX.RELU R10, R9, 0xffffffff, R10, !PT ;  /* 0xffffffff090a7846 */ /* 0x000fe4000780110a */
[----:B------:R-:W-:Y:S02]  /*0cb0*/  @P2 ISETP.NE.AND P0, PT, R25, RZ, PT ;  /* 0x000000ff1900220c */ /* 0x000fe40003f05270 */
[C---:B------:R-:W-:Y:S02]  /*0cc0*/  SEL R9, R10.reuse, R8, !P1 ;  /* 0x000000080a097207 */ /* 0x040fe40004800000 */
[----:B------:R-:W-:Y:S02]  /*0cd0*/  VIADDMNMX.RELU R17, R10, 0xffffffff, R11, !PT ;  /* 0xffffffff0a117846 */ /* 0x000fe4000780110b */
[----:B------:R-:W-:-:S04]  /*0ce0*/  @P2 VIADDMNMX.RELU R8, R9, 0xffffffff, R18, !PT ;  /* 0xffffffff09082846 */ /* 0x000fc80007801112 */
[----:B------:R-:W-:Y:S01]  /*0cf0*/  @P2 SEL R18, R9, R8, !P0 ;  /* 0x0000000809122207 */ /* 0x000fe20004000000 */
[----:B------:R-:W-:Y:S06]  /*0d00*/  @P2 BRA `(.L_x_4) ;  /* 0x0000000800542947 */ /* 0x000fec0003800000 */
[----:B------:R-:W0:Y:S01]  /*0d10*/  LDC R19, c[0x0][0x370] ;  /* 0x0000dc00ff137b82 */ /* 0x000e220000000800 */
[----:B------:R-:W-:Y:S02]  /*0d20*/  ISETP.NE.AND P0, PT, R21, RZ, PT ;  /* 0x000000ff1500720c */ /* 0x000fe40003f05270 */
[----:B------:R-:W-:-:S05]  /*0d30*/  LOP3.LUT R21, RZ, R21, RZ, 0x33, !PT ;  /* 0x00000015ff157212 */ /* 0x000fca00078e33ff */
[----:B------:R-:W1:Y:S06]  /*0d40*/  LDC.64 R8, c[0x0][0x390] ;  /* 0x0000e400ff087b82 */ /* 0x000e6c0000000a00 */
[----:B------:R-:W-:Y:S01]  /*0d50*/  @!P0 IMAD.MOV.U32 R16, RZ, RZ, 0x64 ;  /* 0x00000064ff108424 */ /* 0x000fe200078e00ff */
[----:B------:R-:W-:Y:S01]  /*0d60*/  @!P0 STS [UR4+0xc], R17 ;  /* 0x00000c11ff008988 */ /* 0x000fe20008000804 */
[----:B0-----:R-:W-:Y:S01]  /*0d70*/  ISETP.GT.U32.AND P1, PT, R19, 0x1f3, PT ;  /* 0x000001f31300780c */ /* 0x001fe20003f24070 */
[----:B-1----:R-:W-:-:S05]  /*0d80*/  IMAD.WIDE R36, R20, 0x8, R8 ;  /* 0x0000000814247825 */ /* 0x002fca00078e0208 */
[----:B------:R0:W-:Y:S02]  /*0d90*/  @!P0 ST.E.64.STRONG.GPU desc[UR8][R36.64+0x100], R16 ;  /* 0x0001001024008985 */ /* 0x0001e4000c10fb08 */
[----:B0-----:R-:W-:-:S05]  /*0da0*/  IMAD.IADD R16, R20, 0x1, R21 ;  /* 0x0000000114107824 */ /* 0x001fca00078e0215 */
[----:B------:R-:W-:Y:S05]  /*0db0*/  @P1 BRA `(.L_x_5) ;  /* 0x0000000000081947 */ /* 0x000fea0003800000 */
[----:B------:R0:W-:Y:S06]  /*0dc0*/  MEMBAR.SC.CTA ;  /* 0x0000000000007992 */ /* 0x0001ec0000000000 */
[----:B0-----:R-:W-:Y:S05]  /*0dd0*/  BRA `(.L_x_6) ;  /* 0x0000000000087947 */ /* 0x001fea0003800000 */
.L_x_5:
[----:B------:R-:W-:Y:S05]  /*0de0*/  NANOSLEEP 0x1c2 ;  /* 0x000001c20000795d */ /* 0x000fea0003800000 */
[----:B------:R-:W-:Y:S01]  /*0df0*/  NOP ;  /* 0x0000000000007918 */ /* 0x000fe20000000000 */
.L_x_6:
[----:B------:R-:W-:-:S05]  /*0e00*/  IMAD.WIDE R8, R16, 0x8, R8 ;  /* 0x0000000810087825 */ /* 0x000fca00078e0208 */
[----:B------:R-:W2:Y:S01]  /*0e10*/  LD.E.64.STRONG.GPU R10, desc[UR8][R8.64+0x100] ;  /* 0x00010008080a7980 */ /* 0x000ea2000c10fb00 */
[----:B------:R-:W-:Y:S01]  /*0e20*/  UMOV UR5, 0xffffffff ;  /* 0xffffffff00057882 */ /* 0x000fe20000000000 */
[----:B--2---:R-:W-:Y:S02]  /*0e30*/  ISETP.NE.AND P0, PT, R10, 0x63, PT ;  /* 0x000000630a00780c */ /* 0x004fe40003f05270 */
[----:B------:R-:W-:Y:S11]  /*0e40*/  BRA.DIV UR5, `(.L_x_7) ;  /* 0x0000002e05247947 */ /* 0x000ff6000b800000 */
[----:B------:R-:W-:-:S13]  /*0e50*/  VOTE.ANY P0, !P0 ;  /* 0x0000000000ff7806 */ /* 0x000fda0004000100 */
.L_x_48:
[----:B------:R-:W-:Y:S05]  /*0e60*/  @!P0 BRA `(.L_x_8) ;  /* 0x0000000000308947 */ /* 0x000fea0003800000 */
.L_x_12:
[----:B------:R-:W-:Y:S05]  /*0e70*/  YIELD ;  /* 0x0000000000007946 */ /* 0x000fea0003800000 */
[----:B------:R-:W-:Y:S05]  /*0e80*/  @P1 BRA `(.L_x_9) ;  /* 0x0000000000081947 */ /* 0x000fea0003800000 */
[----:B------:R0:W-:Y:S06]  /*0e90*/  MEMBAR.SC.CTA ;  /* 0x0000000000007992 */ /* 0x0001ec0000000000 */
[----:B0-----:R-:W-:Y:S05]  /*0ea0*/  BRA `(.L_x_10) ;  /* 0x0000000000087947 */ /* 0x001fea0003800000 */
.L_x_9:
[----:B------:R-:W-:Y:S05]  /*0eb0*/  NANOSLEEP 0x15e ;  /* 0x0000015e0000795d */ /* 0x000fea0003800000 */
[----:B------:R-:W-:Y:S01]  /*0ec0*/  NOP ;  /* 0x0000000000007918 */ /* 0x000fe20000000000 */
.L_x_10:
[----:B------:R-:W2:Y:S01]  /*0ed0*/  LD.E.64.STRONG.GPU R10, desc[UR8][R8.64+0x100] ;  /* 0x00010008080a7980 */ /* 0x000ea2000c10fb00 */
[----:B------:R-:W-:Y:S01]  /*0ee0*/  UMOV UR5, 0xffffffff ;  /* 0xffffffff00057882 */ /* 0x000fe20000000000 */
[----:B--2---:R-:W-:Y:S02]  /*0ef0*/  ISETP.NE.AND P0, PT, R10, 0x63, PT ;  /* 0x000000630a00780c */ /* 0x004fe40003f05270 */
[----:B------:R-:W-:Y:S11]  /*0f00*/  BRA.DIV UR5, `(.L_x_11) ;  /* 0x0000002e05147947 */ /* 0x000ff6000b800000 */
[----:B------:R-:W-:-:S13]  /*0f10*/  VOTE.ANY P0, !P0 ;  /* 0x0000000000ff7806 */ /* 0x000fda0004000100 */
.L_x_51:
[----:B------:R-:W-:Y:S05]  /*0f20*/  @P0 BRA `(.L_x_12) ;  /* 0xfffffffc00d00947 */ /* 0x000fea000383ffff */
.L_x_8:
[----:B------:R-:W-:Y:S01]  /*0f30*/  UMOV UR5, 0xffffffff ;  /* 0xffffffff00057882 */ /* 0x000fe20000000000 */
[----:B------:R-:W-:Y:S02]  /*0f40*/  ISETP.NE.AND P1, PT, R10, 0x65, PT ;  /* 0x000000650a00780c */ /* 0x000fe40003f25270 */
[----:B------:R-:W-:Y:S11]  /*0f50*/  BRA.DIV UR5, `(.L_x_13) ;  /* 0x0000002e05207947 */ /* 0x000ff6000b800000 */
[----:B------:R-:W0:Y:S01]  /*0f60*/  S2R R8, SR_GEMASK ;  /* 0x0000000000087919 */ /* 0x000e220000003c00 */
[----:B------:R-:W-:Y:S01]  /*0f70*/  VOTE.ANY R24, PT, !P1 ;  /* 0x0000000000187806 */ /* 0x000fe200048e0100 */
[----:B------:R-:W1:Y:S03]  /*0f80*/  S2R R21, SR_LANEID ;  /* 0x0000000000157919 */ /* 0x000e660000000000 */
[----:B0-----:R-:W-:Y:S01]  /*0f90*/  LOP3.LUT R24, R24, 0x80000000, R8, 0xec, !PT ;  /* 0x8000000018187812 */ /* 0x001fe200078eec08 */
[----:B-1----:R-:W-:-:S04]  /*0fa0*/  VIADD R23, R21, 0x2 ;  /* 0x0000000215177836 */ /* 0x002fc80000000000 */
[----:B------:R-:W-:Y:S02]  /*0fb0*/  VIADD R9, R24, 0xffffffff ;  /* 0xffffffff18097836 */ /* 0x000fe40000000000 */
[----:B------:R-:W-:-:S03]  /*0fc0*/  VIADD R22, R21, 0x4 ;  /* 0x0000000415167836 */ /* 0x000fc60000000000 */
[----:B------:R-:W-:-:S04]  /*0fd0*/  LOP3.LUT R9, R24, R9, RZ, 0xc, !PT ;  /* 0x0000000918097212 */ /* 0x000fc800078e0cff */
[----:B------:R-:W0:Y:S02]  /*0fe0*/  POPC R27, R9 ;  /* 0x00000009001b7309 */ /* 0x000e240000000000 */
[----:B0-----:R-:W0:Y:S01]  /*0ff0*/  SHFL.DOWN PT, R25, R11, 0x1, R27 ;  /* 0x082000000b197989 */ /* 0x001e2200000e001b */
[----:B------:R-:W-:Y:S02]  /*1000*/  ISETP.GE.AND P0, PT, R21, R27, PT ;  /* 0x0000001b1500720c */ /* 0x000fe40003f06270 */
[----:B0-----:R-:W-:-:S04]  /*1010*/  VIADDMNMX.RELU R8, R25, 0xffffffff, R11, !PT ;  /* 0xffffffff19087846 */ /* 0x001fc8000780110b */
[----:B------:R-:W-:Y:S02]  /*1020*/  SEL R20, R8, R11, !P0 ;  /* 0x0000000b08147207 */ /* 0x000fe40004000000 */
[----:B------:R-:W-:Y:S01]  /*1030*/  ISETP.GT.AND P0, PT, R23, R27, PT ;  /* 0x0000001b1700720c */ /* 0x000fe20003f04270 */
[----:B------:R-:W0:Y:S02]  /*1040*/  LDC.64 R8, c[0x0][0x390] ;  /* 0x0000e400ff087b82 */ /* 0x000e240000000a00 */
[----:B------:R-:W1:Y:S02]  /*1050*/  SHFL.DOWN PT, R25, R20, 0x2, R27 ;  /* 0x0840000014197989 */ /* 0x000e6400000e001b */
[----:B-1----:R-:W-:-:S04]  /*1060*/  VIADDMNMX.RELU R25, R25, 0xffffffff, R20, !PT ;  /* 0xffffffff19197846 */ /* 0x002fc80007801114 */
[----:B------:R-:W-:Y:S01]  /*1070*/  SEL R26, R20, R25, P0 ;  /* 0x00000019141a7207 */ /* 0x000fe20000000000 */
[----:B------:R-:W-:Y:S01]  /*1080*/  VIADD R20, R21, 0x8 ;  /* 0x0000000815147836 */ /* 0x000fe20000000000 */
[----:B------:R-:W-:-:S03]  /*1090*/  ISETP.GT.AND P0, PT, R22, R27, PT ;  /* 0x0000001b1600720c */ /* 0x000fc60003f04270 */
[----:B------:R-:W1:Y:S02]  /*10a0*/  SHFL.DOWN PT, R25, R26, 0x4, R27 ;  /* 0x088000001a197989 */ /* 0x000e6400000e001b */
[----:B-1----:R-:W-:-:S04]  /*10b0*/  VIADDMNMX.RELU R25, R25, 0xffffffff, R26, !PT ;  /* 0xffffffff19197846 */ /* 0x002fc8000780111a */
[----:B------:R-:W-:Y:S01]  /*10c0*/  SEL R28, R26, R25, P0 ;  /* 0x000000191a1c7207 */ /* 0x000fe20000000000 */
[----:B------:R-:W-:Y:S01]  /*10d0*/  VIADD R26, R21, 0x10 ;  /* 0x00000010151a7836 */ /* 0x000fe20000000000 */
[----:B------:R-:W-:-:S03]  /*10e0*/  ISETP.GT.AND P0, PT, R20, R27, PT ;  /* 0x0000001b1400720c */ /* 0x000fc60003f04270 */
[----:B------:R-:W1:Y:S01]  /*10f0*/  SHFL.DOWN PT, R25, R28, 0x8, R27 ;  /* 0x090000001c197989 */ /* 0x000e6200000e001b */
[----:B------:R-:W-:Y:S02]  /*1100*/  ISETP.GT.AND P1, PT, R26, R27, PT ;  /* 0x0000001b1a00720c */ /* 0x000fe40003f24270 */
[----:B-1----:R-:W-:-:S04]  /*1110*/  VIADDMNMX.RELU R11, R25, 0xffffffff, R28, !PT ;  /* 0xffffffff190b7846 */ /* 0x002fc8000780111c */
[----:B------:R-:W-:Y:S02]  /*1120*/  SEL R11, R28, R11, P0 ;  /* 0x0000000b1c0b7207 */ /* 0x000fe40000000000 */
[----:B------:R-:W-:Y:S02]  /*1130*/  ISETP.NE.AND P0, PT, R10, 0x65, PT ;  /* 0x000000650a00780c */ /* 0x000fe40003f05270 */
[----:B0-----:R-:W-:Y:S01]  /*1140*/  IADD3 R28, P2, PT, R8, 0x100, RZ ;  /* 0x00000100081c7810 */ /* 0x001fe20007f5e0ff */
[----:B------:R-:W0:Y:S04]  /*1150*/  SHFL.DOWN PT, R25, R11, 0x10, R27 ;  /* 0x0a0000000b197989 */ /* 0x000e2800000e001b */
[----:B------:R-:W-:-:S06]  /*1160*/  IMAD.X R30, RZ, RZ, R9, P2 ;  /* 0x000000ffff1e7224 */ /* 0x000fcc00010e0609 */
[----:B------:R-:W-:Y:S02]  /*1170*/  VOTE.ALL P0, P0 ;  /* 0x0000000000ff7806 */ /* 0x000fe40000000000 */
[----:B0-----:R-:W-:-:S04]  /*1180*/  VIADDMNMX.RELU R8, R25, 0xffffffff, R11, !PT ;  /* 0xffffffff19087846 */ /* 0x001fc8000780110b */
[----:B------:R-:W-:-:S07]  /*1190*/  SEL R27, R11, R8, P1 ;  /* 0x000000080b1b7207 */ /* 0x000fce0000800000 */
.L_x_60:
[----:B------:R-:W-:Y:S05]  /*11a0*/  @!P0 BRA `(.L_x_14) ;  /* 0x0000000000e88947 */ /* 0x000fea0003800000 */
.L_x_22:
[----:B------:R-:W-:Y:S02]  /*11b0*/  IMAD.MOV.U32 R8, RZ, RZ, R28 ;  /* 0x000000ffff087224 */ /* 0x000fe400078e001c */
[----:B------:R-:W-:Y:S02]  /*11c0*/  IMAD.MOV.U32 R9, RZ, RZ, R30 ;  /* 0x000000ffff097224 */ /* 0x000fe400078e001e */
[----:B------:R-:W-:-:S05]  /*11d0*/  IMAD.WIDE R8, R16, 0x8, R8 ;  /* 0x0000000810087825 */ /* 0x000fca00078e0208 */
[----:B------:R-:W2:Y:S01]  /*11e0*/  LD.E.64.STRONG.GPU R10, desc[UR8][R8.64+-0x100] ;  /* 0xffff0008080a7980 */ /* 0x000ea2000c10fb00 */
[----:B------:R-:W-:Y:S05]  /*11f0*/  YIELD ;  /* 0x0000000000007946 */ /* 0x000fea0003800000 */
[----:B------:R-:W-:Y:S01]  /*1200*/  UMOV UR5, 0xffffffff ;  /* 0xffffffff00057882 */ /* 0x000fe20000000000 */
[----:B--2---:R-:W-:Y:S02]  /*1210*/  ISETP.NE.AND P0, PT, R10, 0x63, PT ;  /* 0x000000630a00780c */ /* 0x004fe40003f05270 */
[----:B------:R-:W-:Y:S11]  /*1220*/  BRA.DIV UR5, `(.L_x_15) ;  /* 0x0000002e05787947 */ /* 0x000ff6000b800000 */
[----:B------:R-:W-:-:S13]  /*1230*/  VOTE.ANY P0, !P0 ;  /* 0x0000000000ff7806 */ /* 0x000fda0004000100 */
.L_x_63:
[----:B------:R-:W-:Y:S05]  /*1240*/  @!P0 BRA `(.L_x_16) ;  /* 0x0000000000348947 */ /* 0x000fea0003800000 */
[----:B------:R-:W-:-:S13]  /*1250*/  ISETP.GT.U32.AND P1, PT, R19, 0x1f3, PT ;  /* 0x000001f31300780c */ /* 0x000fda0003f24070 */
.L_x_20:
[----:B------:R-:W-:Y:S05]  /*1260*/  YIELD ;  /* 0x0000000000007946 */ /* 0x000fea0003800000 */
[----:B------:R-:W-:Y:S05]  /*1270*/  @P1 BRA `(.L_x_17) ;  /* 0x0000000000081947 */ /* 0x000fea0003800000 */
[----:B------:R0:W-:Y:S06]  /*1280*/  MEMBAR.SC.CTA ;  /* 0x0000000000007992 */ /* 0x0001ec0000000000 */
[----:B0-----:R-:W-:Y:S05]  /*1290*/  BRA `(.L_x_18) ;  /* 0x0000000000087947 */ /* 0x001fea0003800000 */
.L_x_17:
[----:B------:R-:W-:Y:S05]  /*12a0*/  NANOSLEEP 0x15e ;  /* 0x0000015e0000795d */ /* 0x000fea0003800000 */
[----:B------:R-:W-:Y:S01]  /*12b0*/  NOP ;  /* 0x0000000000007918 */ /* 0x000fe20000000000 */
.L_x_18:
[----:B------:R-:W2:Y:S01]  /*12c0*/  LD.E.64.STRONG.GPU R10, desc[UR8][R8.64+-0x100] ;  /* 0xffff0008080a7980 */ /* 0x000ea2000c10fb00 */
[----:B------:R-:W-:Y:S01]  /*12d0*/  UMOV UR5, 0xffffffff ;  /* 0xffffffff00057882 */ /* 0x000fe20000000000 */
[----:B--2---:R-:W-:Y:S02]  /*12e0*/  ISETP.NE.AND P0, PT, R10, 0x63, PT ;  /* 0x000000630a00780c */ /* 0x004fe40003f05270 */
[----:B------:R-:W-:Y:S11]  /*12f0*/  BRA.DIV UR5, `(.L_x_19) ;  /* 0x0000002e05647947 */ /* 0x000ff6000b800000 */
[----:B------:R-:W-:-:S13]  /*1300*/  VOTE.ANY P0, !P0 ;  /* 0x0000000000ff7806 */ /* 0x000fda0004000100 */
.L_x_66:
[----:B------:R-:W-:Y:S05]  /*1310*/  @P0 BRA `(.L_x_20) ;  /* 0xfffffffc00d00947 */ /* 0x000fea000383ffff */
.L_x_16:
[----:B------:R-:W-:Y:S01]  /*1320*/  UMOV UR5, 0xffffffff ;  /* 0xffffffff00057882 */ /* 0x000fe20000000000 */
[----:B------:R-:W-:Y:S02]  /*1330*/  ISETP.NE.AND P0, PT, R10, 0x65, PT ;  /* 0x000000650a00780c */ /* 0x000fe40003f05270 */
[----:B------:R-:W-:Y:S11]  /*1340*/  BRA.DIV UR5, `(.L_x_21) ;  /* 0x0000002e05707947 */ /* 0x000ff6000b800000 */
[----:B------:R-:W0:Y:S01]  /*1350*/  S2R R8, SR_GEMASK ;  /* 0x0000000000087919 */ /* 0x000e220000003c00 */
[----:B------:R-:W-:Y:S01]  /*1360*/  VOTE.ANY R24, PT, !P0 ;  /* 0x0000000000187806 */ /* 0x000fe200040e0100 */
[----:B------:R-:W-:Y:S01]  /*1370*/  VIADD R16, R16, 0xffffffe0 ;  /* 0xffffffe010107836 */ /* 0x000fe20000000000 */
[----:B------:R-:W1:Y:S02]  /*1380*/  S2R R21, SR_LANEID ;  /* 0x0000000000157919 */ /* 0x000e640000000000 */
[----:B0-----:R-:W-:-:S05]  /*1390*/  LOP3.LUT R24, R24, 0x80000000, R8, 0xec, !PT ;  /* 0x8000000018187812 */ /* 0x001fca00078eec08 */
[----:B------:R-:W-:-:S05]  /*13a0*/  VIADD R9, R24, 0xffffffff ;  /* 0xffffffff18097836 */ /* 0x000fca0000000000 */
[----:B------:R-:W-:-:S04]  /*13b0*/  LOP3.LUT R9, R24, R9, RZ, 0xc, !PT ;  /* 0x0000000918097212 */ /* 0x000fc800078e0cff */
[----:B------:R-:W0:Y:S02]  /*13c0*/  POPC R8, R9 ;  /* 0x0000000900087309 */ /* 0x000e240000000000 */
[----:B0-----:R-:W0:Y:S01]  /*13d0*/  SHFL.DOWN PT, R25, R11, 0x1, R8 ;  /* 0x082000000b197989 */ /* 0x001e2200000e0008 */
[-C--:B-1----:R-:W-:Y:S02]  /*13e0*/  ISETP.GE.AND P0, PT, R21, R8.reuse, PT ;  /* 0x000000081500720c */ /* 0x082fe40003f06270 */
[----:B------:R-:W-:Y:S02]  /*13f0*/  ISETP.GT.AND P1, PT, R26, R8, PT ;  /* 0x000000081a00720c */ /* 0x000fe40003f24270 */
[----:B0-----:R-:W-:-:S04]  /*1400*/  VIADDMNMX.RELU R24, R25, 0xffffffff, R11, !PT ;  /* 0xffffffff19187846 */ /* 0x001fc8000780110b */
[----:B------:R-:W-:Y:S02]  /*1410*/  SEL R11, R24, R11, !P0 ;  /* 0x0000000b180b7207 */ /* 0x000fe40004000000 */
[----:B------:R-:W-:-:S03]  /*1420*/  ISETP.GT.AND P0, PT, R23, R8, PT ;  /* 0x000000081700720c */ /* 0x000fc60003f04270 */
[----:B------:R-:W0:Y:S02]  /*1430*/  SHFL.DOWN PT, R25, R11, 0x2, R8 ;  /* 0x084000000b197989 */ /* 0x000e2400000e0008 */
[----:B0-----:R-:W-:-:S04]  /*1440*/  VIADDMNMX.RELU R24, R25, 0xffffffff, R11, !PT ;  /* 0xffffffff19187846 */ /* 0x001fc8000780110b */
[----:B------:R-:W-:Y:S02]  /*1450*/  SEL R11, R11, R24, P0 ;  /* 0x000000180b0b7207 */ /* 0x000fe40000000000 */
        /* <DEDUP_REMOVED lines=8> */
[----:B------:R-:W-:-:S03]  /*14e0*/  ISETP.NE.AND P0, PT, R10, 0x65, PT ;  /* 0x000000650a00780c */ /* 0x000fc60003f05270 */
[----:B------:R-:W0:Y:S10]  /*14f0*/  SHFL.DOWN PT, R25, R11, 0x10, R8 ;  /* 0x0a0000000b197989 */ /* 0x000e3400000e0008 */
[----:B------:R-:W-:-:S02]  /*1500*/  VOTE.ALL P0, P0 ;  /* 0x0000000000ff7806 */ /* 0x000fc40000000000 */
[----:B0-----:R-:W-:-:S04]  /*1510*/  VIADDMNMX.RELU R10, R25, 0xffffffff, R11, !PT ;  /* 0xffffffff190a7846 */ /* 0x001fc8000780110b */
[----:B------:R-:W-:-:S04]  /*1520*/  SEL R10, R11, R10, P1 ;  /* 0x0000000a0b0a7207 */ /* 0x000fc80000800000 */
[----:B------:R-:W-:-:S07]  /*1530*/  VIADDMNMX.RELU R27, R10, 0xffffffff, R27, !PT ;  /* 0xffffffff0a1b7846 */ /* 0x000fce000780111b */
.L_x_75:
[----:B------:R-:W-:Y:S05]  /*1540*/  @P0 BRA `(.L_x_22) ;  /* 0xfffffffc00180947 */ /* 0x000fea000383ffff */
.L_x_14:
[----:B------:R-:W0:Y:S01]  /*1550*/  S2R R8, SR_TID.X ;  /* 0x0000000000087919 */ /* 0x000e220000002100 */
[----:B------:R-:W1:Y:S01]  /*1560*/  S2R R9, SR_LANEID ;  /* 0x0000000000097919 */ /* 0x000e620000000000 */
[----:B0-----:R-:W-:Y:S02]  /*1570*/  ISETP.NE.AND P1, PT, R8, RZ, PT ;  /* 0x000000ff0800720c */ /* 0x001fe40003f25270 */
[----:B-1----:R-:W-:-:S11]  /*1580*/  ISETP.NE.AND P0, PT, R9, RZ, PT ;  /* 0x000000ff0900720c */ /* 0x002fd60003f05270 */
[----:B------:R-:W0:Y:S01]  /*1590*/  @!P1 S2R R9, SR_CgaCtaId ;  /* 0x0000000000099919 */ /* 0x000e220000008800 */
[----:B------:R-:W-:Y:S01]  /*15a0*/  @!P1 MOV R8, 0x400 ;  /* 0x0000040000089802 */ /* 0x000fe20000000f00 */
[----:B------:R-:W-:Y:S01]  /*15b0*/  @!P1 IMAD.MOV.U32 R16, RZ, RZ, 0x65 ;  /* 0x00000065ff109424 */ /* 0x000fe200078e00ff */
[----:B------:R-:W-:Y:S01]  /*15c0*/  @!P1 VIADDMNMX R17, R27, 0xffffffff, R17, !PT ;  /* 0xffffffff1b119846 */ /* 0x000fe20007800111 */
[----:B------:R-:W1:Y:S01]  /*15d0*/  @!P0 S2R R11, SR_CgaCtaId ;  /* 0x00000000000b8919 */ /* 0x000e620000008800 */
[----:B------:R-:W-:Y:S01]  /*15e0*/  @!P0 MOV R10, 0x400 ;  /* 0x00000400000a8802 */ /* 0x000fe20000000f00 */
[----:B------:R-:W-:Y:S02]  /*15f0*/  @!P0 IMAD.MOV.U32 R18, RZ, RZ, R27 ;  /* 0x000000ffff128224 */ /* 0x000fe400078e001b */
[----:B------:R2:W-:Y:S01]  /*1600*/  @!P1 ST.E.64.STRONG.GPU desc[UR8][R36.64+0x100], R16 ;  /* 0x0001001024009985 */ /* 0x0005e2000c10fb08 */
[----:B0-----:R-:W-:Y:S02]  /*1610*/  @!P1 LEA R8, R9, R8, 0x18 ;  /* 0x0000000809089211 */ /* 0x001fe400078ec0ff */
[----:B-1----:R-:W-:-:S03]  /*1620*/  @!P0 LEA R10, R11, R10, 0x18 ;  /* 0x0000000a0b0a8211 */ /* 0x002fc600078ec0ff */
[----:B------:R2:W-:Y:S04]  /*1630*/  @!P1 STS [R8+0x8], R17 ;  /* 0x0000081108009388 */ /* 0x0005e80000000800 */
[----:B------:R2:W-:Y:S04]  /*1640*/  @!P1 STS [R8+0x4], R27 ;  /* 0x0000041b08009388 */ /* 0x0005e80000000800 */
[----:B------:R2:W-:Y:S02]  /*1650*/  @!P0 STS [R10+0x24], R27 ;  /* 0x0000241b0a008388 */ /* 0x0005e40000000800 */
.L_x_4:
[----:B------:R-:W-:Y:S05]  /*1660*/  WARPSYNC.ALL ;  /* 0x0000000000007948 */ /* 0x000fea0003800000 */
[----:B------:R-:W0:Y:S08]  /*1670*/  S2UR UR6, SR_CgaCtaId ;  /* 0x00000000000679c3 */ /* 0x000e300000008800 */
[----:B------:R-:W-:Y:S06]  /*1680*/  BAR.SYNC.DEFER_BLOCKING 0x0 ;  /* 0x0000000000007b1d */ /* 0x000fec0000010000 */
[----:B------:R-:W-:Y:S01]  /*1690*/  UMOV UR5, 0x400 ;  /* 0x0000040000057882 */ /* 0x000fe20000000000 */
[----:B--2---:R-:W1:Y:S01]  /*16a0*/  S2R R8, SR_TID.X ;  /* 0x0000000000087919 */ /* 0x004e620000002100 */
[----:B0-----:R-:W-:-:S09]  /*16b0*/  ULEA UR5, UR6, UR5, 0x18 ;  /* 0x0000000506057291 */ /* 0x001fd2000f8ec0ff */
[----:B------:R-:W0:Y:S01]  /*16c0*/  LDS R9, [UR5+0x24] ;  /* 0x00002405ff097984 */ /* 0x000e220008000800 */
[----:B-1----:R-:W-:Y:S02]  /*16d0*/  ISETP.NE.AND P0, PT, R8, RZ, PT ;  /* 0x000000ff0800720c */ /* 0x002fe40003f05270 */
[----:B0-----:R-:W-:-:S04]  /*16e0*/  VIADDMNMX.RELU R9, R9, 0xffffffff, R18, !PT ;  /* 0xffffffff09097846 */ /* 0x001fc80007801112 */
[----:B------:R-:W-:-:S04]  /*16f0*/  SEL R8, R18, R9, !P0 ;  /* 0x0000000912087207 */ /* 0x000fc80004000000 */
        /* <DEDUP_REMOVED lines=14> */
[----:B------:R-:W-:-:S07]  /*17e0*/  VIADDMNMX.RELU R19, R17, 0xffffffff, R0, !PT ;  /* 0xffffffff11137846 */ /* 0x000fce0007801100 */
.L_x_3:
[----:B------:R-:W-:Y:S05]  /*17f0*/  BSYNC.RECONVERGENT B0 ;  /* 0x0000000000007941 */ /* 0x000fea0003800200 */
.L_x_1:
[----:B------:R-:W1:Y:S01]  /*1800*/  S2R R0, SR_TID.X ;  /* 0x0000000000007919 */ /* 0x000e620000002100 */
[----:B------:R-:W2:Y:S01]  /*1810*/  S2UR UR6, SR_CgaCtaId ;  /* 0x00000000000679c3 */ /* 0x000ea20000008800 */
[----:B------:R-:W-:Y:S01]  /*1820*/  UMOV UR5, 0x400 ;  /* 0x0000040000057882 */ /* 0x000fe20000000000 */
[----:B0-----:R-:W0:Y:S06]  /*1830*/  S2R R2, SR_LANEID ;  /* 0x0000000000027919 */ /* 0x001e2c0000000000 */
[----:B------:R-:W-:Y:S01]  /*1840*/  BAR.SYNC.DEFER_BLOCKING 0x0 ;  /* 0x0000000000007b1d */ /* 0x000fe20000010000 */
[----:B--2---:R-:W-:-:S05]  /*1850*/  ULEA UR5, UR6, UR5, 0x18 ;  /* 0x0000000506057291 */ /* 0x004fca000f8ec0ff */
[----:B------:R-:W2:Y:S01]  /*1860*/  LDCU.64 UR6, c[0x0][0x388] ;  /* 0x00007100ff0677ac */ /* 0x000ea20008000a00 */
[----:B-1----:R-:W-:-:S05]  /*1870*/  SHF.R.U32.HI R3, RZ, 0x5, R0 ;  /* 0x00000005ff037819 */ /* 0x002fca0000011600 */
[----:B0-----:R-:W-:-:S05]  /*1880*/  IMAD R3, R3, 0x1e0, R2 ;  /* 0x000001e003037824 */ /* 0x001fca00078e0202 */
[----:B------:R-:W-:-:S05]  /*1890*/  LEA R37, R3, UR5, 0x2 ;  /* 0x0000000503257c11 */ /* 0x000fca000f8e10ff */
[----:B------:R-:W-:Y:S01]  /*18a0*/  IMAD R3, R2, 0x38, R37 ;  /* 0x0000003802037824 */ /* 0x000fe200078e0225 */
[----:B--2---:R-:W-:-:S04]  /*18b0*/  IADD3 R2, P0, PT, R35, UR6, RZ ;  /* 0x0000000623027c10 */ /* 0x004fc8000ff1e0ff */
[----:B------:R-:W-:Y:S04]  /*18c0*/  STS [R3], R8 ;  /* 0x0000000803007388 */ /* 0x000fe80000000800 */
[----:B------:R-:W-:Y:S04]  /*18d0*/  STS [R3+0x4], R14 ;  /* 0x0000040e03007388 */ /* 0x000fe80000000800 */
        /* <DEDUP_REMOVED lines=12> */
[----:B------:R0:W-:Y:S01]  /*19a0*/  STS [R3+0x38], R19 ;  /* 0x0000381303007388 */ /* 0x0001e20000000800 */
[----:B------:R-:W-:-:S03]  /*19b0*/  NOP ;  /* 0x0000000000007918 */ /* 0x000fc60000000000 */
[----:B------:R-:W1:Y:S01]  /*19c0*/  LDS R11, [R37] ;  /* 0x00000000250b7984 */ /* 0x000e620000000800 */
[----:B0-----:R-:W-:-:S03]  /*19d0*/  IADD3.X R3, PT, PT, R34, UR7, RZ, P0, !PT ;  /* 0x0000000722037c10 */ /* 0x001fc600087fe4ff */
[----:B------:R-:W0:Y:S04]  /*19e0*/  LDS R13, [R37+0x80] ;  /* 0x00008000250d7984 */ /* 0x000e280000000800 */
[----:B------:R-:W2:Y:S04]  /*19f0*/  LDS R7, [R37+0x100] ;  /* 0x0001000025077984 */ /* 0x000ea80000000800 */
[----:B------:R-:W3:Y:S04]  /*1a00*/  LDS R15, [R37+0x180] ;  /* 0x00018000250f7984 */ /* 0x000ee80000000800 */
[----:B------:R-:W4:Y:S04]  /*1a10*/  LDS R5, [R37+0x200] ;  /* 0x0002000025057984 */ /* 0x000f280000000800 */
[----:B------:R-:W5:Y:S04]  /*1a20*/  LDS R21, [R37+0x280] ;  /* 0x0002800025157984 */ /* 0x000f680000000800 */
        /* <DEDUP_REMOVED lines=9> */
[----:B-1----:R-:W-:Y:S04]  /*1ac0*/  STG.E desc[UR8][R2.64], R11 ;  /* 0x0000000b02007986 */ /* 0x002fe8000c101908 */
[----:B0-----:R-:W-:Y:S04]  /*1ad0*/  STG.E desc[UR8][R2.64+0x80], R13 ;  /* 0x0000800d02007986 */ /* 0x001fe8000c101908 */
[----:B--2---:R-:W-:Y:S04]  /*1ae0*/  STG.E desc[UR8][R2.64+0x100], R7 ;  /* 0x0001000702007986 */ /* 0x004fe8000c101908 */
[----:B---3--:R-:W-:Y:S04]  /*1af0*/  STG.E desc[UR8][R2.64+0x180], R15 ;  /* 0x0001800f02007986 */ /* 0x008fe8000c101908 */
[----:B----4-:R-:W-:Y:S04]  /*1b00*/  STG.E desc[UR8][R2.64+0x200], R5 ;  /* 0x0002000502007986 */ /* 0x010fe8000c101908 */
[----:B-----5:R-:W-:Y:S04]  /*1b10*/  STG.E desc[UR8][R2.64+0x280], R21 ;  /* 0x0002801502007986 */ /* 0x020fe8000c101908 */
[----:B------:R-:W-:Y:S04]  /*1b20*/  STG.E desc[UR8][R2.64+0x300], R9 ;  /* 0x0003000902007986 */ /* 0x000fe8000c101908 */
[----:B------:R-:W-:Y:S04]  /*1b30*/  STG.E desc[UR8][R2.64+0x380], R17 ;  /* 0x0003801102007986 */ /* 0x000fe8000c101908 */
[----:B------:R-:W-:Y:S04]  /*1b40*/  STG.E desc[UR8][R2.64+0x400], R19 ;  /* 0x0004001302007986 */ /* 0x000fe8000c101908 */
[----:B------:R-:W-:Y:S04]  /*1b50*/  STG.E desc[UR8][R2.64+0x480], R23 ;  /* 0x0004801702007986 */ /* 0x000fe8000c101908 */
[----:B------:R-:W-:Y:S04]  /*1b60*/  STG.E desc[UR8][R2.64+0x500], R25 ;  /* 0x0005001902007986 */ /* 0x000fe8000c101908 */
[----:B------:R-:W-:Y:S04]  /*1b70*/  STG.E desc[UR8][R2.64+0x580], R27 ;  /* 0x0005801b02007986 */ /* 0x000fe8000c101908 */
[----:B------:R-:W-:Y:S04]  /*1b80*/  STG.E desc[UR8][R2.64+0x600], R29 ;  /* 0x0006001d02007986 */ /* 0x000fe8000c101908 */
[----:B------:R-:W-:Y:S04]  /*1b90*/  STG.E desc[UR8][R2.64+0x680], R31 ;  /* 0x0006801f02007986 */ /* 0x000fe8000c101908 */
[----:B------:R-:W-:Y:S01]  /*1ba0*/  STG.E desc[UR8][R2.64+0x700], R33 ;  /* 0x0007002102007986 */ /* 0x000fe2000c101908 */
[----:B------:R-:W-:Y:S05]  /*1bb0*/  EXIT ;  /* 0x000000000000794d */ /* 0x000fea0003800000 */
.L_x_0:
[----:B------:R-:W-:-:S04]  /*1bc0*/  ISETP.NE.U32.AND P0, PT, R7, RZ, PT ;  /* 0x000000ff0700720c */ /* 0x000fc80003f05070 */
[----:B------:R-:W-:-:S13]  /*1bd0*/  ISETP.NE.AND.EX P0, PT, R0, RZ, PT, P0 ;  /* 0x000000ff0000720c */ /* 0x000fda0003f05300 */
[----:B------:R-:W-:Y:S05]  /*1be0*/  @!P0 EXIT ;  /* 0x000000000000894d */ /* 0x000fea0003800000 */
[----:B------:R-:W0:Y:S02]  /*1bf0*/  LDC.64 R2, c[0x0][0x380] ;  /* 0x0000e000ff027b82 */ /* 0x000e240000000a00 */
[----:B0-----:R-:W-:-:S05]  /*1c00*/  IMAD.WIDE R2, R20, 0x1e00, R2 ;  /* 0x00001e0014027825 */ /* 0x001fca00078e0202 */
[----:B------:R0:W2:Y:S01]  /*1c10*/  LDG.E R5, desc[UR8][R2.64] ;  /* 0x0000000802057981 */ /* 0x0000a2000c1e1900 */
[----:B------:R-:W1:Y:S02]  /*1c20*/  S2R R36, SR_TID.X ;  /* 0x0000000000247919 */ /* 0x000e640000002100 */
[C---:B-1----:R-:W-:Y:S02]  /*1c30*/  LOP3.LUT R0, R36.reuse, 0x1f, RZ, 0xc0, !PT ;  /* 0x0000001f24007812 */ /* 0x042fe400078ec0ff */
[----:B------:R-:W-:-:S05]  /*1c40*/  LOP3.LUT R9, R36, 0x3e0, RZ, 0xc0, !PT ;  /* 0x000003e024097812 */ /* 0x000fca00078ec0ff */
[----:B------:R-:W-:-:S04]  /*1c50*/  IMAD R34, R9, 0xf, R0 ;  /* 0x0000000f09227824 */ /* 0x000fc800078e0200 */
[C---:B------:R-:W-:Y:S01]  /*1c60*/  VIADD R0, R34.reuse, 0x20 ;  /* 0x0000002022007836 */ /* 0x040fe20000000000 */
[CC--:B------:R-:W-:Y:S01]  /*1c70*/  ISETP.GE.U32.AND P3, PT, R34.reuse, R7.reuse, PT ;  /* 0x000000072200720c */ /* 0x0c0fe20003f66070 */
[C---:B------:R-:W-:Y:S01]  /*1c80*/  VIADD R4, R34.reuse, 0x40 ;  /* 0x0000004022047836 */ /* 0x040fe20000000000 */
[C---:B0-----:R-:W-:Y:S01]  /*1c90*/  LEA R2, P2, R34.reuse, R2, 0x2 ;  /* 0x0000000222027211 */ /* 0x041fe200078410ff */
[----:B------:R-:W-:Y:S01]  /*1ca0*/  VIADD R6, R34, 0x60 ;  /* 0x0000006022067836 */ /* 0x000fe20000000000 */
[-C--:B------:R-:W-:Y:S01]  /*1cb0*/  ISETP.GE.U32.AND P4, PT, R0, R7.reuse, PT ;  /* 0x000000070000720c */ /* 0x080fe20003f86070 */
[----:B------:R-:W-:Y:S01]  /*1cc0*/  VIADD R0, R34, 0x80 ;  /* 0x0000008022007836 */ /* 0x000fe20000000000 */
[-C--:B------:R-:W-:Y:S01]  /*1cd0*/  ISETP.GE.U32.AND P5, PT, R4, R7.reuse, PT ;  /* 0x000000070400720c */ /* 0x080fe20003fa6070 */
[----:B------:R-:W-:Y:S01]  /*1ce0*/  IMAD.X R3, RZ, RZ, R3, P2 ;  /* 0x000000ffff037224 */ /* 0x000fe200010e0603 */
[-C--:B------:R-:W-:Y:S01]  /*1cf0*/  ISETP.GE.U32.AND P6, PT, R6, R7.reuse, PT ;  /* 0x000000070600720c */ /* 0x080fe20003fc6070 */
[----:B------:R-:W-:Y:S01]  /*1d00*/  VIADD R4, R34, 0xa0 ;  /* 0x000000a022047836 */ /* 0x000fe20000000000 */
[----:B------:R-:W-:Y:S01]  /*1d10*/  ISETP.GE.U32.AND P0, PT, R0, R7, PT ;  /* 0x000000070000720c */ /* 0x000fe20003f06070 */
[----:B------:R-:W-:-:S03]  /*1d20*/  VIADD R0, R34, 0xc0 ;  /* 0x000000c022007836 */ /* 0x000fc60000000000 */
[-C--:B------:R-:W-:Y:S01]  /*1d30*/  ISETP.GE.U32.AND P1, PT, R4, R7.reuse, PT ;  /* 0x000000070400720c */ /* 0x080fe20003f26070 */
[----:B------:R-:W-:Y:S01]  /*1d40*/  VIADD R4, R34, 0x100 ;  /* 0x0000010022047836 */ /* 0x000fe20000000000 */
[-C--:B------:R-:W-:Y:S01]  /*1d50*/  ISETP.GE.U32.AND P2, PT, R0, R7.reuse, PT ;  /* 0x000000070000720c */ /* 0x080fe20003f46070 */
[----:B------:R-:W-:Y:S02]  /*1d60*/  VIADD R0, R34, 0xe0 ;  /* 0x000000e022007836 */ /* 0x000fe40000000000 */
[----:B--2---:R-:W-:Y:S02]  /*1d70*/  IMAD.MOV.U32 R9, RZ, RZ, R5 ;  /* 0x000000ffff097224 */ /* 0x004fe400078e0005 */
[----:B------:R-:W2:Y:S01]  /*1d80*/  @!P3 LDG.E R5, desc[UR8][R2.64] ;  /* 0x000000080205b981 */ /* 0x000ea2000c1e1900 */
[----:B------:R-:W-:Y:S01]  /*1d90*/  ISETP.GE.U32.AND P3, PT, R0, R7, PT ;  /* 0x000000070000720c */ /* 0x000fe20003f66070 */
[--C-:B------:R-:W-:Y:S02]  /*1da0*/  IMAD.MOV.U32 R11, RZ, RZ, R9.reuse ;  /* 0x000000ffff0b7224 */ /* 0x100fe400078e0009 */
[----:B------:R-:W-:-:S02]  /*1db0*/  IMAD.MOV.U32 R13, RZ, RZ, R9 ;  /* 0x000000ffff0d7224 */ /* 0x000fc400078e0009 */
[----:B------:R-:W-:Y:S02]  /*1dc0*/  VIADD R0, R34, 0x120 ;  /* 0x0000012022007836 */ /* 0x000fe40000000000 */
[----:B------:R-:W3:Y:S01]  /*1dd0*/  @!P4 LDG.E R11, desc[UR8][R2.64+0x80] ;  /* 0x00008008020bc981 */ /* 0x000ee2000c1e1900 */
[--C-:B------:R-:W-:Y:S01]  /*1de0*/  IMAD.MOV.U32 R15, RZ, RZ, R9.reuse ;  /* 0x000000ffff0f7224 */ /* 0x100fe200078e0009 */
[-C--:B------:R-:W-:Y:S01]  /*1df0*/  ISETP.GE.U32.AND P4, PT, R4, R7.reuse, PT ;  /* 0x000000070400720c */ /* 0x080fe20003f86070 */
[--C-:B------:R-:W-:Y:S01]  /*1e00*/  IMAD.MOV.U32 R17, RZ, RZ, R9.reuse ;  /* 0x000000ffff117224 */ /* 0x100fe200078e0009 */
[----:B------:R-:W4:Y:S01]  /*1e10*/  @!P5 LDG.E R13, desc[UR8][R2.64+0x100] ;  /* 0x00010008020dd981 */ /* 0x000f22000c1e1900 */
[-C--:B------:R-:W-:Y:S01]  /*1e20*/  ISETP.GE.U32.AND P5, PT, R0, R7.reuse, PT ;  /* 0x000000070000720c */ /* 0x080fe20003fa6070 */
[C---:B------:R-:W-:Y:S02]  /*1e30*/  VIADD R4, R34.reuse, 0x140 ;  /* 0x0000014022047836 */ /* 0x040fe40000000000 */
[----:B------:R-:W-:Y:S01]  /*1e40*/  VIADD R0, R34, 0x160 ;  /* 0x0000016022007836 */ /* 0x000fe20000000000 */
[----:B------:R-:W5:Y:S01]  /*1e50*/  @!P6 LDG.E R15, desc[UR8][R2.64+0x180] ;  /* 0x00018008020fe981 */ /* 0x000f62000c1e1900 */
[--C-:B------:R-:W-:Y:S01]  /*1e60*/  IMAD.MOV.U32 R19, RZ, RZ, R9.reuse ;  /* 0x000000ffff137224 */ /* 0x100fe200078e0009 */
[-C--:B------:R-:W-:Y:S01]  /*1e70*/  ISETP.GE.U32.AND P6, PT, R4, R7.reuse, PT ;  /* 0x000000070400720c */ /* 0x080fe20003fc6070 */
[--C-:B------:R-:W-:Y:S01]  /*1e80*/  IMAD.MOV.U32 R21, RZ, RZ, R9.reuse ;  /* 0x000000ffff157224 */ /* 0x100fe200078e0009 */
[----:B------:R-:W5:Y:S01]  /*1e90*/  @!P0 LDG.E R17, desc[UR8][R2.64+0x200] ;  /* 0x0002000802118981 */ /* 0x000f62000c1e1900 */
[----:B------:R-:W-:Y:S01]  /*1ea0*/  ISETP.GE.U32.AND P0, PT, R0, R7, PT ;  /* 0x000000070000720c */ /* 0x000fe20003f06070 */
[----:B------:R-:W-:-:S02]  /*1eb0*/  IMAD.MOV.U32 R23, RZ, RZ, R9 ;  /* 0x000000ffff177224 */ /* 0x000fc400078e0009 */
[C---:B------:R-:W-:Y:S01]  /*1ec0*/  VIADD R0, R34.reuse, 0x180 ;  /* 0x0000018022007836 */ /* 0x040fe20000000000 */
[----:B------:R-:W5:Y:S01]  /*1ed0*/  @!P1 LDG.E R19, desc[UR8][R2.64+0x280] ;  /* 0x0002800802139981 */ /* 0x000f62000c1e1900 */
[C---:B------:R-:W-:Y:S02]  /*1ee0*/  VIADD R4, R34.reuse, 0x1a0 ;  /* 0x000001a022047836 */ /* 0x040fe40000000000 */
[----:B------:R-:W-:Y:S01]  /*1ef0*/  VIADD R34, R34, 0x1c0 ;  /* 0x000001c022227836 */ /* 0x000fe20000000000 */
[----:B------:R-:W5:Y:S01]  /*1f00*/  @!P2 LDG.E R21, desc[UR8][R2.64+0x300] ;  /* 0x000300080215a981 */ /* 0x000f62000c1e1900 */
[-C--:B------:R-:W-:Y:S02]  /*1f10*/  ISETP.GE.U32.AND P1, PT, R0, R7.reuse, PT ;  /* 0x000000070000720c */ /* 0x080fe40003f26070 */
[-C--:B------:R-:W-:Y:S01]  /*1f20*/  ISETP.GE.U32.AND P2, PT, R4, R7.reuse, PT ;  /* 0x000000070400720c */ /* 0x080fe20003f46070 */
[----:B------:R-:W5:Y:S01]  /*1f30*/  @!P3 LDG.E R23, desc[UR8][R2.64+0x380] ;  /* 0x000380080217b981 */ /* 0x000f62000c1e1900 */
[----:B------:R-:W-:Y:S01]  /*1f40*/  ISETP.GE.U32.AND P3, PT, R34, R7, PT ;  /* 0x000000072200720c */ /* 0x000fe20003f66070 */
[----:B------:R-:W-:-:S02]  /*1f50*/  IMAD.MOV.U32 R7, RZ, RZ, R9 ;  /* 0x000000ffff077224 */ /* 0x000fc400078e0009 */
[--C-:B------:R-:W-:Y:S02]  /*1f60*/  IMAD.MOV.U32 R25, RZ, RZ, R9.reuse ;  /* 0x000000ffff197224 */ /* 0x100fe400078e0009 */
[--C-:B------:R-:W-:Y:S02]  /*1f70*/  IMAD.MOV.U32 R27, RZ, RZ, R9.reuse ;  /* 0x000000ffff1b7224 */ /* 0x100fe400078e0009 */
[--C-:B------:R-:W-:Y:S01]  /*1f80*/  IMAD.MOV.U32 R29, RZ, RZ, R9.reuse ;  /* 0x000000ffff1d7224 */ /* 0x100fe200078e0009 */
[----:B------:R-:W5:Y:S01]  /*1f90*/  @!P4 LDG.E R7, desc[UR8][R2.64+0x400] ;  /* 0x000400080207c981 */ /* 0x000f62000c1e1900 */
[--C-:B------:R-:W-:Y:S02]  /*1fa0*/  IMAD.MOV.U32 R33, RZ, RZ, R9.reuse ;  /* 0x000000ffff217224 */ /* 0x100fe400078e0009 */
[----:B------:R-:W-:Y:S01]  /*1fb0*/  IMAD.MOV.U32 R35, RZ, RZ, R9 ;  /* 0x000000ffff237224 */ /* 0x000fe200078e0009 */
[----:B------:R-:W5:Y:S04]  /*1fc0*/  @!P5 LDG.E R25, desc[UR8][R2.64+0x480] ;  /* 0x000480080219d981 */ /* 0x000f68000c1e1900 */
[----:B------:R-:W5:Y:S04]  /*1fd0*/  @!P6 LDG.E R27, desc[UR8][R2.64+0x500] ;  /* 0x00050008021be981 */ /* 0x000f68000c1e1900 */
[----:B------:R-:W5:Y:S04]  /*1fe0*/  @!P0 LDG.E R29, desc[UR8][R2.64+0x580] ;  /* 0x00058008021d8981 */ /* 0x000f68000c1e1900 */
[----:B------:R-:W5:Y:S04]  /*1ff0*/  @!P1 LDG.E R33, desc[UR8][R2.64+0x600] ;  /* 0x0006000802219981 */ /* 0x000f68000c1e1900 */
[----:B------:R-:W5:Y:S04]  /*2000*/  @!P2 LDG.E R35, desc[UR8][R2.64+0x680] ;  /* 0x000680080223a981 */ /* 0x000f68000c1e1900 */
[----:B------:R0:W5:Y:S01]  /*2010*/  @!P3 LDG.E R9, desc[UR8][R2.64+0x700] ;  /* 0x000700080209b981 */ /* 0x000162000c1e1900 */
[----:B------:R-:W1:Y:S01]  /*2020*/  S2R R31, SR_LANEID ;  /* 0x00000000001f7919 */ /* 0x000e620000000000 */
[----:B------:R-:W0:Y:S01]  /*2030*/  S2UR UR5, SR_CgaCtaId ;  /* 0x00000000000579c3 */ /* 0x000e220000008800 */
[----:B------:R-:W-:Y:S01]  /*2040*/  SHF.R.U32.HI R24, RZ, 0x5, R36 ;  /* 0x00000005ff187819 */ /* 0x000fe20000011624 */
[----:B------:R-:W-:Y:S01]  /*2050*/  UMOV UR4, 0x400 ;  /* 0x0000040000047882 */ /* 0x000fe20000000000 */
[----:B------:R-:W-:Y:S01]  /*2060*/  ISETP.NE.AND P0, PT, R20, RZ, PT ;  /* 0x000000ff1400720c */ /* 0x000fe20003f05270 */
[----:B0-----:R-:W-:-:S02]  /*2070*/  ULEA UR6, UR5, UR4, 0x18 ;  /* 0x0000000405067291 */ /* 0x001fc4000f8ec0ff */
        /* <DEDUP_REMOVED lines=36> */
[----:B0-----:R-:W-:Y:S01]  /*22c0*/  VIADDMNMX.RELU R9, R3, 0xffffffff, R4, !PT ;  /* 0xffffffff03097846 */ /* 0x001fe20007801104 */
[----:B------:R-:W-:Y:S01]  /*22d0*/  BSSY.RECONVERGENT B0, `(.L_x_24) ;  /* 0x0000033000007945 */ /* 0x000fe20003800200 */
[----:B------:R-:W-:Y:S02]  /*22e0*/  ISETP.GE.AND P0, PT, R31, 0x1, PT ;  /* 0x000000011f00780c */ /* 0x000fe40003f06270 */
[----:B------:R-:W-:Y:S02]  /*22f0*/  VIADDMNMX.RELU R9, R9, 0xffffffff, R30, !PT ;  /* 0xffffffff09097846 */ /* 0x000fe4000780111e */
[----:B------:R-:W-:Y:S02]  /*2300*/  ISETP.NE.AND P1, PT, R31, 0x1f, PT ;  /* 0x0000001f1f00780c */ /* 0x000fe40003f25270 */
[----:B------:R-:W-:Y:S02]  /*2310*/  VIADDMNMX.RELU R8, R9, 0xffffffff, R28, !PT ;  /* 0xffffffff09087846 */ /* 0x000fe4000780111c */
[----:B------:R-:W-:-:S02]  /*2320*/  ISETP.GE.U32.AND P2, PT, R36, 0x20, PT ;  /* 0x000000202400780c */ /* 0x000fc40003f46070 */
[----:B------:R-:W-:Y:S02]  /*2330*/  VIADDMNMX.RELU R9, R8, 0xffffffff, R5, !PT ;  /* 0xffffffff08097846 */ /* 0x000fe40007801105 */
[----:B------:R-:W-:Y:S02]  /*2340*/  ISETP.NE.AND P3, PT, R36, RZ, PT ;  /* 0x000000ff2400720c */ /* 0x000fe40003f65270 */
[----:B------:R-:W-:-:S03]  /*2350*/  VIADDMNMX.RELU R8, R9, 0xffffffff, R6, !PT ;  /* 0xffffffff09087846 */ /* 0x000fc60007801106 */
[----:B------:R-:W-:Y:S02]  /*2360*/  @!P1 LEA R22, R24, UR6, 0x2 ;  /* 0x0000000618169c11 */ /* 0x000fe4000f8e10ff */
        /* <DEDUP_REMOVED lines=27> */
[----:B------:R-:W-:Y:S01]  /*2520*/  SEL R10, R8, R9, !P0 ;  /* 0x00000009080a7207 */ /* 0x000fe20004000000 */
[----:B------:R0:W-:Y:S04]  /*2530*/  @!P1 STS [R22+0x10], R9 ;  /* 0x0000100916009388 */ /* 0x0001e80000000800 */
[----:B------:R0:W1:Y:S01]  /*2540*/  SHFL.UP PT, R20, R10, 0x1, RZ ;  /* 0x042000000a147989 */ /* 0x00006200000e00ff */
[----:B------:R-:W-:Y:S06]  /*2550*/  BAR.SYNC.DEFER_BLOCKING 0x0 ;  /* 0x0000000000007b1d */ /* 0x000fec0000010000 */
[----:B------:R-:W-:Y:S05]  /*2560*/  @!P2 BRA `(.L_x_25) ;  /* 0x000000000024a947 */ /* 0x000fea0003800000 */
[----:B0-----:R-:W0:Y:S01]  /*2570*/  LDS.128 R8, [UR6+0x10] ;  /* 0x00001006ff087984 */ /* 0x001e220008000c00 */
[C---:B------:R-:W-:Y:S02]  /*2580*/  ISETP.NE.AND P0, PT, R24.reuse, 0x3, PT ;  /* 0x000000031800780c */ /* 0x040fe40003f05270 */
[----:B------:R-:W-:Y:S02]  /*2590*/  ISETP.NE.AND P1, PT, R24, 0x2, PT ;  /* 0x000000021800780c */ /* 0x000fe40003f25270 */
[----:B0-----:R-:W-:-:S04]  /*25a0*/  VIADDMNMX.RELU R9, R8, 0xffffffff, R9, !PT ;  /* 0xffffffff08097846 */ /* 0x001fc80007801109 */
[----:B------:R-:W-:-:S05]  /*25b0*/  VIADDMNMX.RELU R11, R9, 0xffffffff, R10, !PT ;  /* 0xffffffff090b7846 */ /* 0x000fca000780110a */
[----:B------:R-:W-:Y:S02]  /*25c0*/  @P0 SEL R11, R9, R8, !P1 ;  /* 0x00000008090b0207 */ /* 0x000fe40004800000 */
[----:B------:R-:W-:Y:S02]  /*25d0*/  ISETP.NE.AND P0, PT, R31, RZ, PT ;  /* 0x000000ff1f00720c */ /* 0x000fe40003f05270 */
[----:B-1----:R-:W-:-:S04]  /*25e0*/  VIADDMNMX.RELU R20, R11, 0xffffffff, R20, !PT ;  /* 0xffffffff0b147846 */ /* 0x002fc80007801114 */
[----:B------:R-:W-:-:S07]  /*25f0*/  SEL R20, R11, R20, !P0 ;  /* 0x000000140b147207 */ /* 0x000fce0004000000 */
.L_x_25:
[----:B------:R-:W-:Y:S05]  /*2600*/  BSYNC.RECONVERGENT B0 ;  /* 0x0000000000007941 */ /* 0x000fea0003800200 */
.L_x_24:
[----:B-1----:R-:W-:-:S04]  /*2610*/  VIADDMNMX.RELU R20, R20, 0xffffffff, R3, !PT ;  /* 0xffffffff14147846 */ /* 0x002fc80007801103 */
[----:B------:R-:W-:-:S04]  /*2620*/  SEL R3, R3, R20, !P3 ;  /* 0x0000001403037207 */ /* 0x000fc80005800000 */
[----:B0-----:R-:W-:-:S04]  /*2630*/  VIADDMNMX.RELU R9, R3, 0xffffffff, R4, !PT ;  /* 0xffffffff03097846 */ /* 0x001fc80007801104 */
        /* <DEDUP_REMOVED lines=13> */
[----:B------:R-:W-:Y:S06]  /*2710*/  BRA `(.L_x_26) ;  /* 0x0000000c00747947 */ /* 0x000fec0003800000 */
.L_x_23:
        /* <DEDUP_REMOVED lines=53> */
[----:B------:R-:W-:-:S07]  /*2a70*/  ISETP.NE.AND P2, PT, R36, RZ, PT ;  /* 0x000000ff2400720c */ /* 0x000fce0003f45270 */
[----:B------:R-:W1:Y:S06]  /*2a80*/  LDC.64 R8, c[0x0][0x390] ;  /* 0x0000e400ff087b82 */ /* 0x000e6c0000000a00 */
[----:B------:R-:W-:Y:S01]  /*2a90*/  @!P2 IMAD.MOV.U32 R10, RZ, RZ, 0x64 ;  /* 0x00000064ff0aa424 */ /* 0x000fe200078e00ff */
[----:B------:R-:W-:Y:S01]  /*2aa0*/  @!P2 STS [UR6+0xc], R11 ;  /* 0x00000c0bff00a988 */ /* 0x000fe20008000806 */
[----:B0-----:R-:W-:Y:S02]  /*2ab0*/  ISETP.GT.U32.AND P1, PT, R21, 0x1f3, PT ;  /* 0x000001f31500780c */ /* 0x001fe40003f24070 */
[----:B------:R-:W-:Y:S01]  /*2ac0*/  LOP3.LUT R21, RZ, R36, RZ, 0x33, !PT ;  /* 0x00000024ff157212 */ /* 0x000fe200078e33ff */
[----:B-1----:R-:W-:-:S05]  /*2ad0*/  IMAD.WIDE R32, R20, 0x8, R8 ;  /* 0x0000000814207825 */ /* 0x002fca00078e0208 */
[----:B------:R0:W-:Y:S02]  /*2ae0*/  @!P2 ST.E.64.STRONG.GPU desc[UR8][R32.64+0x100], R10 ;  /* 0x0001000a2000a985 */ /* 0x0001e4000c10fb08 */
[----:B0-----:R-:W-:-:S03]  /*2af0*/  IMAD.IADD R10, R20, 0x1, R21 ;  /* 0x00000001140a7824 */ /* 0x001fc600078e0215 */
[----:B------:R-:W-:Y:S05]  /*2b00*/  @P1 BRA `(.L_x_28) ;  /* 0x0000000000081947 */ /* 0x000fea0003800000 */
[----:B------:R0:W-:Y:S06]  /*2b10*/  MEMBAR.SC.CTA ;  /* 0x0000000000007992 */ /* 0x0001ec0000000000 */
[----:B0-----:R-:W-:Y:S05]  /*2b20*/  BRA `(.L_x_29) ;  /* 0x0000000000087947 */ /* 0x001fea0003800000 */
.L_x_28:
[----:B------:R-:W-:Y:S05]  /*2b30*/  NANOSLEEP 0x1c2 ;  /* 0x000001c20000795d */ /* 0x000fea0003800000 */
[----:B------:R-:W-:Y:S01]  /*2b40*/  NOP ;  /* 0x0000000000007918 */ /* 0x000fe20000000000 */
.L_x_29:
[----:B------:R-:W-:-:S05]  /*2b50*/  IMAD.WIDE R8, R10, 0x8, R8 ;  /* 0x000000080a087825 */ /* 0x000fca00078e0208 */
[----:B------:R-:W2:Y:S01]  /*2b60*/  LD.E.64.STRONG.GPU R20, desc[UR8][R8.64+0x100] ;  /* 0x0001000808147980 */ /* 0x000ea2000c10fb00 */
[----:B------:R-:W-:Y:S01]  /*2b70*/  UMOV UR4, 0xffffffff ;  /* 0xffffffff00047882 */ /* 0x000fe20000000000 */
[----:B--2---:R-:W-:Y:S02]  /*2b80*/  ISETP.NE.AND P0, PT, R20, 0x63, PT ;  /* 0x000000631400780c */ /* 0x004fe40003f05270 */
[----:B------:R-:W-:Y:S11]  /*2b90*/  BRA.DIV UR4, `(.L_x_30) ;  /* 0x0000001a04547947 */ /* 0x000ff6000b800000 */
[----:B------:R-:W-:-:S13]  /*2ba0*/  VOTE.ANY P0, !P0 ;  /* 0x0000000000ff7806 */ /* 0x000fda0004000100 */
.L_x_78:
[----:B------:R-:W-:Y:S05]  /*2bb0*/  @!P0 BRA `(.L_x_31) ;  /* 0x0000000000308947 */ /* 0x000fea0003800000 */
.L_x_35:
[----:B------:R-:W-:Y:S05]  /*2bc0*/  YIELD ;  /* 0x0000000000007946 */ /* 0x000fea0003800000 */
[----:B------:R-:W-:Y:S05]  /*2bd0*/  @P1 BRA `(.L_x_32) ;  /* 0x0000000000081947 */ /* 0x000fea0003800000 */
[----:B------:R0:W-:Y:S06]  /*2be0*/  MEMBAR.SC.CTA ;  /* 0x0000000000007992 */ /* 0x0001ec0000000000 */
[----:B0-----:R-:W-:Y:S05]  /*2bf0*/  BRA `(.L_x_33) ;  /* 0x0000000000087947 */ /* 0x001fea0003800000 */
.L_x_32:
[----:B------:R-:W-:Y:S05]  /*2c00*/  NANOSLEEP 0x15e ;  /* 0x0000015e0000795d */ /* 0x000fea0003800000 */
[----:B------:R-:W-:Y:S01]  /*2c10*/  NOP ;  /* 0x0000000000007918 */ /* 0x000fe20000000000 */
.L_x_33:
[----:B------:R-:W2:Y:S01]  /*2c20*/  LD.E.64.STRONG.GPU R20, desc[UR8][R8.64+0x100] ;  /* 0x0001000808147980 */ /* 0x000ea2000c10fb00 */
[----:B------:R-:W-:Y:S01]  /*2c30*/  UMOV UR4, 0xffffffff ;  /* 0xffffffff00047882 */ /* 0x000fe20000000000 */
[----:B--2---:R-:W-:Y:S02]  /*2c40*/  ISETP.NE.AND P0, PT, R20, 0x63, PT ;  /* 0x000000631400780c */ /* 0x004fe40003f05270 */
[----:B------:R-:W-:Y:S11]  /*2c50*/  BRA.DIV UR4, `(.L_x_34) ;  /* 0x0000001a04447947 */ /* 0x000ff6000b800000 */
[----:B------:R-:W-:-:S13]  /*2c60*/  VOTE.ANY P0, !P0 ;  /* 0x0000000000ff7806 */ /* 0x000fda0004000100 */
.L_x_81:
[----:B------:R-:W-:Y:S05]  /*2c70*/  @P0 BRA `(.L_x_35) ;  /* 0xfffffffc00d00947 */ /* 0x000fea000383ffff */
.L_x_31:
[----:B------:R-:W-:Y:S01]  /*2c80*/  UMOV UR4, 0xffffffff ;  /* 0xffffffff00047882 */ /* 0x000fe20000000000 */
[----:B------:R-:W-:Y:S02]  /*2c90*/  ISETP.NE.AND P3, PT, R20, 0x65, PT ;  /* 0x000000651400780c */ /* 0x000fe40003f65270 */
[----:B------:R-:W-:Y:S11]  /*2ca0*/  BRA.DIV UR4, `(.L_x_36) ;  /* 0x0000001a04507947 */ /* 0x000ff6000b800000 */
[----:B------:R-:W0:Y:S01]  /*2cb0*/  S2R R35, SR_GEMASK ;  /* 0x0000000000237919 */ /* 0x000e220000003c00 */
[----:B------:R-:W-:Y:S01]  /*2cc0*/  VOTE.ANY R24, PT, !P3 ;  /* 0x0000000000187806 */ /* 0x000fe200058e0100 */
[----:B------:R-:W-:-:S03]  /*2cd0*/  VIADD R23, R31, 0x2 ;  /* 0x000000021f177836 */ /* 0x000fc60000000000 */
[----:B0-----:R-:W-:-:S05]  /*2ce0*/  LOP3.LUT R24, R24, 0x80000000, R35, 0xec, !PT ;  /* 0x8000000018187812 */ /* 0x001fca00078eec23 */
[----:B------:R-:W-:-:S05]  /*2cf0*/  VIADD R9, R24, 0xffffffff ;  /* 0xffffffff18097836 */ /* 0x000fca0000000000 */
[----:B------:R-:W-:-:S04]  /*2d00*/  LOP3.LUT R9, R24, R9, RZ, 0xc, !PT ;  /* 0x0000000918097212 */ /* 0x000fc800078e0cff */
[----:B------:R0:W1:Y:S02]  /*2d10*/  POPC R26, R9 ;  /* 0x00000009001a7309 */ /* 0x0000640000000000 */
[C---:B0-----:R-:W-:Y:S01]  /*2d20*/  VIADD R9, R31.reuse, 0x4 ;  /* 0x000000041f097836 */ /* 0x041fe20000000000 */
[----:B-1----:R-:W0:Y:S01]  /*2d30*/  SHFL.DOWN PT, R25, R21, 0x1, R26 ;  /* 0x0820000015197989 */ /* 0x002e2200000e001a */
[----:B------:R-:W-:Y:S02]  /*2d40*/  ISETP.GE.AND P0, PT, R31, R26, PT ;  /* 0x0000001a1f00720c */ /* 0x000fe40003f06270 */
[----:B0-----:R-:W-:-:S04]  /*2d50*/  VIADDMNMX.RELU R8, R25, 0xffffffff, R21, !PT ;  /* 0xffffffff19087846 */ /* 0x001fc80007801115 */
[----:B------:R-:W-:Y:S01]  /*2d60*/  SEL R37, R8, R21, !P0 ;  /* 0x0000001508257207 */ /* 0x000fe20004000000 */
[----:B------:R-:W-:Y:S01]  /*2d70*/  VIADD R21, R31, 0x10 ;  /* 0x000000101f157836 */ /* 0x000fe20000000000 */
[----:B------:R-:W-:-:S03]  /*2d80*/  ISETP.GT.AND P0, PT, R23, R26, PT ;  /* 0x0000001a1700720c */ /* 0x000fc60003f04270 */
[----:B------:R-:W0:Y:S01]  /*2d90*/  SHFL.DOWN PT, R25, R37, 0x2, R26 ;  /* 0x0840000025197989 */ /* 0x000e2200000e001a */
[----:B------:R-:W-:Y:S02]  /*2da0*/  ISETP.GT.AND P3, PT, R21, R26, PT ;  /* 0x0000001a1500720c */ /* 0x000fe40003f64270 */
[----:B0-----:R-:W-:-:S04]  /*2db0*/  VIADDMNMX.RELU R8, R25, 0xffffffff, R37, !PT ;  /* 0xffffffff19087846 */ /* 0x001fc80007801125 */
[----:B------:R-:W-:Y:S02]  /*2dc0*/  SEL R27, R37, R8, P0 ;  /* 0x00000008251b7207 */ /* 0x000fe40000000000 */
[----:B------:R-:W-:Y:S01]  /*2dd0*/  ISETP.GT.AND P0, PT, R9, R26, PT ;  /* 0x0000001a0900720c */ /* 0x000fe20003f04270 */
[----:B------:R-:W-:Y:S02]  /*2de0*/  VIADD R9, R31, 0x8 ;  /* 0x000000081f097836 */ /* 0x000fe40000000000 */
[----:B------:R-:W0:Y:S02]  /*2df0*/  SHFL.DOWN PT, R25, R27, 0x4, R26 ;  /* 0x088000001b197989 */ /* 0x000e2400000e001a */
[----:B0-----:R-:W-:-:S04]  /*2e00*/  VIADDMNMX.RELU R8, R25, 0xffffffff, R27, !PT ;  /* 0xffffffff19087846 */ /* 0x001fc8000780111b */
[----:B------:R-:W-:Y:S02]  /*2e10*/  SEL R29, R27, R8, P0 ;  /* 0x000000081b1d7207 */ /* 0x000fe40000000000 */
[----:B------:R-:W-:-:S03]  /*2e20*/  ISETP.GT.AND P0, PT, R9, R26, PT ;  /* 0x0000001a0900720c */ /* 0x000fc60003f04270 */
[----:B------:R-:W0:Y:S02]  /*2e30*/  SHFL.DOWN PT, R25, R29, 0x8, R26 ;  /* 0x090000001d197989 */ /* 0x000e2400000e001a */
[----:B0-----:R-:W-:-:S04]  /*2e40*/  VIADDMNMX.RELU R8, R25, 0xffffffff, R29, !PT ;  /* 0xffffffff19087846 */ /* 0x001fc8000780111d */
[----:B------:R-:W-:Y:S02]  /*2e50*/  SEL R37, R29, R8, P0 ;  /* 0x000000081d257207 */ /* 0x000fe40000000000 */
[----:B------:R-:W0:Y:S01]  /*2e60*/  LDC.64 R8, c[0x0][0x390] ;  /* 0x0000e400ff087b82 */ /* 0x000e220000000a00 */
[----:B------:R-:W-:Y:S02]  /*2e70*/  ISETP.NE.AND P0, PT, R20, 0x65, PT ;  /* 0x000000651400780c */ /* 0x000fe40003f05270 */
[----:B------:R-:W1:Y:S11]  /*2e80*/  SHFL.DOWN PT, R25, R37, 0x10, R26 ;  /* 0x0a00000025197989 */ /* 0x000e7600000e001a */
[----:B------:R-:W-:-:S02]  /*2e90*/  VOTE.ALL P0, P0 ;  /* 0x0000000000ff7806 */ /* 0x000fc40000000000 */
[----:B0-----:R-:W-:Y:S02]  /*2ea0*/  IADD3 R27, P4, PT, R8, 0x100, RZ ;  /* 0x00000100081b7810 */ /* 0x001fe40007f9e0ff */
[----:B-1----:R-:W-:-:S03]  /*2eb0*/  VIADDMNMX.RELU R8, R25, 0xffffffff, R37, !PT ;  /* 0xffffffff19087846 */ /* 0x002fc60007801125 */
[----:B------:R-:W-:Y:S01]  /*2ec0*/  IMAD.X R29, RZ, RZ, R9, P4 ;  /* 0x000000ffff1d7224 */ /* 0x000fe200020e0609 */
[----:B------:R-:W-:-:S07]  /*2ed0*/  SEL R26, R37, R8, P3 ;  /* 0x00000008251a7207 */ /* 0x000fce0001800000 */
.L_x_90:
[----:B------:R-:W-:Y:S05]  /*2ee0*/  @!P0 BRA `(.L_x_37) ;  /* 0x0000000000e88947 */ /* 0x000fea0003800000 */
.L_x_45:
        /* <DEDUP_REMOVED lines=9> */
.L_x_93:
[----:B------:R-:W-:Y:S05]  /*2f80*/  @!P0 BRA `(.L_x_39) ;  /* 0x0000000000308947 */ /* 0x000fea0003800000 */
.L_x_43:
[----:B------:R-:W-:Y:S05]  /*2f90*/  YIELD ;  /* 0x0000000000007946 */ /* 0x000fea0003800000 */
[----:B------:R-:W-:Y:S05]  /*2fa0*/  @P1 BRA `(.L_x_40) ;  /* 0x0000000000081947 */ /* 0x000fea0003800000 */
[----:B------:R0:W-:Y:S06]  /*2fb0*/  MEMBAR.SC.CTA ;  /* 0x0000000000007992 */ /* 0x0001ec0000000000 */
[----:B0-----:R-:W-:Y:S05]  /*2fc0*/  BRA `(.L_x_41) ;  /* 0x0000000000087947 */ /* 0x001fea0003800000 */
.L_x_40:
[----:B------:R-:W-:Y:S05]  /*2fd0*/  NANOSLEEP 0x15e ;  /* 0x0000015e0000795d */ /* 0x000fea0003800000 */
[----:B------:R-:W-:Y:S01]  /*2fe0*/  NOP ;  /* 0x0000000000007918 */ /* 0x000fe20000000000 */
.L_x_41:
[----:B------:R-:W2:Y:S01]  /*2ff0*/  LD.E.64.STRONG.GPU R20, desc[UR8][R8.64+-0x100] ;  /* 0xffff000808147980 */ /* 0x000ea2000c10fb00 */
[----:B------:R-:W-:Y:S01]  /*3000*/  UMOV UR4, 0xffffffff ;  /* 0xffffffff00047882 */ /* 0x000fe20000000000 */
[----:B--2---:R-:W-:Y:S02]  /*3010*/  ISETP.NE.AND P0, PT, R20, 0x63, PT ;  /* 0x000000631400780c */ /* 0x004fe40003f05270 */
[----:B------:R-:W-:Y:S11]  /*3020*/  BRA.DIV UR4, `(.L_x_42) ;  /* 0x0000001a04947947 */ /* 0x000ff6000b800000 */
[----:B------:R-:W-:-:S13]  /*3030*/  VOTE.ANY P0, !P0 ;  /* 0x0000000000ff7806 */ /* 0x000fda0004000100 */
.L_x_96:
[----:B------:R-:W-:Y:S05]  /*3040*/  @P0 BRA `(.L_x_43) ;  /* 0xfffffffc00d00947 */ /* 0x000fea000383ffff */
.L_x_39:
[----:B------:R-:W-:Y:S01]  /*3050*/  UMOV UR4, 0xffffffff ;  /* 0xffffffff00047882 */ /* 0x000fe20000000000 */
[----:B------:R-:W-:Y:S02]  /*3060*/  ISETP.NE.AND P0, PT, R20, 0x65, PT ;  /* 0x000000651400780c */ /* 0x000fe40003f05270 */
[----:B------:R-:W-:Y:S11]  /*3070*/  BRA.DIV UR4, `(.L_x_44) ;  /* 0x0000001a04a07947 */ /* 0x000ff6000b800000 */
[----:B------:R-:W-:Y:S01]  /*3080*/  VOTE.ANY R24, PT, !P0 ;  /* 0x0000000000187806 */ /* 0x000fe200040e0100 */
[----:B------:R-:W-:-:S03]  /*3090*/  VIADD R10, R10, 0xffffffe0 ;  /* 0xffffffe00a0a7836 */ /* 0x000fc60000000000 */
[----:B------:R-:W-:-:S05]  /*30a0*/  LOP3.LUT R24, R24, 0x80000000, R35, 0xec, !PT ;  /* 0x8000000018187812 */ /* 0x000fca00078eec23 */
[----:B------:R-:W-:-:S05]  /*30b0*/  VIADD R9, R24, 0xffffffff ;  /* 0xffffffff18097836 */ /* 0x000fca0000000000 */
[----:B------:R-:W-:-:S04]  /*30c0*/  LOP3.LUT R9, R24, R9, RZ, 0xc, !PT ;  /* 0x0000000918097212 */ /* 0x000fc800078e0cff */
[----:B------:R0:W1:Y:S02]  /*30d0*/  POPC R8, R9 ;  /* 0x0000000900087309 */ /* 0x0000640000000000 */
[C---:B0-----:R-:W-:Y:S01]  /*30e0*/  VIADD R9, R31.reuse, 0x8 ;  /* 0x000000081f097836 */ /* 0x041fe20000000000 */
[----:B-1----:R-:W0:Y:S01]  /*30f0*/  SHFL.DOWN PT, R25, R21, 0x1, R8 ;  /* 0x0820000015197989 */ /* 0x002e2200000e0008 */
[----:B------:R-:W-:Y:S02]  /*3100*/  ISETP.GE.AND P0, PT, R31, R8, PT ;  /* 0x000000081f00720c */ /* 0x000fe40003f06270 */
[----:B0-----:R-:W-:-:S04]  /*3110*/  VIADDMNMX.RELU R24, R25, 0xffffffff, R21, !PT ;  /* 0xffffffff19187846 */ /* 0x001fc80007801115 */
[----:B------:R-:W-:Y:S02]  /*3120*/  SEL R37, R24, R21, !P0 ;  /* 0x0000001518257207 */ /* 0x000fe40004000000 */
[----:B------:R-:W-:-:S03]  /*3130*/  ISETP.GT.AND P0, PT, R23, R8, PT ;  /* 0x000000081700720c */ /* 0x000fc60003f04270 */
[----:B------:R-:W0:Y:S02]  /*3140*/  SHFL.DOWN PT, R25, R37, 0x2, R8 ;  /* 0x0840000025197989 */ /* 0x000e2400000e0008 */
[----:B0-----:R-:W-:Y:S01]  /*3150*/  VIADDMNMX.RELU R24, R25, 0xffffffff, R37, !PT ;  /* 0xffffffff19187846 */ /* 0x001fe20007801125 */
[----:B------:R-:W-:-:S03]  /*3160*/  VIADD R25, R31, 0x4 ;  /* 0x000000041f197836 */ /* 0x000fc60000000000 */
[----:B------:R-:W-:Y:S02]  /*3170*/  SEL R37, R37, R24, P0 ;  /* 0x0000001825257207 */ /* 0x000fe40000000000 */
[----:B------:R-:W-:-:S03]  /*3180*/  ISETP.GT.AND P0, PT, R25, R8, PT ;  /* 0x000000081900720c */ /* 0x000fc60003f04270 */
[----:B------:R-:W0:Y:S02]  /*3190*/  SHFL.DOWN PT, R25, R37, 0x4, R8 ;  /* 0x0880000025197989 */ /* 0x000e2400000e0008 */
[----:B0-----:R-:W-:-:S04]  /*31a0*/  VIADDMNMX.RELU R24, R25, 0xffffffff, R37, !PT ;  /* 0xffffffff19187846 */ /* 0x001fc80007801125 */
[----:B------:R-:W-:Y:S02]  /*31b0*/  SEL R21, R37, R24, P0 ;  /* 0x0000001825157207 */ /* 0x000fe40000000000 */
[-C--:B------:R-:W-:Y:S01]  /*31c0*/  ISETP.GT.AND P0, PT, R9, R8.reuse, PT ;  /* 0x000000080900720c */ /* 0x080fe20003f04270 */
[----:B------:R-:W-:Y:S02]  /*31d0*/  VIADD R9, R31, 0x10 ;  /* 0x000000101f097836 */ /* 0x000fe40000000000 */
[----:B------:R-:W0:Y:S03]  /*31e0*/  SHFL.DOWN PT, R25, R21, 0x8, R8 ;  /* 0x0900000015197989 */ /* 0x000e2600000e0008 */
[----:B------:R-:W-:Y:S02]  /*31f0*/  ISETP.GT.AND P3, PT, R9, R8, PT ;  /* 0x000000080900720c */ /* 0x000fe40003f64270 */
        /* <DEDUP_REMOVED lines=8> */
.L_x_105:
[----:B------:R-:W-:Y:S05]  /*3280*/  @P0 BRA `(.L_x_45) ;  /* 0xfffffffc00180947 */ /* 0x000fea000383ffff */
.L_x_37:
[----:B------:R-:W-:Y:S01]  /*3290*/  ISETP.NE.AND P0, PT, R31, RZ, PT ;  /* 0x000000ff1f00720c */ /* 0x000fe20003f05270 */
[----:B------:R-:W0:Y:S01]  /*32a0*/  @!P2 S2R R9, SR_CgaCtaId ;  /* 0x000000000009a919 */ /* 0x000e220000008800 */
[----:B------:R-:W-:Y:S01]  /*32b0*/  @!P2 MOV R8, 0x400 ;  /* 0x000004000008a802 */ /* 0x000fe20000000f00 */
[----:B------:R-:W-:Y:S01]  /*32c0*/  @!P2 IMAD.MOV.U32 R10, RZ, RZ, 0x65 ;  /* 0x00000065ff0aa424 */ /* 0x000fe200078e00ff */
[----:B------:R-:W-:-:S05]  /*32d0*/  @!P2 VIADDMNMX R11, R26, 0xffffffff, R11, !PT ;  /* 0xffffffff1a0ba846 */ /* 0x000fca000780010b */
[----:B------:R1:W-:Y:S04]  /*32e0*/  @!P2 ST.E.64.STRONG.GPU desc[UR8][R32.64+0x100], R10 ;  /* 0x0001000a2000a985 */ /* 0x0003e8000c10fb08 */
[----:B------:R-:W2:Y:S01]  /*32f0*/  @!P0 S2R R21, SR_CgaCtaId ;  /* 0x0000000000158919 */ /* 0x000ea20000008800 */
[----:B------:R-:W-:Y:S01]  /*3300*/  @!P0 MOV R20, 0x400 ;  /* 0x0000040000148802 */ /* 0x000fe20000000f00 */
[----:B------:R-:W-:Y:S01]  /*3310*/  @!P0 IMAD.MOV.U32 R22, RZ, RZ, R26 ;  /* 0x000000ffff168224 */ /* 0x000fe200078e001a */
[----:B0-----:R-:W-:-:S05]  /*3320*/  @!P2 LEA R8, R9, R8, 0x18 ;  /* 0x000000080908a211 */ /* 0x001fca00078ec0ff */
[----:B------:R1:W-:Y:S04]  /*3330*/  @!P2 STS [R8+0x8], R11 ;  /* 0x0000080b0800a388 */ /* 0x0003e80000000800 */
[----:B------:R1:W-:Y:S01]  /*3340*/  @!P2 STS [R8+0x4], R26 ;  /* 0x0000041a0800a388 */ /* 0x0003e20000000800 */
[----:B--2---:R-:W-:-:S05]  /*3350*/  @!P0 LEA R21, R21, R20, 0x18 ;  /* 0x0000001415158211 */ /* 0x004fca00078ec0ff */
[----:B------:R1:W-:Y:S02]  /*3360*/  @!P0 STS [R21+0x24], R26 ;  /* 0x0000241a15008388 */ /* 0x0003e40000000800 */
.L_x_27:
[----:B------:R-:W-:Y:S05]  /*3370*/  WARPSYNC.ALL ;  /* 0x0000000000007948 */ /* 0x000fea0003800000 */
[----:B------:R-:W0:Y:S08]  /*3380*/  S2UR UR4, SR_CgaCtaId ;  /* 0x00000000000479c3 */ /* 0x000e300000008800 */
[----:B------:R-:W-:Y:S01]  /*3390*/  BAR.SYNC.DEFER_BLOCKING 0x0 ;  /* 0x0000000000007b1d */ /* 0x000fe20000010000 */
[----:B------:R-:W-:-:S05]  /*33a0*/  ISETP.NE.AND P0, PT, R36, RZ, PT ;  /* 0x000000ff2400720c */ /* 0x000fca0003f05270 */
[----:B------:R-:W-:Y:S02]  /*33b0*/  UMOV UR6, 0x400 ;  /* 0x0000040000067882 */ /* 0x000fe40000000000 */
[----:B0-----:R-:W-:-:S09]  /*33c0*/  ULEA UR6, UR4, UR6, 0x18 ;  /* 0x0000000604067291 */ /* 0x001fd2000f8ec0ff */
[----:B------:R-:W0:Y:S02]  /*33d0*/  LDS R9, [UR6+0x24] ;  /* 0x00002406ff097984 */ /* 0x000e240008000800 */
[----:B0-----:R-:W-:-:S04]  /*33e0*/  VIADDMNMX.RELU R9, R9, 0xffffffff, R22, !PT ;  /* 0xffffffff09097846 */ /* 0x001fc80007801116 */
[----:B------:R-:W-:-:S04]  /*33f0*/  SEL R22, R22, R9, !P0 ;  /* 0x0000000916167207 */ /* 0x000fc80004000000 */
[----:B------:R-:W-:-:S04]  /*3400*/  VIADDMNMX.RELU R3, R22, 0xffffffff, R3, !PT ;  /* 0xffffffff16037846 */ /* 0x000fc80007801103 */
[----:B------:R-:W-:-:S04]  /*3410*/  VIADDMNMX.RELU R9, R3, 0xffffffff, R4, !PT ;  /* 0xffffffff03097846 */ /* 0x000fc80007801104 */
[----:B-1----:R-:W-:-:S04]  /*3420*/  VIADDMNMX.RELU R11, R9, 0xffffffff, R30, !PT ;  /* 0xffffffff090b7846 */ /* 0x002fc8000780111e */
        /* <DEDUP_REMOVED lines=12> */
.L_x_26:
[----:B------:R-:W-:Y:S01]  /*34f0*/  BAR.SYNC.DEFER_BLOCKING 0x0 ;  /* 0x0000000000007b1d */ /* 0x000fe20000010000 */
[----:B------:R-:W-:-:S05]  /*3500*/  ISETP.NE.AND P0, PT, R36, RZ, PT ;  /* 0x000000ff2400720c */ /* 0x000fca0003f05270 */
[----:B------:R-:W0:Y:S01]  /*3510*/  LDCU UR4, c[0x0][0x398] ;  /* 0x00007300ff0477ac */ /* 0x000e220008000800 */
[----:B------:R-:W1:Y:S01]  /*3520*/  S2R R4, SR_TID.X ;  /* 0x0000000000047919 */ /* 0x000e620000002100 */
[----:B------:R-:W2:Y:S01]  /*3530*/  LDCU.64 UR10, c[0x0][0x388] ;  /* 0x00007100ff0a77ac */ /* 0x000ea20008000a00 */
[----:B------:R3:W-:Y:S01]  /*3540*/  STS [R2], R3 ;  /* 0x0000000302007388 */ /* 0x0007e20000000800 */
[----:B0-----:R-:W-:-:S03]  /*3550*/  UIADD3 UR4, UPT, UPT, UR7, UR4, URZ ;  /* 0x0000000407047290 */ /* 0x001fc6000fffe0ff */
[----:B------:R0:W-:Y:S01]  /*3560*/  STS [R2+0x14], R6 ;  /* 0x0000140602007388 */ /* 0x0001e20000000800 */
[----:B------:R-:W-:-:S03]  /*3570*/  UIMAD.WIDE UR4, UR4, 0x780, URZ ;  /* 0x00000780040478a5 */ /* 0x000fc6000f8e02ff */
[----:B------:R-:W-:Y:S01]  /*3580*/  STS [R2+0x4], R9 ;  /* 0x0000040902007388 */ /* 0x000fe20000000800 */
[----:B---3--:R-:W0:Y:S03]  /*3590*/  LDC R3, c[0x0][0x3a0] ;  /* 0x0000e800ff037b82 */ /* 0x008e260000000800 */
[----:B------:R-:W-:Y:S04]  /*35a0*/  STS [R2+0x8], R11 ;  /* 0x0000080b02007388 */ /* 0x000fe80000000800 */
[----:B------:R-:W-:Y:S04]  /*35b0*/  STS [R2+0xc], R28 ;  /* 0x00000c1c02007388 */ /* 0x000fe80000000800 */
[----:B------:R-:W-:Y:S04]  /*35c0*/  STS [R2+0x10], R5 ;  /* 0x0000100502007388 */ /* 0x000fe80000000800 */
[----:B------:R-:W-:Y:S04]  /*35d0*/  STS [R2+0x18], R7 ;  /* 0x0000180702007388 */ /* 0x000fe80000000800 */
[----:B------:R-:W-:Y:S04]  /*35e0*/  STS [R2+0x1c], R12 ;  /* 0x00001c0c02007388 */ /* 0x000fe80000000800 */
[----:B------:R-:W-:Y:S01]  /*35f0*/  STS [R2+0x20], R13 ;  /* 0x0000200d02007388 */ /* 0x000fe20000000800 */
[----:B0-----:R-:W-:Y:S01]  /*3600*/  VIADD R6, R3, -UR4 ;  /* 0x8000000403067c36 */ /* 0x001fe20008000000 */
[----:B-1----:R-:W-:-:S02]  /*3610*/  LOP3.LUT R3, R4, 0x3e0, RZ, 0xc0, !PT ;  /* 0x000003e004037812 */ /* 0x002fc400078ec0ff */
[----:B------:R-:W-:Y:S04]  /*3620*/  STS [R2+0x24], R14 ;  /* 0x0000240e02007388 */ /* 0x000fe80000000800 */
[----:B------:R-:W-:Y:S04]  /*3630*/  STS [R2+0x28], R15 ;  /* 0x0000280f02007388 */ /* 0x000fe80000000800 */
[----:B------:R-:W-:Y:S04]  /*3640*/  STS [R2+0x2c], R16 ;  /* 0x00002c1002007388 */ /* 0x000fe80000000800 */
[----:B------:R-:W-:Y:S04]  /*3650*/  STS [R2+0x30], R17 ;  /* 0x0000301102007388 */ /* 0x000fe80000000800 */
[----:B------:R-:W-:Y:S04]  /*3660*/  STS [R2+0x34], R18 ;  /* 0x0000341202007388 */ /* 0x000fe80000000800 */
[----:B------:R0:W-:Y:S01]  /*3670*/  STS [R2+0x38], R19 ;  /* 0x0000381302007388 */ /* 0x0001e20000000800 */
[----:B------:R-:W-:-:S03]  /*3680*/  NOP ;  /* 0x0000000000007918 */ /* 0x000fc60000000000 */
[----:B------:R-:W-:Y:S01]  /*3690*/  LDS R31, [R0] ;  /* 0x00000000001f7984 */ /* 0x000fe20000000800 */
[----:B0-----:R-:W-:-:S03]  /*36a0*/  LOP3.LUT R2, R4, 0x1f, RZ, 0xc0, !PT ;  /* 0x0000001f04027812 */ /* 0x001fc600078ec0ff */
[----:B------:R-:W-:Y:S04]  /*36b0*/  LDS R33, [R0+0x80] ;  /* 0x0000800000217984 */ /* 0x000fe80000000800 */
[----:B------:R-:W-:Y:S01]  /*36c0*/  LDS R35, [R0+0x100] ;  /* 0x0001000000237984 */ /* 0x000fe20000000800 */
[----:B------:R-:W-:-:S03]  /*36d0*/  IMAD R8, R3, 0xf, R2 ;  /* 0x0000000f03087824 */ /* 0x000fc600078e0202 */
[----:B------:R-:W-:Y:S01]  /*36e0*/  LDS R29, [R0+0x180] ;  /* 0x00018000001d7984 */ /* 0x000fe20000000800 */
[----:B------:R-:W-:-:S03]  /*36f0*/  VIADD R10, R8, 0xa0 ;  /* 0x000000a0080a7836 */ /* 0x000fc60000000000 */
[----:B------:R-:W-:Y:S04]  /*3700*/  LDS R25, [R0+0x200] ;  /* 0x0002000000197984 */ /* 0x000fe80000000800 */
        /* <DEDUP_REMOVED lines=9> */
[----:B------:R0:W-:Y:S04]  /*37a0*/  LDS R23, [R0+0x700] ;  /* 0x0007000000177984 */ /* 0x0001e80000000800 */
[----:B------:R1:W-:Y:S01]  /*37b0*/  @!P0 STS [UR6+0x1e00], R6 ;  /* 0x001e0006ff008988 */ /* 0x0003e20008000806 */
[----:B------:R-:W-:Y:S01]  /*37c0*/  BAR.SYNC.DEFER_BLOCKING 0x0 ;  /* 0x0000000000007b1d */ /* 0x000fe20000010000 */
[C---:B------:R-:W-:Y:S01]  /*37d0*/  IADD3 R3, P0, PT, R8.reuse, UR4, RZ ;  /* 0x0000000408037c10 */ /* 0x040fe2000ff1e0ff */
[----:B0-----:R-:W-:-:S02]  /*37e0*/  VIADD R0, R8, 0x20 ;  /* 0x0000002008007836 */ /* 0x001fc40000000000 */
[----:B-1----:R-:W-:Y:S02]  /*37f0*/  VIADD R6, R8, 0x40 ;  /* 0x0000004008067836 */ /* 0x002fe40000000000 */
[----:B------:R-:W-:Y:S01]  /*3800*/  IMAD.X R4, RZ, RZ, UR5, P0 ;  /* 0x00000005ff047e24 */ /* 0x000fe200080e06ff */
[----:B--2---:R-:W-:-:S04]  /*3810*/  LEA R2, P0, R3, UR10, 0x2 ;  /* 0x0000000a03027c11 */ /* 0x004fc8000f8010ff */
[----:B------:R-:W-:Y:S01]  /*3820*/  LEA.HI.X R3, R3, UR11, R4, 0x2, P0 ;  /* 0x0000000b03037c11 */ /* 0x000fe200080f1404 */
[C---:B------:R-:W-:Y:S01]  /*3830*/  VIADD R4, R8.reuse, 0x60 ;  /* 0x0000006008047836 */ /* 0x040fe20000000000 */
[----:B------:R-:W0:Y:S02]  /*3840*/  LDS R27, [UR6+0x1e00] ;  /* 0x001e0006ff1b7984 */ /* 0x000e240008000800 */
[-C--:B0-----:R-:W-:Y:S02]  /*3850*/  ISETP.GE.AND P3, PT, R8, R27.reuse, PT ;  /* 0x0000001b0800720c */ /* 0x081fe40003f66270 */
[-C--:B------:R-:W-:Y:S01]  /*3860*/  ISETP.GE.AND P4, PT, R0, R27.reuse, PT ;  /* 0x0000001b0000720c */ /* 0x080fe20003f86270 */
[----:B------:R-:W-:Y:S01]  /*3870*/  VIADD R0, R8, 0xc0 ;  /* 0x000000c008007836 */ /* 0x000fe20000000000 */
[-C--:B------:R-:W-:Y:S01]  /*3880*/  ISETP.GE.AND P5, PT, R6, R27.reuse, PT ;  /* 0x0000001b0600720c */ /* 0x080fe20003fa6270 */
[----:B------:R-:W-:Y:S01]  /*3890*/  VIADD R6, R8, 0x80 ;  /* 0x0000008008067836 */ /* 0x000fe20000000000 */
[-C--:B------:R-:W-:Y:S01]  /*38a0*/  ISETP.GE.AND P6, PT, R4, R27.reuse, PT ;  /* 0x0000001b0400720c */ /* 0x080fe20003fc6270 */
[----:B------:R-:W-:Y:S01]  /*38b0*/  VIADD R4, R8, 0x100 ;  /* 0x0000010008047836 */ /* 0x000fe20000000000 */
[-C--:B------:R-:W-:Y:S01]  /*38c0*/  ISETP.GE.AND P2, PT, R0, R27.reuse, PT ;  /* 0x0000001b0000720c */ /* 0x080fe20003f46270 */
[----:B------:R-:W-:Y:S01]  /*38d0*/  VIADD R0, R8, 0xe0 ;  /* 0x000000e008007836 */ /* 0x000fe20000000000 */
[----:B------:R-:W-:-:S02]  /*38e0*/  ISETP.GE.AND P0, PT, R6, R27, PT ;  /* 0x0000001b0600720c */ /* 0x000fc40003f06270 */
[-C--:B------:R-:W-:Y:S01]  /*38f0*/  ISETP.GE.AND P1, PT, R10, R27.reuse, PT ;  /* 0x0000001b0a00720c */ /* 0x080fe20003f26270 */
[----:B------:R0:W-:Y:S01]  /*3900*/  @!P3 STG.E desc[UR8][R2.64], R31 ;  /* 0x0000001f0200b986 */ /* 0x0001e2000c101908 */
[-C--:B------:R-:W-:Y:S01]  /*3910*/  ISETP.GE.AND P3, PT, R0, R27.reuse, PT ;  /* 0x0000001b0000720c */ /* 0x080fe20003f66270 */
[----:B------:R-:W-:Y:S02]  /*3920*/  VIADD R0, R8, 0x120 ;  /* 0x0000012008007836 */ /* 0x000fe40000000000 */
[----:B------:R0:W-:Y:S01]  /*3930*/  @!P4 STG.E desc[UR8][R2.64+0x80], R33 ;  /* 0x000080210200c986 */ /* 0x0001e2000c101908 */
[-C--:B------:R-:W-:Y:S01]  /*3940*/  ISETP.GE.AND P4, PT, R4, R27.reuse, PT ;  /* 0x0000001b0400720c */ /* 0x080fe20003f86270 */
[----:B------:R-:W-:Y:S02]  /*3950*/  VIADD R4, R8, 0x140 ;  /* 0x0000014008047836 */ /* 0x000fe40000000000 */
[----:B------:R0:W-:Y:S01]  /*3960*/  @!P5 STG.E desc[UR8][R2.64+0x100], R35 ;  /* 0x000100230200d986 */ /* 0x0001e2000c101908 */
[----:B------:R-:W-:Y:S01]  /*3970*/  ISETP.GE.AND P5, PT, R0, R27, PT ;  /* 0x0000001b0000720c */ /* 0x000fe20003fa6270 */
[----:B------:R-:W-:-:S02]  /*3980*/  VIADD R0, R8, 0x160 ;  /* 0x0000016008007836 */ /* 0x000fc40000000000 */
[----:B------:R0:W-:Y:S01]  /*3990*/  @!P6 STG.E desc[UR8][R2.64+0x180], R29 ;  /* 0x0001801d0200e986 */ /* 0x0001e2000c101908 */
[-C--:B------:R-:W-:Y:S01]  /*39a0*/  ISETP.GE.AND P6, PT, R4, R27.reuse, PT ;  /* 0x0000001b0400720c */ /* 0x080fe20003fc6270 */
[C---:B------:R-:W-:Y:S02]  /*39b0*/  VIADD R4, R8.reuse, 0x180 ;  /* 0x0000018008047836 */ /* 0x040fe40000000000 */
[----:B------:R-:W-:Y:S01]  /*39c0*/  VIADD R8, R8, 0x1a0 ;  /* 0x000001a008087836 */ /* 0x000fe20000000000 */
[----:B------:R0:W-:Y:S01]  /*39d0*/  @!P0 STG.E desc[UR8][R2.64+0x200], R25 ;  /* 0x0002001902008986 */ /* 0x0001e2000c101908 */
[----:B------:R-:W-:-:S03]  /*39e0*/  ISETP.GE.AND P0, PT, R0, R27, PT ;  /* 0x0000001b0000720c */ /* 0x000fc60003f06270 */
[----:B------:R0:W-:Y:S01]  /*39f0*/  @!P1 STG.E desc[UR8][R2.64+0x280], R13 ;  /* 0x0002800d02009986 */ /* 0x0001e2000c101908 */
[----:B------:R-:W-:-:S03]  /*3a00*/  ISETP.GE.AND P1, PT, R4, R27, PT ;  /* 0x0000001b0400720c */ /* 0x000fc60003f26270 */
[----:B------:R0:W-:Y:S01]  /*3a10*/  @!P2 STG.E desc[UR8][R2.64+0x300], R15 ;  /* 0x0003000f0200a986 */ /* 0x0001e2000c101908 */
[----:B------:R-:W-:-:S03]  /*3a20*/  ISETP.GE.AND P2, PT, R8, R27, PT ;  /* 0x0000001b0800720c */ /* 0x000fc60003f46270 */
[----:B------:R0:W-:Y:S01]  /*3a30*/  @!P3 STG.E desc[UR8][R2.64+0x380], R11 ;  /* 0x0003800b0200b986 */ /* 0x0001e2000c101908 */
[----:B------:R-:W-:-:S03]  /*3a40*/  ISETP.GE.AND P3, PT, R34, R27, PT ;  /* 0x0000001b2200720c */ /* 0x000fc60003f66270 */
[----:B------:R0:W-:Y:S04]  /*3a50*/  @!P4 STG.E desc[UR8][R2.64+0x400], R9 ;  /* 0x000400090200c986 */ /* 0x0001e8000c101908 */
[----:B------:R0:W-:Y:S04]  /*3a60*/  @!P5 STG.E desc[UR8][R2.64+0x480], R7 ;  /* 0x000480070200d986 */ /* 0x0001e8000c101908 */
[----:B------:R0:W-:Y:S04]  /*3a70*/  @!P6 STG.E desc[UR8][R2.64+0x500], R5 ;  /* 0x000500050200e986 */ /* 0x0001e8000c101908 */
[----:B------:R0:W-:Y:S04]  /*3a80*/  @!P0 STG.E desc[UR8][R2.64+0x580], R21 ;  /* 0x0005801502008986 */ /* 0x0001e8000c101908 */
[----:B------:R0:W-:Y:S04]  /*3a90*/  @!P1 STG.E desc[UR8][R2.64+0x600], R19 ;  /* 0x0006001302009986 */ /* 0x0001e8000c101908 */
[----:B------:R0:W-:Y:S01]  /*3aa0*/  @!P2 STG.E desc[UR8][R2.64+0x680], R17 ;  /* 0x000680110200a986 */ /* 0x0001e2000c101908 */
[----:B------:R-:W-:Y:S05]  /*3ab0*/  @P3 EXIT ;  /* 0x000000000000394d */ /* 0x000fea0003800000 */
[----:B------:R-:W-:Y:S01]  /*3ac0*/  STG.E desc[UR8][R2.64+0x700], R23 ;  /* 0x0007001702007986 */ /* 0x000fe2000c101908 */
[----:B------:R-:W-:Y:S05]  /*3ad0*/  EXIT ;  /* 0x000000000000794d */ /* 0x000fea0003800000 */
.L_x_7:
[----:B------:R-:W-:Y:S01]  /*3ae0*/  BSSY B1, `(.L_x_46) ;  /* 0x0000006000017945 */ /* 0x000fe20003800000 */
[----:B------:R-:W-:Y:S01]  /*3af0*/  PLOP3.LUT P0, PT, P0, PT, PT, 0x8, 0x80 ;  /* 0x000000000080781c */ /* 0x000fe2000070e170 */
[----:B------:R-:W-:-:S12]  /*3b00*/  IMAD.MOV.U32 R24, RZ, RZ, -0x1 ;  /* 0xffffffffff187424 */ /* 0x000fd800078e00ff */
[----:B------:R-:W-:Y:S05]  /*3b10*/  WARPSYNC.COLLECTIVE R24, `(.L_x_47) ;  /* 0x0000000018087348 */ /* 0x000fea0003c00000 */
[----:B------:R-:W-:Y:S01]  /*3b20*/  VOTE.ANY P0, P0 ;  /* 0x0000000000ff7806 */ /* 0x000fe20000000100 */
[----:B------:R-:W-:-:S12]  /*3b30*/  ENDCOLLECTIVE ;  /* 0x000000000000791b */ /* 0x000fd80003800000 */
.L_x_47:
[----:B------:R-:W-:Y:S05]  /*3b40*/  BSYNC B1 ;  /* 0x0000000000017941 */ /* 0x000fea0003800000 */
.L_x_46:
[----:B------:R-:W-:Y:S05]  /*3b50*/  BRA `(.L_x_48) ;  /* 0xffffffd000c07947 */ /* 0x000fea000383ffff */
.L_x_11:
[----:B------:R-:W-:Y:S01]  /*3b60*/  BSSY B1, `(.L_x_49) ;  /* 0x0000006000017945 */ /* 0x000fe20003800000 */
[----:B------:R-:W-:Y:S01]  /*3b70*/  PLOP3.LUT P0, PT, P0, PT, PT, 0x8, 0x80 ;  /* 0x000000000080781c */ /* 0x000fe2000070e170 */
[----:B------:R-:W-:-:S12]  /*3b80*/  IMAD.MOV.U32 R24, RZ, RZ, -0x1 ;  /* 0xffffffffff187424 */ /* 0x000fd800078e00ff */
[----:B------:R-:W-:Y:S05]  /*3b90*/  WARPSYNC.COLLECTIVE R24, `(.L_x_50) ;  /* 0x0000000018087348 */ /* 0x000fea0003c00000 */
[----:B------:R-:W-:Y:S01]  /*3ba0*/  VOTE.ANY P0, P0 ;  /* 0x0000000000ff7806 */ /* 0x000fe20000000100 */
[----:B------:R-:W-:-:S12]  /*3bb0*/  ENDCOLLECTIVE ;  /* 0x000000000000791b */ /* 0x000fd80003800000 */
.L_x_50:
[----:B------:R-:W-:Y:S05]  /*3bc0*/  BSYNC B1 ;  /* 0x0000000000017941 */ /* 0x000fea0003800000 */
.L_x_49:
[----:B------:R-:W-:Y:S05]  /*3bd0*/  BRA `(.L_x_51) ;  /* 0xffffffd000d07947 */ /* 0x000fea000383ffff */
.L_x_13:
[----:B------:R-:W0:Y:S01]  /*3be0*/  S2R R8, SR_GEMASK ;  /* 0x0000000000087919 */ /* 0x000e220000003c00 */
[----:B------:R-:W-:Y:S01]  /*3bf0*/  BSSY B1, `(.L_x_52) ;  /* 0x0000007000017945 */ /* 0x000fe20003800000 */
[----:B------:R-:W-:Y:S01]  /*3c00*/  ISETP.NE.AND P0, PT, R10, 0x65, PT ;  /* 0x000000650a00780c */ /* 0x000fe20003f05270 */
[----:B------:R-:W-:Y:S01]  /*3c10*/  IMAD.MOV.U32 R24, RZ, RZ, -0x1 ;  /* 0xffffffffff187424 */ /* 0x000fe200078e00ff */
[----:B------:R-:W-:-:S13]  /*3c20*/  PLOP3.LUT P3, PT, P1, PT, PT, 0x8, 0x80 ;  /* 0x000000000080781c */ /* 0x000fda0000f6e170 */
[----:B0-----:R-:W-:Y:S05]  /*3c30*/  WARPSYNC.COLLECTIVE R24, `(.L_x_53) ;  /* 0x0000000018087348 */ /* 0x001fea0003c00000 */
[----:B------:R-:W-:Y:S01]  /*3c40*/  VOTE.ANY R24, PT, P3 ;  /* 0x0000000000187806 */ /* 0x000fe200018e0100 */
[----:B0-----:R-:W-:Y:S06]  /*3c50*/  ENDCOLLECTIVE ;  /* 0x000000000000791b */ /* 0x001fec0003800000 */
.L_x_53:
[----:B------:R-:W-:Y:S05]  /*3c60*/  BSYNC B1 ;  /* 0x0000000000017941 */ /* 0x000fea0003800000 */
.L_x_52:
[----:B------:R-:W-:Y:S01]  /*3c70*/  LOP3.LUT R24, R24, 0x80000000, R8, 0xec, !PT ;  /* 0x8000000018187812 */ /* 0x000fe200078eec08 */
[----:B------:R-:W0:Y:S01]  /*3c80*/  S2R R30, SR_LANEID ;  /* 0x00000000001e7919 */ /* 0x000e220000000000 */
[----:B------:R-:W-:-:S03]  /*3c90*/  IMAD.MOV.U32 R21, RZ, RZ, R11 ;  /* 0x000000ffff157224 */ /* 0x000fc600078e000b */
[----:B------:R-:W-:-:S05]  /*3ca0*/  VIADD R9, R24, 0xffffffff ;  /* 0xffffffff18097836 */ /* 0x000fca0000000000 */
[----:B------:R-:W-:Y:S01]  /*3cb0*/  LOP3.LUT R27, R24, R9, RZ, 0xc, !PT ;  /* 0x00000009181b7212 */ /* 0x000fe200078e0cff */
[----:B------:R-:W-:Y:S02]  /*3cc0*/  IMAD.MOV.U32 R9, RZ, RZ, 0x1 ;  /* 0x00000001ff097424 */ /* 0x000fe400078e00ff */
[----:B------:R-:W-:-:S03]  /*3cd0*/  IMAD.MOV.U32 R24, RZ, RZ, -0x1 ;  /* 0xffffffffff187424 */ /* 0x000fc600078e00ff */
[----:B------:R-:W1:Y:S02]  /*3ce0*/  POPC R27, R27 ;  /* 0x0000001b001b7309 */ /* 0x000e640000000000 */
[----:B-1----:R-:W-:Y:S01]  /*3cf0*/  IMAD.MOV.U32 R8, RZ, RZ, R27 ;  /* 0x000000ffff087224 */ /* 0x002fe200078e001b */
[C---:B0-----:R-:W-:Y:S01]  /*3d00*/  ISETP.GE.AND P1, PT, R30.reuse, R27, PT ;  /* 0x0000001b1e00720c */ /* 0x041fe20003f26270 */
[----:B------:R-:W-:-:S12]  /*3d10*/  VIADD R23, R30, 0x2 ;  /* 0x000000021e177836 */ /* 0x000fd80000000000 */
[----:B------:R-:W-:Y:S05]  /*3d20*/  WARPSYNC.COLLECTIVE R24, `(.L_x_54) ;  /* 0x0000000018087348 */ /* 0x000fea0003c00000 */
[----:B------:R0:W1:Y:S02]  /*3d30*/  SHFL.DOWN P3, R25, R21, R9, R8 ;  /* 0x0800000915197389 */ /* 0x0000640000060008 */
[----:B01----:R-:W-:Y:S05]  /*3d40*/  ENDCOLLECTIVE ;  /* 0x000000000000791b */ /* 0x003fea0003800000 */
.L_x_54:
[----:B------:R-:W-:Y:S02]  /*3d50*/  VIADD R22, R30, 0x4 ;  /* 0x000000041e167836 */ /* 0x000fe40000000000 */
[----:B------:R-:W-:Y:S01]  /*3d60*/  IMAD.MOV.U32 R9, RZ, RZ, 0x2 ;  /* 0x00000002ff097424 */ /* 0x000fe200078e00ff */
[----:B------:R-:W-:-:S04]  /*3d70*/  VIADDMNMX.RELU R20, R25, 0xffffffff, R11, !PT ;  /* 0xffffffff19147846 */ /* 0x000fc8000780110b */
[----:B------:R-:W-:Y:S02]  /*3d80*/  SEL R20, R20, R11, !P1 ;  /* 0x0000000b14147207 */ /* 0x000fe40004800000 */
[----:B------:R-:W-:-:S03]  /*3d90*/  ISETP.GT.AND P1, PT, R23, R27, PT ;  /* 0x0000001b1700720c */ /* 0x000fc60003f24270 */
[----:B------:R-:W-:-:S10]  /*3da0*/  IMAD.MOV.U32 R21, RZ, RZ, R20 ;  /* 0x000000ffff157224 */ /* 0x000fd400078e0014 */
[----:B------:R-:W-:Y:S05]  /*3db0*/  WARPSYNC.COLLECTIVE R24, `(.L_x_55) ;  /* 0x0000000018087348 */ /* 0x000fea0003c00000 */
[----:B------:R0:W1:Y:S02]  /*3dc0*/  SHFL.DOWN P3, R25, R21, R9, R8 ;  /* 0x0800000915197389 */ /* 0x0000640000060008 */
[----:B01----:R-:W-:Y:S05]  /*3dd0*/  ENDCOLLECTIVE ;  /* 0x000000000000791b */ /* 0x003fea0003800000 */
.L_x_55:
[----:B------:R-:W-:Y:S01]  /*3de0*/  IMAD.MOV.U32 R9, RZ, RZ, 0x4 ;  /* 0x00000004ff097424 */ /* 0x000fe200078e00ff */
[----:B------:R-:W-:-:S04]  /*3df0*/  VIADDMNMX.RELU R25, R25, 0xffffffff, R20, !PT ;  /* 0xffffffff19197846 */ /* 0x000fc80007801114 */
[----:B------:R-:W-:Y:S01]  /*3e00*/  SEL R26, R20, R25, P1 ;  /* 0x00000019141a7207 */ /* 0x000fe20000800000 */
[----:B------:R-:W-:Y:S01]  /*3e10*/  VIADD R20, R30, 0x8 ;  /* 0x000000081e147836 */ /* 0x000fe20000000000 */
[----:B------:R-:W-:-:S03]  /*3e20*/  ISETP.GT.AND P1, PT, R22, R27, PT ;  /* 0x0000001b1600720c */ /* 0x000fc60003f24270 */
[----:B------:R-:W-:-:S10]  /*3e30*/  IMAD.MOV.U32 R21, RZ, RZ, R26 ;  /* 0x000000ffff157224 */ /* 0x000fd400078e001a */
[----:B------:R-:W-:Y:S05]  /*3e40*/  WARPSYNC.COLLECTIVE R24, `(.L_x_56) ;  /* 0x0000000018087348 */ /* 0x000fea0003c00000 */
[----:B------:R0:W1:Y:S02]  /*3e50*/  SHFL.DOWN P3, R25, R21, R9, R8 ;  /* 0x0800000915197389 */ /* 0x0000640000060008 */
[----:B01----:R-:W-:Y:S05]  /*3e60*/  ENDCOLLECTIVE ;  /* 0x000000000000791b */ /* 0x003fea0003800000 */
.L_x_56:
        /* <DEDUP_REMOVED lines=9> */
.L_x_57:
[----:B------:R-:W-:Y:S01]  /*3f00*/  IMAD.MOV.U32 R9, RZ, RZ, 0x10 ;  /* 0x00000010ff097424 */ /* 0x000fe200078e00ff */
[----:B------:R-:W-:-:S04]  /*3f10*/  VIADDMNMX.RELU R11, R25, 0xffffffff, R28, !PT ;  /* 0xffffffff190b7846 */ /* 0x000fc8000780111c */
[----:B------:R-:W-:Y:S02]  /*3f20*/  SEL R11, R28, R11, P1 ;  /* 0x0000000b1c0b7207 */ /* 0x000fe40000800000 */
[----:B------:R-:W-:-:S03]  /*3f30*/  ISETP.GT.AND P1, PT, R26, R27, PT ;  /* 0x0000001b1a00720c */ /* 0x000fc60003f24270 */
[----:B------:R-:W-:-:S10]  /*3f40*/  IMAD.MOV.U32 R21, RZ, RZ, R11 ;  /* 0x000000ffff157224 */ /* 0x000fd400078e000b */
[----:B------:R-:W-:Y:S05]  /*3f50*/  WARPSYNC.COLLECTIVE R24, `(.L_x_58) ;  /* 0x0000000018087348 */ /* 0x000fea0003c00000 */
[----:B------:R0:W1:Y:S02]  /*3f60*/  SHFL.DOWN P3, R25, R21, R9, R8 ;  /* 0x0800000915197389 */ /* 0x0000640000060008 */
[----:B01----:R-:W-:Y:S05]  /*3f70*/  ENDCOLLECTIVE ;  /* 0x000000000000791b */ /* 0x003fea0003800000 */
.L_x_58:
[----:B------:R-:W-:Y:S05]  /*3f80*/  WARPSYNC.COLLECTIVE R24, `(.L_x_59) ;  /* 0x0000000018087348 */ /* 0x000fea0003c00000 */
[----:B------:R-:W-:Y:S01]  /*3f90*/  VOTE.ALL P0, P0 ;  /* 0x0000000000ff7806 */ /* 0x000fe20000000000 */
[----:B------:R-:W-:-:S12]  /*3fa0*/  ENDCOLLECTIVE ;  /* 0x000000000000791b */ /* 0x000fd80003800000 */
.L_x_59:
[----:B------:R-:W0:Y:S01]  /*3fb0*/  LDC.64 R8, c[0x0][0x390] ;  /* 0x0000e400ff087b82 */ /* 0x000e220000000a00 */
[----:B------:R-:W-:-:S04]  /*3fc0*/  VIADDMNMX.RELU R10, R25, 0xffffffff, R11, !PT ;  /* 0xffffffff190a7846 */ /* 0x000fc8000780110b */
[----:B------:R-:W-:Y:S02]  /*3fd0*/  SEL R27, R11, R10, P1 ;  /* 0x0000000a0b1b7207 */ /* 0x000fe40000800000 */
[----:B0-----:R-:W-:-:S05]  /*3fe0*/  IADD3 R28, P1, PT, R8, 0x100, RZ ;  /* 0x00000100081c7810 */ /* 0x001fca0007f3e0ff */
[----:B------:R-:W-:Y:S01]  /*3ff0*/  IMAD.X R30, RZ, RZ, R9, P1 ;  /* 0x000000ffff1e7224 */ /* 0x000fe200008e0609 */
[----:B------:R-:W-:Y:S07]  /*4000*/  BRA `(.L_x_60) ;  /* 0xffffffd000647947 */ /* 0x000fee000383ffff */
.L_x_15:
[----:B------:R-:W-:Y:S01]  /*4010*/  BSSY B1, `(.L_x_61) ;  /* 0x0000006000017945 */ /* 0x000fe20003800000 */
[----:B------:R-:W-:Y:S01]  /*4020*/  PLOP3.LUT P0, PT, P0, PT, PT, 0x8, 0x80 ;  /* 0x000000000080781c */ /* 0x000fe2000070e170 */
[----:B------:R-:W-:-:S12]  /*4030*/  IMAD.MOV.U32 R24, RZ, RZ, -0x1 ;  /* 0xffffffffff187424 */ /* 0x000fd800078e00ff */
[----:B------:R-:W-:Y:S05]  /*4040*/  WARPSYNC.COLLECTIVE R24, `(.L_x_62) ;  /* 0x0000000018087348 */ /* 0x000fea0003c00000 */
[----:B------:R-:W-:Y:S01]  /*4050*/  VOTE.ANY P0, P0 ;  /* 0x0000000000ff7806 */ /* 0x000fe20000000100 */
[----:B------:R-:W-:-:S12]  /*4060*/  ENDCOLLECTIVE ;  /* 0x000000000000791b */ /* 0x000fd80003800000 */
.L_x_62:
[----:B------:R-:W-:Y:S05]  /*4070*/  BSYNC B1 ;  /* 0x0000000000017941 */ /* 0x000fea0003800000 */
.L_x_61:
[----:B------:R-:W-:Y:S05]  /*4080*/  BRA `(.L_x_63) ;  /* 0xffffffd0006c7947 */ /* 0x000fea000383ffff */
.L_x_19:
[----:B------:R-:W-:Y:S01]  /*4090*/  BSSY B1, `(.L_x_64) ;  /* 0x0000006000017945 */ /* 0x000fe20003800000 */
[----:B------:R-:W-:Y:S01]  /*40a0*/  PLOP3.LUT P0, PT, P0, PT, PT, 0x8, 0x80 ;  /* 0x000000000080781c */ /* 0x000fe2000070e170 */
[----:B------:R-:W-:-:S12]  /*40b0*/  IMAD.MOV.U32 R24, RZ, RZ, -0x1 ;  /* 0xffffffffff187424 */ /* 0x000fd800078e00ff */
[----:B------:R-:W-:Y:S05]  /*40c0*/  WARPSYNC.COLLECTIVE R24, `(.L_x_65) ;  /* 0x0000000018087348 */ /* 0x000fea0003c00000 */
[----:B------:R-:W-:Y:S01]  /*40d0*/  VOTE.ANY P0, P0 ;  /* 0x0000000000ff7806 */ /* 0x000fe20000000100 */
[----:B------:R-:W-:-:S12]  /*40e0*/  ENDCOLLECTIVE ;  /* 0x000000000000791b */ /* 0x000fd80003800000 */
.L_x_65:
[----:B------:R-:W-:Y:S05]  /*40f0*/  BSYNC B1 ;  /* 0x0000000000017941 */ /* 0x000fea0003800000 */
.L_x_64:
[----:B------:R-:W-:Y:S05]  /*4100*/  BRA `(.L_x_66) ;  /* 0xffffffd000807947 */ /* 0x000fea000383ffff */
.L_x_21:
[----:B------:R-:W-:Y:S01]  /*4110*/  BSSY B1, `(.L_x_67) ;  /* 0x0000006000017945 */ /* 0x000fe20003800000 */
[----:B------:R-:W-:Y:S01]  /*4120*/  PLOP3.LUT P3, PT, P0, PT, PT, 0x8, 0x80 ;  /* 0x000000000080781c */ /* 0x000fe2000076e170 */
[----:B------:R-:W-:-:S12]  /*4130*/  IMAD.MOV.U32 R24, RZ, RZ, -0x1 ;  /* 0xffffffffff187424 */ /* 0x000fd800078e00ff */
[----:B------:R-:W-:Y:S05]  /*4140*/  WARPSYNC.COLLECTIVE R24, `(.L_x_68) ;  /* 0x0000000018087348 */ /* 0x000fea0003c00000 */
[----:B------:R-:W-:Y:S01]  /*4150*/  VOTE.ANY R24, PT, P3 ;  /* 0x0000000000187806 */ /* 0x000fe200018e0100 */
[----:B------:R-:W-:Y:S06]  /*4160*/  ENDCOLLECTIVE ;  /* 0x000000000000791b */ /* 0x000fec0003800000 */
.L_x_68:
[----:B------:R-:W-:Y:S05]  /*4170*/  BSYNC B1 ;  /* 0x0000000000017941 */ /* 0x000fea0003800000 */
.L_x_67:
[----:B------:R-:W0:Y:S01]  /*4180*/  S2R R8, SR_GEMASK ;  /* 0x0000000000087919 */ /* 0x000e220000003c00 */
[----:B------:R-:W-:Y:S02]  /*4190*/  IMAD.MOV.U32 R21, RZ, RZ, R11 ;  /* 0x000000ffff157224 */ /* 0x000fe400078e000b */
[----:B------:R-:W-:Y:S01]  /*41a0*/  VIADD R16, R16, 0xffffffe0 ;  /* 0xffffffe010107836 */ /* 0x000fe20000000000 */
[----:B0-----:R-:W-:-:S05]  /*41b0*/  LOP3.LUT R24, R24, 0x80000000, R8, 0xec, !PT ;  /* 0x8000000018187812 */ /* 0x001fca00078eec08 */
[----:B------:R-:W-:-:S05]  /*41c0*/  VIADD R9, R24, 0xffffffff ;  /* 0xffffffff18097836 */ /* 0x000fca0000000000 */
[----:B------:R-:W-:Y:S01]  /*41d0*/  LOP3.LUT R9, R24, R9, RZ, 0xc, !PT ;  /* 0x0000000918097212 */ /* 0x000fe200078e0cff */
[----:B------:R-:W-:-:S03]  /*41e0*/  IMAD.MOV.U32 R24, RZ, RZ, -0x1 ;  /* 0xffffffffff187424 */ /* 0x000fc600078e00ff */
[----:B------:R0:W1:Y:S02]  /*41f0*/  POPC R8, R9 ;  /* 0x0000000900087309 */ /* 0x0000640000000000 */
[----:B0-----:R-:W-:-:S07]  /*4200*/  IMAD.MOV.U32 R9, RZ, RZ, 0x1 ;  /* 0x00000001ff097424 */ /* 0x001fce00078e00ff */
[----:B-1----:R-:W-:Y:S05]  /*4210*/  WARPSYNC.COLLECTIVE R24, `(.L_x_69) ;  /* 0x0000000018087348 */ /* 0x002fea0003c00000 */
[----:B-1----:R0:W1:Y:S02]  /*4220*/  SHFL.DOWN P3, R25, R21, R9, R8 ;  /* 0x0800000915197389 */ /* 0x0020640000060008 */
[----:B01----:R-:W-:Y:S05]  /*4230*/  ENDCOLLECTIVE ;  /* 0x000000000000791b */ /* 0x003fea0003800000 */
.L_x_69:
[----:B------:R-:W0:Y:S01]  /*4240*/  S2R R24, SR_LANEID ;  /* 0x0000000000187919 */ /* 0x000e220000000000 */
[----:B------:R-:W-:Y:S01]  /*4250*/  IMAD.MOV.U32 R9, RZ, RZ, 0x2 ;  /* 0x00000002ff097424 */ /* 0x000fe200078e00ff */
[----:B------:R-:W-:Y:S02]  /*4260*/  VIADDMNMX.RELU R25, R25, 0xffffffff, R11, !PT ;  /* 0xffffffff19197846 */ /* 0x000fe4000780110b */
[----:B0-----:R-:W-:Y:S01]  /*4270*/  ISETP.GE.AND P0, PT, R24, R8, PT ;  /* 0x000000081800720c */ /* 0x001fe20003f06270 */
[----:B------:R-:W-:-:S03]  /*4280*/  IMAD.MOV.U32 R24, RZ, RZ, -0x1 ;  /* 0xffffffffff187424 */ /* 0x000fc600078e00ff */
[----:B------:R-:W-:Y:S02]  /*4290*/  SEL R11, R25, R11, !P0 ;  /* 0x0000000b190b7207 */ /* 0x000fe40004000000 */
[----:B------:R-:W-:-:S03]  /*42a0*/  ISETP.GT.AND P0, PT, R23, R8, PT ;  /* 0x000000081700720c */ /* 0x000fc60003f04270 */
[----:B------:R-:W-:-:S10]  /*42b0*/  IMAD.MOV.U32 R21, RZ, RZ, R11 ;  /* 0x000000ffff157224 */ /* 0x000fd400078e000b */
[----:B------:R-:W-:Y:S05]  /*42c0*/  WARPSYNC.COLLECTIVE R24, `(.L_x_70) ;  /* 0x0000000018087348 */ /* 0x000fea0003c00000 */
[----:B------:R0:W1:Y:S02]  /*42d0*/  SHFL.DOWN P3, R25, R21, R9, R8 ;  /* 0x0800000915197389 */ /* 0x0000640000060008 */
[----:B01----:R-:W-:Y:S05]  /*42e0*/  ENDCOLLECTIVE ;  /* 0x000000000000791b */ /* 0x003fea0003800000 */
.L_x_70:
        /* <DEDUP_REMOVED lines=8> */
.L_x_71:
        /* <DEDUP_REMOVED lines=8> */
.L_x_72:
        /* <DEDUP_REMOVED lines=8> */
.L_x_73:
[----:B------:R-:W-:-:S04]  /*4470*/  VIADDMNMX.RELU R25, R25, 0xffffffff, R11, !PT ;  /* 0xffffffff19197846 */ /* 0x000fc8000780110b */
[----:B------:R-:W-:Y:S02]  /*4480*/  SEL R25, R11, R25, P0 ;  /* 0x000000190b197207 */ /* 0x000fe40000000000 */
[----:B------:R-:W-:Y:S02]  /*4490*/  ISETP.NE.AND P0, PT, R10, 0x65, PT ;  /* 0x000000650a00780c */ /* 0x000fe40003f05270 */
[----:B------:R-:W-:-:S11]  /*44a0*/  VIADDMNMX.RELU R27, R25, 0xffffffff, R27, !PT ;  /* 0xffffffff191b7846 */ /* 0x000fd6000780111b */
[----:B------:R-:W-:Y:S05]  /*44b0*/  WARPSYNC.COLLECTIVE R24, `(.L_x_74) ;  /* 0x0000000018087348 */ /* 0x000fea0003c00000 */
[----:B------:R-:W-:Y:S01]  /*44c0*/  VOTE.ALL P0, P0 ;  /* 0x0000000000ff7806 */ /* 0x000fe20000000000 */
[----:B------:R-:W-:-:S12]  /*44d0*/  ENDCOLLECTIVE ;  /* 0x000000000000791b */ /* 0x000fd80003800000 */
.L_x_74:
[----:B------:R-:W-:Y:S05]  /*44e0*/  BRA `(.L_x_75) ;  /* 0xffffffd000147947 */ /* 0x000fea000383ffff */
.L_x_30:
[----:B------:R-:W-:Y:S01]  /*44f0*/  BSSY B0, `(.L_x_76) ;  /* 0x0000006000007945 */ /* 0x000fe20003800000 */
[----:B------:R-:W-:Y:S01]  /*4500*/  PLOP3.LUT P0, PT, P0, PT, PT, 0x8, 0x80 ;  /* 0x000000000080781c */ /* 0x000fe2000070e170 */
[----:B------:R-:W-:-:S12]  /*4510*/  IMAD.MOV.U32 R24, RZ, RZ, -0x1 ;  /* 0xffffffffff187424 */ /* 0x000fd800078e00ff */
[----:B------:R-:W-:Y:S05]  /*4520*/  WARPSYNC.COLLECTIVE R24, `(.L_x_77) ;  /* 0x0000000018087348 */ /* 0x000fea0003c00000 */
[----:B------:R-:W-:Y:S01]  /*4530*/  VOTE.ANY P0, P0 ;  /* 0x0000000000ff7806 */ /* 0x000fe20000000100 */
[----:B------:R-:W-:-:S12]  /*4540*/  ENDCOLLECTIVE ;  /* 0x000000000000791b */ /* 0x000fd80003800000 */
.L_x_77:
[----:B------:R-:W-:Y:S05]  /*4550*/  BSYNC B0 ;  /* 0x0000000000007941 */ /* 0x000fea0003800000 */
.L_x_76:
[----:B------:R-:W-:Y:S05]  /*4560*/  BRA `(.L_x_78) ;  /* 0xffffffe400907947 */ /* 0x000fea000383ffff */
.L_x_34:
[----:B------:R-:W-:Y:S01]  /*4570*/  BSSY B0, `(.L_x_79) ;  /* 0x0000006000007945 */ /* 0x000fe20003800000 */
[----:B------:R-:W-:Y:S01]  /*4580*/  PLOP3.LUT P0, PT, P0, PT, PT, 0x8, 0x80 ;  /* 0x000000000080781c */ /* 0x000fe2000070e170 */
[----:B------:R-:W-:-:S12]  /*4590*/  IMAD.MOV.U32 R24, RZ, RZ, -0x1 ;  /* 0xffffffffff187424 */ /* 0x000fd800078e00ff */
[----:B------:R-:W-:Y:S05]  /*45a0*/  WARPSYNC.COLLECTIVE R24, `(.L_x_80) ;  /* 0x0000000018087348 */ /* 0x000fea0003c00000 */
[----:B------:R-:W-:Y:S01]  /*45b0*/  VOTE.ANY P0, P0 ;  /* 0x0000000000ff7806 */ /* 0x000fe20000000100 */
[----:B------:R-:W-:-:S12]  /*45c0*/  ENDCOLLECTIVE ;  /* 0x000000000000791b */ /* 0x000fd80003800000 */
.L_x_80:
[----:B------:R-:W-:Y:S05]  /*45d0*/  BSYNC B0 ;  /* 0x0000000000007941 */ /* 0x000fea0003800000 */
.L_x_79:
[----:B------:R-:W-:Y:S05]  /*45e0*/  BRA `(.L_x_81) ;  /* 0xffffffe400a07947 */ /* 0x000fea000383ffff */
.L_x_36:
        /* <DEDUP_REMOVED lines=8> */
.L_x_83:
[----:B------:R-:W-:Y:S05]  /*4670*/  BSYNC B0 ;  /* 0x0000000000007941 */ /* 0x000fea0003800000 */
.L_x_82:
[----:B------:R-:W-:Y:S01]  /*4680*/  LOP3.LUT R24, R24, 0x80000000, R35, 0xec, !PT ;  /* 0x8000000018187812 */ /* 0x000fe200078eec23 */
[C---:B------:R-:W-:Y:S02]  /*4690*/  VIADD R23, R31.reuse, 0x2 ;  /* 0x000000021f177836 */ /* 0x040fe40000000000 */
[----:B------:R-:W-:Y:S02]  /*46a0*/  VIADD R29, R31, 0x4 ;  /* 0x000000041f1d7836 */ /* 0x000fe40000000000 */
[----:B------:R-:W-:-:S05]  /*46b0*/  VIADD R9, R24, 0xffffffff ;  /* 0xffffffff18097836 */ /* 0x000fca0000000000 */
[----:B------:R-:W-:Y:S01]  /*46c0*/  LOP3.LUT R26, R24, R9, RZ, 0xc, !PT ;  /* 0x00000009181a7212 */ /* 0x000fe200078e0cff */
[----:B------:R-:W-:Y:S02]  /*46d0*/  IMAD.MOV.U32 R9, RZ, RZ, 0x1 ;  /* 0x00000001ff097424 */ /* 0x000fe400078e00ff */
[----:B------:R-:W-:-:S03]  /*46e0*/  IMAD.MOV.U32 R24, RZ, RZ, -0x1 ;  /* 0xffffffffff187424 */ /* 0x000fc600078e00ff */
[----:B------:R-:W0:Y:S02]  /*46f0*/  POPC R26, R26 ;  /* 0x0000001a001a7309 */ /* 0x000e240000000000 */
[----:B0-----:R-:W-:-:S07]  /*4700*/  IMAD.MOV.U32 R8, RZ, RZ, R26 ;  /* 0x000000ffff087224 */ /* 0x001fce00078e001a */
[----:B------:R-:W-:Y:S05]  /*4710*/  WARPSYNC.COLLECTIVE R24, `(.L_x_84) ;  /* 0x0000000018087348 */ /* 0x000fea0003c00000 */
[----:B------:R0:W1:Y:S02]  /*4720*/  SHFL.DOWN P3, R25, R21, R9, R8 ;  /* 0x0800000915197389 */ /* 0x0000640000060008 */
[----:B01----:R-:W-:Y:S05]  /*4730*/  ENDCOLLECTIVE ;  /* 0x000000000000791b */ /* 0x003fea0003800000 */
.L_x_84:
[----:B------:R-:W-:Y:S01]  /*4740*/  IMAD.MOV.U32 R9, RZ, RZ, 0x2 ;  /* 0x00000002ff097424 */ /* 0x000fe200078e00ff */
[----:B------:R-:W-:Y:S02]  /*4750*/  ISETP.GE.AND P3, PT, R31, R26, PT ;  /* 0x0000001a1f00720c */ /* 0x000fe40003f66270 */
[----:B------:R-:W-:-:S04]  /*4760*/  VIADDMNMX.RELU R20, R25, 0xffffffff, R21, !PT ;  /* 0xffffffff19147846 */ /* 0x000fc80007801115 */
[----:B------:R-:W-:-:S05]  /*4770*/  SEL R37, R20, R21, !P3 ;  /* 0x0000001514257207 */ /* 0x000fca0005800000 */
[----:B------:R-:W-:-:S07]  /*4780*/  IMAD.MOV.U32 R21, RZ, RZ, R37 ;  /* 0x000000ffff157224 */ /* 0x000fce00078e0025 */
[----:B------:R-:W-:Y:S05]  /*4790*/  WARPSYNC.COLLECTIVE R24, `(.L_x_85) ;  /* 0x0000000018087348 */ /* 0x000fea0003c00000 */
[----:B------:R0:W1:Y:S02]  /*47a0*/  SHFL.DOWN P3, R25, R21, R9, R8 ;  /* 0x0800000915197389 */ /* 0x0000640000060008 */
[----:B01----:R-:W-:Y:S05]  /*47b0*/  ENDCOLLECTIVE ;  /* 0x000000000000791b */ /* 0x003fea0003800000 */
.L_x_85:
[----:B------:R-:W-:Y:S01]  /*47c0*/  IMAD.MOV.U32 R9, RZ, RZ, 0x4 ;  /* 0x00000004ff097424 */ /* 0x000fe200078e00ff */
[----:B------:R-:W-:Y:S02]  /*47d0*/  ISETP.GT.AND P3, PT, R23, R26, PT ;  /* 0x0000001a1700720c */ /* 0x000fe40003f64270 */
[----:B------:R-:W-:-:S04]  /*47e0*/  VIADDMNMX.RELU R20, R25, 0xffffffff, R37, !PT ;  /* 0xffffffff19147846 */ /* 0x000fc80007801125 */
[----:B------:R-:W-:-:S05]  /*47f0*/  SEL R27, R37, R20, P3 ;  /* 0x00000014251b7207 */ /* 0x000fca0001800000 */
[----:B------:R-:W-:-:S07]  /*4800*/  IMAD.MOV.U32 R21, RZ, RZ, R27 ;  /* 0x000000ffff157224 */ /* 0x000fce00078e001b */
[----:B------:R-:W-:Y:S05]  /*4810*/  WARPSYNC.COLLECTIVE R24, `(.L_x_86) ;  /* 0x0000000018087348 */ /* 0x000fea0003c00000 */
[----:B------:R0:W1:Y:S02]  /*4820*/  SHFL.DOWN P3, R25, R21, R9, R8 ;  /* 0x0800000915197389 */ /* 0x0000640000060008 */
[----:B01----:R-:W-:Y:S05]  /*4830*/  ENDCOLLECTIVE ;  /* 0x000000000000791b */ /* 0x003fea0003800000 */
.L_x_86:
[----:B------:R-:W-:Y:S01]  /*4840*/  IMAD.MOV.U32 R9, RZ, RZ, 0x8 ;  /* 0x00000008ff097424 */ /* 0x000fe200078e00ff */
[----:B------:R-:W-:Y:S02]  /*4850*/  ISETP.GT.AND P3, PT, R29, R26, PT ;  /* 0x0000001a1d00720c */ /* 0x000fe40003f64270 */
[----:B------:R-:W-:-:S04]  /*4860*/  VIADDMNMX.RELU R20, R25, 0xffffffff, R27, !PT ;  /* 0xffffffff19147846 */ /* 0x000fc8000780111b */
[----:B------:R-:W-:Y:S01]  /*4870*/  SEL R29, R27, R20, P3 ;  /* 0x000000141b1d7207 */ /* 0x000fe20001800000 */
[----:B------:R-:W-:-:S04]  /*4880*/  VIADD R27, R31, 0x8 ;  /* 0x000000081f1b7836 */ /* 0x000fc80000000000 */
[----:B------:R-:W-:-:S07]  /*4890*/  IMAD.MOV.U32 R21, RZ, RZ, R29 ;  /* 0x000000ffff157224 */ /* 0x000fce00078e001d */
[----:B------:R-:W-:Y:S05]  /*48a0*/  WARPSYNC.COLLECTIVE R24, `(.L_x_87) ;  /* 0x0000000018087348 */ /* 0x000fea0003c00000 */
[----:B------:R0:W1:Y:S02]  /*48b0*/  SHFL.DOWN P3, R25, R21, R9, R8 ;  /* 0x0800000915197389 */ /* 0x0000640000060008 */
[----:B01----:R-:W-:Y:S05]  /*48c0*/  ENDCOLLECTIVE ;  /* 0x000000000000791b */ /* 0x003fea0003800000 */
.L_x_87:
[----:B------:R-:W-:Y:S01]  /*48d0*/  IMAD.MOV.U32 R9, RZ, RZ, 0x10 ;  /* 0x00000010ff097424 */ /* 0x000fe200078e00ff */
[----:B------:R-:W-:Y:S01]  /*48e0*/  ISETP.GT.AND P3, PT, R27, R26, PT ;  /* 0x0000001a1b00720c */ /* 0x000fe20003f64270 */
[----:B------:R-:W-:Y:S01]  /*48f0*/  VIADD R27, R31, 0x10 ;  /* 0x000000101f1b7836 */ /* 0x000fe20000000000 */
[----:B------:R-:W-:-:S04]  /*4900*/  VIADDMNMX.RELU R20, R25, 0xffffffff, R29, !PT ;  /* 0xffffffff19147846 */ /* 0x000fc8000780111d */
[----:B------:R-:W-:-:S05]  /*4910*/  SEL R37, R29, R20, P3 ;  /* 0x000000141d257207 */ /* 0x000fca0001800000 */
[----:B------:R-:W-:-:S07]  /*4920*/  IMAD.MOV.U32 R21, RZ, RZ, R37 ;  /* 0x000000ffff157224 */ /* 0x000fce00078e0025 */
[----:B------:R-:W-:Y:S05]  /*4930*/  WARPSYNC.COLLECTIVE R24, `(.L_x_88) ;  /* 0x0000000018087348 */ /* 0x000fea0003c00000 */
[----:B------:R0:W1:Y:S02]  /*4940*/  SHFL.DOWN P3, R25, R21, R9, R8 ;  /* 0x0800000915197389 */ /* 0x0000640000060008 */
[----:B01----:R-:W-:Y:S05]  /*4950*/  ENDCOLLECTIVE ;  /* 0x000000000000791b */ /* 0x003fea0003800000 */
.L_x_88:
[----:B------:R-:W-:Y:S05]  /*4960*/  WARPSYNC.COLLECTIVE R24, `(.L_x_89) ;  /* 0x0000000018087348 */ /* 0x000fea0003c00000 */
[----:B------:R-:W-:Y:S01]  /*4970*/  VOTE.ALL P0, P0 ;  /* 0x0000000000ff7806 */ /* 0x000fe20000000000 */
[----:B------:R-:W-:-:S12]  /*4980*/  ENDCOLLECTIVE ;  /* 0x000000000000791b */ /* 0x000fd80003800000 */
.L_x_89:
[----:B------:R-:W0:Y:S01]  /*4990*/  LDC.64 R8, c[0x0][0x390] ;  /* 0x0000e400ff087b82 */ /* 0x000e220000000a00 */
[----:B------:R-:W-:Y:S02]  /*49a0*/  ISETP.GT.AND P3, PT, R27, R26, PT ;  /* 0x0000001a1b00720c */ /* 0x000fe40003f64270 */
[----:B------:R-:W-:-:S04]  /*49b0*/  VIADDMNMX.RELU R26, R25, 0xffffffff, R37, !PT ;  /* 0xffffffff191a7846 */ /* 0x000fc80007801125 */
[----:B------:R-:W-:Y:S02]  /*49c0*/  SEL R26, R37, R26, P3 ;  /* 0x0000001a251a7207 */ /* 0x000fe40001800000 */
[----:B0-----:R-:W-:-:S05]  /*49d0*/  IADD3 R27, P3, PT, R8, 0x100, RZ ;  /* 0x00000100081b7810 */ /* 0x001fca0007f7e0ff */
[----:B------:R-:W-:Y:S01]  /*49e0*/  IMAD.X R29, RZ, RZ, R9, P3 ;  /* 0x000000ffff1d7224 */ /* 0x000fe200018e0609 */
[----:B------:R-:W-:Y:S07]  /*49f0*/  BRA `(.L_x_90) ;  /* 0xffffffe400387947 */ /* 0x000fee000383ffff */
.L_x_38:
[----:B------:R-:W-:Y:S01]  /*4a00*/  BSSY B0, `(.L_x_91) ;  /* 0x0000006000007945 */ /* 0x000fe20003800000 */
[----:B------:R-:W-:Y:S01]  /*4a10*/  PLOP3.LUT P0, PT, P0, PT, PT, 0x8, 0x80 ;  /* 0x000000000080781c */ /* 0x000fe2000070e170 */
[----:B------:R-:W-:-:S12]  /*4a20*/  IMAD.MOV.U32 R24, RZ, RZ, -0x1 ;  /* 0xffffffffff187424 */ /* 0x000fd800078e00ff */
[----:B------:R-:W-:Y:S05]  /*4a30*/  WARPSYNC.COLLECTIVE R24, `(.L_x_92) ;  /* 0x0000000018087348 */ /* 0x000fea0003c00000 */
[----:B------:R-:W-:Y:S01]  /*4a40*/  VOTE.ANY P0, P0 ;  /* 0x0000000000ff7806 */ /* 0x000fe20000000100 */
[----:B------:R-:W-:-:S12]  /*4a50*/  ENDCOLLECTIVE ;  /* 0x000000000000791b */ /* 0x000fd80003800000 */
.L_x_92:
[----:B------:R-:W-:Y:S05]  /*4a60*/  BSYNC B0 ;  /* 0x0000000000007941 */ /* 0x000fea0003800000 */
.L_x_91:
[----:B------:R-:W-:Y:S05]  /*4a70*/  BRA `(.L_x_93) ;  /* 0xffffffe400407947 */ /* 0x000fea000383ffff */
.L_x_42:
[----:B------:R-:W-:Y:S01]  /*4a80*/  BSSY B0, `(.L_x_94) ;  /* 0x0000006000007945 */ /* 0x000fe20003800000 */
[----:B------:R-:W-:Y:S01]  /*4a90*/  PLOP3.LUT P0, PT, P0, PT, PT, 0x8, 0x80 ;  /* 0x000000000080781c */ /* 0x000fe2000070e170 */
[----:B------:R-:W-:-:S12]  /*4aa0*/  IMAD.MOV.U32 R24, RZ, RZ, -0x1 ;  /* 0xffffffffff187424 */ /* 0x000fd800078e00ff */
[----:B------:R-:W-:Y:S05]  /*4ab0*/  WARPSYNC.COLLECTIVE R24, `(.L_x_95) ;  /* 0x0000000018087348 */ /* 0x000fea0003c00000 */
[----:B------:R-:W-:Y:S01]  /*4ac0*/  VOTE.ANY P0, P0 ;  /* 0x0000000000ff7806 */ /* 0x000fe20000000100 */
[----:B------:R-:W-:-:S12]  /*4ad0*/  ENDCOLLECTIVE ;  /* 0x000000000000791b */ /* 0x000fd80003800000 */
.L_x_95:
[----:B------:R-:W-:Y:S05]  /*4ae0*/  BSYNC B0 ;  /* 0x0000000000007941 */ /* 0x000fea0003800000 */
.L_x_94:
[----:B------:R-:W-:Y:S05]  /*4af0*/  BRA `(.L_x_96) ;  /* 0xffffffe400507947 */ /* 0x000fea000383ffff */
.L_x_44:
[----:B------:R-:W-:Y:S01]  /*4b00*/  BSSY B0, `(.L_x_97) ;  /* 0x0000006000007945 */ /* 0x000fe20003800000 */
[----:B------:R-:W-:Y:S01]  /*4b10*/  PLOP3.LUT P3, PT, P0, PT, PT, 0x8, 0x80 ;  /* 0x000000000080781c */ /* 0x000fe2000076e170 */
[----:B------:R-:W-:-:S12]  /*4b20*/  IMAD.MOV.U32 R24, RZ, RZ, -0x1 ;  /* 0xffffffffff187424 */ /* 0x000fd800078e00ff */
[----:B------:R-:W-:Y:S05]  /*4b30*/  WARPSYNC.COLLECTIVE R24, `(.L_x_98) ;  /* 0x0000000018087348 */ /* 0x000fea0003c00000 */
[----:B------:R-:W-:Y:S01]  /*4b40*/  VOTE.ANY R24, PT, P3 ;  /* 0x0000000000187806 */ /* 0x000fe200018e0100 */
[----:B------:R-:W-:Y:S06]  /*4b50*/  ENDCOLLECTIVE ;  /* 0x000000000000791b */ /* 0x000fec0003800000 */
.L_x_98:
[----:B------:R-:W-:Y:S05]  /*4b60*/  BSYNC B0 ;  /* 0x0000000000007941 */ /* 0x000fea0003800000 */
.L_x_97:
[----:B------:R-:W-:Y:S01]  /*4b70*/  LOP3.LUT R24, R24, 0x80000000, R35, 0xec, !PT ;  /* 0x8000000018187812 */ /* 0x000fe200078eec23 */
[----:B------:R-:W-:-:S04]  /*4b80*/  VIADD R10, R10, 0xffffffe0 ;  /* 0xffffffe00a0a7836 */ /* 0x000fc80000000000 */
[----:B------:R-:W-:-:S05]  /*4b90*/  VIADD R9, R24, 0xffffffff ;  /* 0xffffffff18097836 */ /* 0x000fca0000000000 */
[----:B------:R-:W-:Y:S01]  /*4ba0*/  LOP3.LUT R9, R24, R9, RZ, 0xc, !PT ;  /* 0x0000000918097212 */ /* 0x000fe200078e0cff */
[----:B------:R-:W-:-:S03]  /*4bb0*/  IMAD.MOV.U32 R24, RZ, RZ, -0x1 ;  /* 0xffffffffff187424 */ /* 0x000fc600078e00ff */
[----:B------:R0:W1:Y:S02]  /*4bc0*/  POPC R8, R9 ;  /* 0x0000000900087309 */ /* 0x0000640000000000 */
[----:B0-----:R-:W-:Y:S01]  /*4bd0*/  IMAD.MOV.U32 R9, RZ, RZ, 0x1 ;  /* 0x00000001ff097424 */ /* 0x001fe200078e00ff */
[----:B-1----:R-:W-:-:S13]  /*4be0*/  ISETP.GE.AND P0, PT, R31, R8, PT ;  /* 0x000000081f00720c */ /* 0x002fda0003f06270 */
[----:B------:R-:W-:Y:S05]  /*4bf0*/  WARPSYNC.COLLECTIVE R24, `(.L_x_99) ;  /* 0x0000000018087348 */ /* 0x000fea0003c00000 */
[----:B------:R0:W1:Y:S02]  /*4c00*/  SHFL.DOWN P3, R25, R21, R9, R8 ;  /* 0x0800000915197389 */ /* 0x0000640000060008 */
[----:B01----:R-:W-:Y:S05]  /*4c10*/  ENDCOLLECTIVE ;  /* 0x000000000000791b */ /* 0x003fea0003800000 */
.L_x_99:
        /* <DEDUP_REMOVED lines=8> */
.L_x_100:
[----:B------:R-:W-:Y:S01]  /*4ca0*/  IMAD.MOV.U32 R9, RZ, RZ, 0x4 ;  /* 0x00000004ff097424 */ /* 0x000fe200078e00ff */
[----:B------:R-:W-:-:S04]  /*4cb0*/  VIADDMNMX.RELU R25, R25, 0xffffffff, R37, !PT ;  /* 0xffffffff19197846 */ /* 0x000fc80007801125 */
[----:B------:R-:W-:Y:S01]  /*4cc0*/  SEL R37, R37, R25, P0 ;  /* 0x0000001925257207 */ /* 0x000fe20000000000 */
[----:B------:R-:W-:-:S04]  /*4cd0*/  VIADD R25, R31, 0x4 ;  /* 0x000000041f197836 */ /* 0x000fc80000000000 */
[----:B------:R-:W-:Y:S01]  /*4ce0*/  IMAD.MOV.U32 R21, RZ, RZ, R37 ;  /* 0x000000ffff157224 */ /* 0x000fe200078e0025 */
[----:B------:R-:W-:-:S13]  /*4cf0*/  ISETP.GT.AND P0, PT, R25, R8, PT ;  /* 0x000000081900720c */ /* 0x000fda0003f04270 */
[----:B------:R-:W-:Y:S05]  /*4d00*/  WARPSYNC.COLLECTIVE R24, `(.L_x_101) ;  /* 0x0000000018087348 */ /* 0x000fea0003c00000 */
[----:B------:R0:W1:Y:S02]  /*4d10*/  SHFL.DOWN P3, R25, R21, R9, R8 ;  /* 0x0800000915197389 */ /* 0x0000640000060008 */
[----:B01----:R-:W-:Y:S05]  /*4d20*/  ENDCOLLECTIVE ;  /* 0x000000000000791b */ /* 0x003fea0003800000 */
.L_x_101:
[----:B------:R-:W-:Y:S01]  /*4d30*/  IMAD.MOV.U32 R9, RZ, RZ, 0x8 ;  /* 0x00000008ff097424 */ /* 0x000fe200078e00ff */
[----:B------:R-:W-:-:S04]  /*4d40*/  VIADDMNMX.RELU R25, R25, 0xffffffff, R37, !PT ;  /* 0xffffffff19197846 */ /* 0x000fc80007801125 */
[----:B------:R-:W-:Y:S01]  /*4d50*/  SEL R21, R37, R25, P0 ;  /* 0x0000001925157207 */ /* 0x000fe20000000000 */
[----:B------:R-:W-:-:S05]  /*4d60*/  VIADD R25, R31, 0x8 ;  /* 0x000000081f197836 */ /* 0x000fca0000000000 */
[----:B------:R-:W-:-:S13]  /*4d70*/  ISETP.GT.AND P0, PT, R25, R8, PT ;  /* 0x000000081900720c */ /* 0x000fda0003f04270 */
[----:B------:R-:W-:Y:S05]  /*4d80*/  WARPSYNC.COLLECTIVE R24, `(.L_x_102) ;  /* 0x0000000018087348 */ /* 0x000fea0003c00000 */
[----:B------:R0:W1:Y:S02]  /*4d90*/  SHFL.DOWN P3, R25, R21, R9, R8 ;  /* 0x0800000915197389 */ /* 0x0000640000060008 */
[----:B01----:R-:W-:Y:S05]  /*4da0*/  ENDCOLLECTIVE ;  /* 0x000000000000791b */ /* 0x003fea0003800000 */
.L_x_102:
[----:B------:R-:W-:Y:S01]  /*4db0*/  IMAD.MOV.U32 R9, RZ, RZ, 0x10 ;  /* 0x00000010ff097424 */ /* 0x000fe200078e00ff */
[----:B------:R-:W-:-:S04]  /*4dc0*/  VIADDMNMX.RELU R25, R25, 0xffffffff, R21, !PT ;  /* 0xffffffff19197846 */ /* 0x000fc80007801115 */
[----:B------:R-:W-:-:S05]  /*4dd0*/  SEL R37, R21, R25, P0 ;  /* 0x0000001915257207 */ /* 0x000fca0000000000 */
[----:B------:R-:W-:-:S07]  /*4de0*/  IMAD.MOV.U32 R21, RZ, RZ, R37 ;  /* 0x000000ffff157224 */ /* 0x000fce00078e0025 */
[----:B------:R-:W-:Y:S05]  /*4df0*/  WARPSYNC.COLLECTIVE R24, `(.L_x_103) ;  /* 0x0000000018087348 */ /* 0x000fea0003c00000 */
[----:B------:R0:W1:Y:S02]  /*4e00*/  SHFL.DOWN P3, R25, R21, R9, R8 ;  /* 0x0800000915197389 */ /* 0x0000640000060008 */
[----:B01----:R-:W-:Y:S05]  /*4e10*/  ENDCOLLECTIVE ;  /* 0x000000000000791b */ /* 0x003fea0003800000 */
.L_x_103:
[----:B------:R-:W-:-:S05]  /*4e20*/  VIADD R9, R31, 0x10 ;  /* 0x000000101f097836 */ /* 0x000fca0000000000 */
[----:B------:R-:W-:Y:S02]  /*4e30*/  ISETP.GT.AND P0, PT, R9, R8, PT ;  /* 0x000000080900720c */ /* 0x000fe40003f04270 */
[----:B------:R-:W-:-:S04]  /*4e40*/  VIADDMNMX.RELU R25, R25, 0xffffffff, R37, !PT ;  /* 0xffffffff19197846 */ /* 0x000fc80007801125 */
[----:B------:R-:W-:Y:S02]  /*4e50*/  SEL R25, R37, R25, P0 ;  /* 0x0000001925197207 */ /* 0x000fe40000000000 */
[----:B------:R-:W-:Y:S02]  /*4e60*/  ISETP.NE.AND P0, PT, R20, 0x65, PT ;  /* 0x000000651400780c */ /* 0x000fe40003f05270 */
[----:B------:R-:W-:-:S11]  /*4e70*/  VIADDMNMX.RELU R26, R25, 0xffffffff, R26, !PT ;  /* 0xffffffff191a7846 */ /* 0x000fd6000780111a */
[----:B------:R-:W-:Y:S05]  /*4e80*/  WARPSYNC.COLLECTIVE R24, `(.L_x_104) ;  /* 0x0000000018087348 */ /* 0x000fea0003c00000 */
[----:B------:R-:W-:Y:S01]  /*4e90*/  VOTE.ALL P0, P0 ;  /* 0x0000000000ff7806 */ /* 0x000fe20000000000 */
[----:B------:R-:W-:-:S12]  /*4ea0*/  ENDCOLLECTIVE ;  /* 0x000000000000791b */ /* 0x000fd80003800000 */
.L_x_104:
[----:B------:R-:W-:Y:S05]  /*4eb0*/  BRA `(.L_x_105) ;  /* 0xffffffe000f07947 */ /* 0x000fea000383ffff */
.L_x_106:
[----:B------:R-:W-:-:S00]  /*4ec0*/  BRA `(.L_x_106) ;  /* 0xfffffffc00fc7947 */ /* 0x000fc0000383ffff */
[----:B------:R-:W-:-:S00]  /*4ed0*/  NOP ;  /* 0x0000000000007918 */ /* 0x000fc00000000000 */
        /* <DEDUP_REMOVED lines=10> */
.L_x_479:


//--------------------- .text._ZN3cub18CUB_300001_SM_10006detail4scan16DeviceScanKernelINS2_10policy_hubIiiij12inline_scoreE10Policy1000EN6thrust24THRUST_300001_SM_1000_NS6detail15normal_iteratorINS9_10device_ptrIiEEEESE_NS0_13ScanTileStateIiLb1EEES5_NS0_8NullTypeEjiLb0ESH_EEvT0_T1_T2_iT3_T4_T5_ --------------------------
	.section	.text._ZN3cub18CUB_300001_SM_10006detail4scan16DeviceScanKernelINS2_10policy_hubIiiij12inline_scoreE10Policy1000EN6thrust24THRUST_300001_SM_1000_NS6detail15normal_iteratorINS9_10device_ptrIiEEEESE_NS0_13ScanTileStateIiLb1EEES5_NS0_8NullTypeEjiLb0ESH_EEvT0_T1_T2_iT3_T4_T5_,"ax",@progbits
	.align	128
        .global         _ZN3cub18CUB_300001_SM_10006detail4scan16DeviceScanKernelINS2_10policy_hubIiiij12inline_scoreE10Policy1000EN6thrust24THRUST_300001_SM_1000_NS6detail15normal_iteratorINS9_10device_ptrIiEEEESE_NS0_13ScanTileStateIiLb1EEES5_NS0_8NullTypeEjiLb0ESH_EEvT0_T1_T2_iT3_T4_T5_
        .type           _ZN3cub18CUB_300001_SM_10006detail4scan16DeviceScanKernelINS2_10policy_hubIiiij12inline_scoreE10Policy1000EN6thrust24THRUST_300001_SM_1000_NS6detail15normal_iteratorINS9_10device_ptrIiEEEESE_NS0_13ScanTileStateIiLb1EEES5_NS0_8NullTypeEjiLb0ESH_EEvT0_T1_T2_iT3_T4_T5_,@function
        .size           _ZN3cub18CUB_300001_SM_10006detail4scan16DeviceScanKernelINS2_10policy_hubIiiij12inline_scoreE10Policy1000EN6thrust24THRUST_300001_SM_1000_NS6detail15normal_iteratorINS9_10device_ptrIiEEEESE_NS0_13ScanTileStateIiLb1EEES5_NS0_8NullTypeEjiLb0ESH_EEvT0_T1_T2_iT3_T4_T5_,(.L_x_480 - _ZN3cub18CUB_300001_SM_10006detail4scan16DeviceScanKernelINS2_10policy_hubIiiij12inline_scoreE10Policy1000EN6thrust24THRUST_300001_SM_1000_NS6detail15normal_iteratorINS9_10device_ptrIiEEEESE_NS0_13ScanTileStateIiLb1EEES5_NS0_8NullTypeEjiLb0ESH_EEvT0_T1_T2_iT3_T4_T5_)
        .other          _ZN3cub18CUB_300001_SM_10006detail4scan16DeviceScanKernelINS2_10policy_hubIiiij12inline_scoreE10Policy1000EN6thrust24THRUST_300001_SM_1000_NS6detail15normal_iteratorINS9_10device_ptrIiEEEESE_NS0_13ScanTileStateIiLb1EEES5_NS0_8NullTypeEjiLb0ESH_EEvT0_T1_T2_iT3_T4_T5_,@"STO_CUDA_ENTRY STV_DEFAULT"
_ZN3cub18CUB_300001_SM_10006detail4scan16DeviceScanKernelINS2_10policy_hubIiiij12inline_scoreE10Policy1000EN6thrust24THRUST_300001_SM_1000_NS6detail15normal_iteratorINS9_10device_ptrIiEEEESE_NS0_13ScanTileStateIiLb1EEES5_NS0_8NullTypeEjiLb0ESH_EEvT0_T1_T2_iT3_T4_T5_:
.text._ZN3cub18CUB_300001_SM_10006detail4scan16DeviceScanKernelINS2_10policy_hubIiiij12inline_scoreE10Policy1000EN6thrust24THRUST_300001_SM_1000_NS6detail15normal_iteratorINS9_10device_ptrIiEEEESE_NS0_13ScanTileStateIiLb1EEES5_NS0_8NullTypeEjiLb0ESH_EEvT0_T1_T2_iT3_T4_T5_:
[----:B------:R-:W-:Y:S08]  /*0000*/  LDC R1, c[0x0][0x37c] ;  /* 0x0000df00ff017b82 */ /* 0x000ff00000000800 */
[----:B------:R-:W0:Y:S01]  /*0010*/  S2UR UR4, SR_CTAID.X ;  /* 0x00000000000479c3 */ /* 0x000e220000002500 */
[----:B------:R-:W1:Y:S01]  /*0020*/  LDCU UR5, c[0x0][0x3a0] ;  /* 0x00007400ff0577ac */ /* 0x000e620008000800 */
[----:B------:R-:W2:Y:S06]  /*0030*/  LDCU.64 UR8, c[0x0][0x358] ;  /* 0x00006b00ff0877ac */ /* 0x000eac0008000a00 */
[----:B------:R-:W0:Y:S02]  /*0040*/  LDC R20, c[0x0][0x398] ;  /* 0x0000e600ff147b82 */ /* 0x000e240000000800 */
[----:B0-----:R-:W-:-:S04]  /*0050*/  VIADD R20, R20, UR4 ;  /* 0x0000000414147c36 */ /* 0x001fc80008000000 */
[----:B------:R-:W-:-:S05]  /*0060*/  IMAD R0, R20, 0x780, RZ ;  /* 0x0000078014007824 */ /* 0x000fca00078e02ff */
[----:B-1----:R-:W-:-:S04]  /*0070*/  IADD3 R31, PT, PT, -R0, UR5, RZ ;  /* 0x00000005001f7c10 */ /* 0x002fc8000fffe1ff */
[----:B------:R-:W-:-:S13]  /*0080*/  ISETP.GE.U32.AND P0, PT, R31, 0x781, PT ;  /* 0x000007811f00780c */ /* 0x000fda0003f06070 */
[----:B--2---:R-:W-:Y:S05]  /*0090*/  @!P0 BRA `(.L_x_107) ;  /* 0x0000001800c08947 */ /* 0x004fea0003800000 */
[----:B------:R-:W0:Y:S01]  /*00a0*/  S2R R21, SR_TID.X ;  /* 0x0000000000157919 */ /* 0x000e220000002100 */
[----:B------:R-:W1:Y:S01]  /*00b0*/  LDCU.64 UR4, c[0x0][0x380] ;  /* 0x00007000ff0477ac */ /* 0x000e620008000a00 */
[C---:B0-----:R-:W-:Y:S02]  /*00c0*/  LOP3.LUT R2, R21.reuse, 0x1f, RZ, 0xc0, !PT ;  /* 0x0000001f15027812 */ /* 0x041fe400078ec0ff */
[----:B------:R-:W-:-:S05]  /*00d0*/  LOP3.LUT R3, R21, 0x3e0, RZ, 0xc0, !PT ;  /* 0x000003e015037812 */ /* 0x000fca00078ec0ff */
[----:B------:R-:W-:-:S05]  /*00e0*/  IMAD R3, R3, 0xf, R2 ;  /* 0x0000000f03037824 */ /* 0x000fca00078e0202 */
[----:B------:R-:W-:-:S05]  /*00f0*/  IADD3 R3, P0, PT, R0, R3, RZ ;  /* 0x0000000300037210 */ /* 0x000fca0007f1e0ff */
[----:B------:R-:W-:Y:S02]  /*0100*/  IMAD.X R34, RZ, RZ, RZ, P0 ;  /* 0x000000ffff227224 */ /* 0x000fe400000e06ff */
        /* <DEDUP_REMOVED lines=138> */
.L_x_109:
        /* <DEDUP_REMOVED lines=65> */
.L_x_112:
[----:B------:R-:W-:Y:S05]  /*0dc0*/  NANOSLEEP 0x1c2 ;  /* 0x000001c20000795d */ /* 0x000fea0003800000 */
[----:B------:R-:W-:Y:S01]  /*0dd0*/  NOP ;  /* 0x0000000000007918 */ /* 0x000fe20000000000 */
.L_x_113:
[----:B------:R-:W-:-:S05]  /*0de0*/  IMAD.WIDE R8, R16, 0x8, R8 ;  /* 0x0000000810087825 */ /* 0x000fca00078e0208 */
[----:B------:R-:W2:Y:S01]  /*0df0*/  LD.E.64.STRONG.GPU R10, desc[UR8][R8.64+0x100] ;  /* 0x00010008080a7980 */ /* 0x000ea2000c10fb00 */
[----:B------:R-:W-:Y:S01]  /*0e00*/  UMOV UR5, 0xffffffff ;  /* 0xffffffff00057882 */ /* 0x000fe20000000000 */
[----:B--2---:R-:W-:Y:S02]  /*0e10*/  ISETP.NE.AND P0, PT, R10, 0x63, PT ;  /* 0x000000630a00780c */ /* 0x004fe40003f05270 */
[----:B------:R-:W-:Y:S11]  /*0e20*/  BRA.DIV UR5, `(.L_x_114) ;  /* 0x0000002e05187947 */ /* 0x000ff6000b800000 */
[----:B------:R-:W-:-:S13]  /*0e30*/  VOTE.ANY P0, !P0 ;  /* 0x0000000000ff7806 */ /* 0x000fda0004000100 */
.L_x_155:
[----:B------:R-:W-:Y:S05]  /*0e40*/  @!P0 BRA `(.L_x_115) ;  /* 0x0000000000308947 */ /* 0x000fea0003800000 */
.L_x_119:
[----:B------:R-:W-:Y:S05]  /*0e50*/  YIELD ;  /* 0x0000000000007946 */ /* 0x000fea0003800000 */
[----:B------:R-:W-:Y:S05]  /*0e60*/  @P1 BRA `(.L_x_116) ;  /* 0x0000000000081947 */ /* 0x000fea0003800000 */
[----:B------:R0:W-:Y:S06]  /*0e70*/  MEMBAR.SC.CTA ;  /* 0x0000000000007992 */ /* 0x0001ec0000000000 */
[----:B0-----:R-:W-:Y:S05]  /*0e80*/  BRA `(.L_x_117) ;  /* 0x0000000000087947 */ /* 0x001fea0003800000 */
.L_x_116:
[----:B------:R-:W-:Y:S05]  /*0e90*/  NANOSLEEP 0x15e ;  /* 0x0000015e0000795d */ /* 0x000fea0003800000 */
[----:B------:R-:W-:Y:S01]  /*0ea0*/  NOP ;  /* 0x0000000000007918 */ /* 0x000fe20000000000 */
.L_x_117:
[----:B------:R-:W2:Y:S01]  /*0eb0*/  LD.E.64.STRONG.GPU R10, desc[UR8][R8.64+0x100] ;  /* 0x00010008080a7980 */ /* 0x000ea2000c10fb00 */
[----:B------:R-:W-:Y:S01]  /*0ec0*/  UMOV UR5, 0xffffffff ;  /* 0xffffffff00057882 */ /* 0x000fe20000000000 */
[----:B--2---:R-:W-:Y:S02]  /*0ed0*/  ISETP.NE.AND P0, PT, R10, 0x63, PT ;  /* 0x000000630a00780c */ /* 0x004fe40003f05270 */
[----:B------:R-:W-:Y:S11]  /*0ee0*/  BRA.DIV UR5, `(.L_x_118) ;  /* 0x0000002e05087947 */ /* 0x000ff6000b800000 */
[----:B------:R-:W-:-:S13]  /*0ef0*/  VOTE.ANY P0, !P0 ;  /* 0x0000000000ff7806 */ /* 0x000fda0004000100 */
.L_x_158:
[----:B------:R-:W-:Y:S05]  /*0f00*/  @P0 BRA `(.L_x_119) ;  /* 0xfffffffc00d00947 */ /* 0x000fea000383ffff */
.L_x_115:
        /* <DEDUP_REMOVED lines=39> */
.L_x_167:
[----:B------:R-:W-:Y:S05]  /*1180*/  @!P0 BRA `(.L_x_121) ;  /* 0x0000000000e88947 */ /* 0x000fea0003800000 */
.L_x_129:
        /* <DEDUP_REMOVED lines=9> */
.L_x_170:
[----:B------:R-:W-:Y:S05]  /*1220*/  @!P0 BRA `(.L_x_123) ;  /* 0x0000000000348947 */ /* 0x000fea0003800000 */
[----:B------:R-:W-:-:S13]  /*1230*/  ISETP.GT.U32.AND P1, PT, R19, 0x1f3, PT ;  /* 0x000001f31300780c */ /* 0x000fda0003f24070 */
.L_x_127:
[----:B------:R-:W-:Y:S05]  /*1240*/  YIELD ;  /* 0x0000000000007946 */ /* 0x000fea0003800000 */
[----:B------:R-:W-:Y:S05]  /*1250*/  @P1 BRA `(.L_x_124) ;  /* 0x0000000000081947 */ /* 0x000fea0003800000 */
[----:B------:R0:W-:Y:S06]  /*1260*/  MEMBAR.SC.CTA ;  /* 0x0000000000007992 */ /* 0x0001ec0000000000 */
[----:B0-----:R-:W-:Y:S05]  /*1270*/  BRA `(.L_x_125) ;  /* 0x0000000000087947 */ /* 0x001fea0003800000 */
.L_x_124:
[----:B------:R-:W-:Y:S05]  /*1280*/  NANOSLEEP 0x15e ;  /* 0x0000015e0000795d */ /* 0x000fea0003800000 */
[----:B------:R-:W-:Y:S01]  /*1290*/  NOP ;  /* 0x0000000000007918 */ /* 0x000fe20000000000 */
.L_x_125:
[----:B------:R-:W2:Y:S01]  /*12a0*/  LD.E.64.STRONG.GPU R10, desc[UR8][R8.64+-0x100] ;  /* 0xffff0008080a7980 */ /* 0x000ea2000c10fb00 */
[----:B------:R-:W-:Y:S01]  /*12b0*/  UMOV UR5, 0xffffffff ;  /* 0xffffffff00057882 */ /* 0x000fe20000000000 */
[----:B--2---:R-:W-:Y:S02]  /*12c0*/  ISETP.NE.AND P0, PT, R10, 0x63, PT ;  /* 0x000000630a00780c */ /* 0x004fe40003f05270 */
[----:B------:R-:W-:Y:S11]  /*12d0*/  BRA.DIV UR5, `(.L_x_126) ;  /* 0x0000002e05587947 */ /* 0x000ff6000b800000 */
[----:B------:R-:W-:-:S13]  /*12e0*/  VOTE.ANY P0, !P0 ;  /* 0x0000000000ff7806 */ /* 0x000fda0004000100 */
.L_x_173:
[----:B------:R-:W-:Y:S05]  /*12f0*/  @P0 BRA `(.L_x_127) ;  /* 0xfffffffc00d00947 */ /* 0x000fea000383ffff */
.L_x_123:
        /* <DEDUP_REMOVED lines=34> */
.L_x_182:
[----:B------:R-:W-:Y:S05]  /*1520*/  @P0 BRA `(.L_x_129) ;  /* 0xfffffffc00180947 */ /* 0x000fea000383ffff */
.L_x_121:
        /* <DEDUP_REMOVED lines=17> */
.L_x_111:
        /* <DEDUP_REMOVED lines=25> */
.L_x_110:
[----:B------:R-:W-:Y:S05]  /*17d0*/  BSYNC.RECONVERGENT B0 ;  /* 0x0000000000007941 */ /* 0x000fea0003800200 */
.L_x_108:
        /* <DEDUP_REMOVED lines=60> */
.L_x_107:
[----:B------:R-:W-:-:S13]  /*1ba0*/  ISETP.NE.AND P0, PT, R31, RZ, PT ;  /* 0x000000ff1f00720c */ /* 0x000fda0003f05270 */
[----:B------:R-:W-:Y:S05]  /*1bb0*/  @!P0 EXIT ;  /* 0x000000000000894d */ /* 0x000fea0003800000 */
[----:B------:R-:W0:Y:S02]  /*1bc0*/  LDC.64 R4, c[0x0][0x380] ;  /* 0x0000e000ff047b82 */ /* 0x000e240000000a00 */
[----:B0-----:R-:W-:-:S05]  /*1bd0*/  IMAD.WIDE.U32 R4, R0, 0x4, R4 ;  /* 0x0000000400047825 */ /* 0x001fca00078e0004 */
        /* <DEDUP_REMOVED lines=25> */
[----:B------:R-:W-:Y:S02]  /*1d70*/  IMAD.MOV.U32 R11, RZ, RZ, R9 ;  /* 0x000000ffff0b7224 */ /* 0x000fe400078e0009 */
[----:B------:R-:W-:-:S02]  /*1d80*/  VIADD R2, R10, 0x120 ;  /* 0x000001200a027836 */ /* 0x000fc40000000000 */
[--C-:B------:R-:W-:Y:S02]  /*1d90*/  IMAD.MOV.U32 R7, RZ, RZ, R9.reuse ;  /* 0x000000ffff077224 */ /* 0x100fe400078e0009 */
[--C-:B------:R-:W-:Y:S01]  /*1da0*/  IMAD.MOV.U32 R15, RZ, RZ, R9.reuse ;  /* 0x000000ffff0f7224 */ /* 0x100fe200078e0009 */
[----:B------:R-:W3:Y:S01]  /*1db0*/  @!P5 LDG.E R11, desc[UR8][R4.64+0x100] ;  /* 0x00010008040bd981 */ /* 0x000ee2000c1e1900 */
[-C--:B------:R-:W-:Y:S01]  /*1dc0*/  ISETP.GE.U32.AND P5, PT, R2, R31.reuse, PT ;  /* 0x0000001f0200720c */ /* 0x080fe20003fa6070 */
[----:B------:R-:W-:Y:S02]  /*1dd0*/  VIADD R2, R10, 0x160 ;  /* 0x000001600a027836 */ /* 0x000fe40000000000 */
[----:B------:R-:W4:Y:S01]  /*1de0*/  @!P4 LDG.E R7, desc[UR8][R4.64+0x80] ;  /* 0x000080080407c981 */ /* 0x000f22000c1e1900 */
[--C-:B------:R-:W-:Y:S01]  /*1df0*/  IMAD.MOV.U32 R13, RZ, RZ, R9.reuse ;  /* 0x000000ffff0d7224 */ /* 0x100fe200078e0009 */
[-C--:B------:R-:W-:Y:S01]  /*1e00*/  ISETP.GE.U32.AND P4, PT, R6, R31.reuse, PT ;  /* 0x0000001f0600720c */ /* 0x080fe20003f86070 */
[----:B------:R-:W-:Y:S01]  /*1e10*/  IMAD.MOV.U32 R17, RZ, RZ, R9 ;  /* 0x000000ffff117224 */ /* 0x000fe200078e0009 */
[----:B------:R-:W5:Y:S01]  /*1e20*/  @!P0 LDG.E R15, desc[UR8][R4.64+0x200] ;  /* 0x00020008040f8981 */ /* 0x000f62000c1e1900 */
[----:B------:R-:W-:Y:S01]  /*1e30*/  ISETP.GE.U32.AND P0, PT, R2, R31, PT ;  /* 0x0000001f0200720c */ /* 0x000fe20003f06070 */
[----:B------:R-:W-:-:S02]  /*1e40*/  VIADD R6, R10, 0x140 ;  /* 0x000001400a067836 */ /* 0x000fc40000000000 */
[----:B------:R-:W-:Y:S01]  /*1e50*/  VIADD R2, R10, 0x180 ;  /* 0x000001800a027836 */ /* 0x000fe20000000000 */
[----:B------:R-:W5:Y:S01]  /*1e60*/  @!P6 LDG.E R13, desc[UR8][R4.64+0x180] ;  /* 0x00018008040de981 */ /* 0x000f62000c1e1900 */
[--C-:B------:R-:W-:Y:S01]  /*1e70*/  IMAD.MOV.U32 R19, RZ, RZ, R9.reuse ;  /* 0x000000ffff137224 */ /* 0x100fe200078e0009 */
[-C--:B------:R-:W-:Y:S01]  /*1e80*/  ISETP.GE.U32.AND P6, PT, R6, R31.reuse, PT ;  /* 0x0000001f0600720c */ /* 0x080fe20003fc6070 */
[----:B------:R-:W-:Y:S01]  /*1e90*/  IMAD.MOV.U32 R23, RZ, RZ, R9 ;  /* 0x000000ffff177224 */ /* 0x000fe200078e0009 */
[----:B------:R-:W5:Y:S01]  /*1ea0*/  @!P1 LDG.E R17, desc[UR8][R4.64+0x280] ;  /* 0x0002800804119981 */ /* 0x000f62000c1e1900 */
[-C--:B------:R-:W-:Y:S01]  /*1eb0*/  ISETP.GE.U32.AND P1, PT, R2, R31.reuse, PT ;  /* 0x0000001f0200720c */ /* 0x080fe20003f26070 */
[C---:B------:R-:W-:Y:S02]  /*1ec0*/  VIADD R6, R10.reuse, 0x1a0 ;  /* 0x000001a00a067836 */ /* 0x040fe40000000000 */
[----:B------:R-:W-:Y:S01]  /*1ed0*/  VIADD R2, R10, 0x1c0 ;  /* 0x000001c00a027836 */ /* 0x000fe20000000000 */
[----:B------:R-:W5:Y:S02]  /*1ee0*/  @!P2 LDG.E R19, desc[UR8][R4.64+0x300] ;  /* 0x000300080413a981 */ /* 0x000f64000c1e1900 */
[----:B------:R-:W-:-:S02]  /*1ef0*/  ISETP.GE.U32.AND P2, PT, R6, R31, PT ;  /* 0x0000001f0600720c */ /* 0x000fc40003f46070 */
[----:B------:R-:W5:Y:S01]  /*1f00*/  @!P3 LDG.E R23, desc[UR8][R4.64+0x380] ;  /* 0x000380080417b981 */ /* 0x000f62000c1e1900 */
[----:B------:R-:W-:Y:S01]  /*1f10*/  ISETP.GE.U32.AND P3, PT, R2, R31, PT ;  /* 0x0000001f0200720c */ /* 0x000fe20003f66070 */
[--C-:B------:R-:W-:Y:S02]  /*1f20*/  IMAD.MOV.U32 R25, RZ, RZ, R9.reuse ;  /* 0x000000ffff197224 */ /* 0x100fe400078e0009 */
[--C-:B------:R-:W-:Y:S02]  /*1f30*/  IMAD.MOV.U32 R27, RZ, RZ, R9.reuse ;  /* 0x000000ffff1b7224 */ /* 0x100fe400078e0009 */
[--C-:B------:R-:W-:Y:S02]  /*1f40*/  IMAD.MOV.U32 R29, RZ, RZ, R9.reuse ;  /* 0x000000ffff1d7224 */ /* 0x100fe400078e0009 */
[--C-:B------:R-:W-:Y:S01]  /*1f50*/  IMAD.MOV.U32 R33, RZ, RZ, R9.reuse ;  /* 0x000000ffff217224 */ /* 0x100fe200078e0009 */
[----:B------:R-:W5:Y:S01]  /*1f60*/  @!P4 LDG.E R25, desc[UR8][R4.64+0x400] ;  /* 0x000400080419c981 */ /* 0x000f62000c1e1900 */
[----:B------:R-:W-:-:S02]  /*1f70*/  IMAD.MOV.U32 R35, RZ, RZ, R9 ;  /* 0x000000ffff237224 */ /* 0x000fc400078e0009 */
[----:B------:R-:W-:Y:S01]  /*1f80*/  IMAD.MOV.U32 R37, RZ, RZ, R9 ;  /* 0x000000ffff257224 */ /* 0x000fe200078e0009 */
[----:B------:R-:W5:Y:S04]  /*1f90*/  @!P5 LDG.E R27, desc[UR8][R4.64+0x480] ;  /* 0x00048008041bd981 */ /* 0x000f68000c1e1900 */
[----:B------:R-:W5:Y:S04]  /*1fa0*/  @!P6 LDG.E R29, desc[UR8][R4.64+0x500] ;  /* 0x00050008041de981 */ /* 0x000f68000c1e1900 */
[----:B------:R-:W5:Y:S04]  /*1fb0*/  @!P0 LDG.E R33, desc[UR8][R4.64+0x580] ;  /* 0x0005800804218981 */ /* 0x000f68000c1e1900 */
[----:B------:R-:W5:Y:S04]  /*1fc0*/  @!P1 LDG.E R35, desc[UR8][R4.64+0x600] ;  /* 0x0006000804239981 */ /* 0x000f68000c1e1900 */
[----:B------:R-:W5:Y:S04]  /*1fd0*/  @!P2 LDG.E R37, desc[UR8][R4.64+0x680] ;  /* 0x000680080425a981 */ /* 0x000f68000c1e1900 */
[----:B------:R-:W5:Y:S01]  /*1fe0*/  @!P3 LDG.E R9, desc[UR8][R4.64+0x700] ;  /* 0x000700080409b981 */ /* 0x000f62000c1e1900 */
[----:B------:R-:W0:Y:S01]  /*1ff0*/  S2R R32, SR_LANEID ;  /* 0x0000000000207919 */ /* 0x000e220000000000 */
[----:B------:R-:W1:Y:S01]  /*2000*/  S2UR UR5, SR_CgaCtaId ;  /* 0x00000000000579c3 */ /* 0x000e620000008800 */
[----:B------:R-:W-:Y:S01]  /*2010*/  SHF.R.U32.HI R21, RZ, 0x5, R36 ;  /* 0x00000005ff157819 */ /* 0x000fe20000011624 */
[----:B------:R-:W-:Y:S01]  /*2020*/  UMOV UR4, 0x400 ;  /* 0x0000040000047882 */ /* 0x000fe20000000000 */
[----:B------:R-:W-:Y:S01]  /*2030*/  ISETP.NE.AND P0, PT, R20, RZ, PT ;  /* 0x000000ff1400720c */ /* 0x000fe20003f05270 */
[----:B-1----:R-:W-:-:S02]  /*2040*/  ULEA UR4, UR5, UR4, 0x18 ;  /* 0x0000000405047291 */ /* 0x002fc4000f8ec0ff */
[----:B0-----:R-:W-:-:S05]  /*2050*/  IMAD R2, R21, 0x1e0, R32 ;  /* 0x000001e015027824 */ /* 0x001fca00078e0220 */
        /* <DEDUP_REMOVED lines=37> */
[C---:B------:R-:W-:Y:S02]  /*22b0*/  ISETP.GE.AND P0, PT, R32.reuse, 0x1, PT ;  /* 0x000000012000780c */ /* 0x040fe40003f06270 */
        /* <DEDUP_REMOVED lines=49> */
.L_x_132:
[----:B------:R-:W-:Y:S05]  /*25d0*/  BSYNC.RECONVERGENT B0 ;  /* 0x0000000000007941 */ /* 0x000fea0003800200 */
.L_x_131:
        /* <DEDUP_REMOVED lines=17> */
.L_x_130:
        /* <DEDUP_REMOVED lines=65> */
.L_x_135:
[----:B------:R-:W-:Y:S05]  /*2b00*/  NANOSLEEP 0x1c2 ;  /* 0x000001c20000795d */ /* 0x000fea0003800000 */
[----:B------:R-:W-:Y:S01]  /*2b10*/  NOP ;  /* 0x0000000000007918 */ /* 0x000fe20000000000 */
.L_x_136:
[----:B------:R-:W-:-:S05]  /*2b20*/  IMAD.WIDE R8, R10, 0x8, R8 ;  /* 0x000000080a087825 */ /* 0x000fca00078e0208 */
[----:B------:R-:W2:Y:S01]  /*2b30*/  LD.E.64.STRONG.GPU R20, desc[UR8][R8.64+0x100] ;  /* 0x0001000808147980 */ /* 0x000ea2000c10fb00 */
[----:B------:R-:W-:Y:S01]  /*2b40*/  UMOV UR5, 0xffffffff ;  /* 0xffffffff00057882 */ /* 0x000fe20000000000 */
[----:B--2---:R-:W-:Y:S02]  /*2b50*/  ISETP.NE.AND P0, PT, R20, 0x63, PT ;  /* 0x000000631400780c */ /* 0x004fe40003f05270 */
[----:B------:R-:W-:Y:S11]  /*2b60*/  BRA.DIV UR5, `(.L_x_137) ;  /* 0x0000001a054c7947 */ /* 0x000ff6000b800000 */
[----:B------:R-:W-:-:S13]  /*2b70*/  VOTE.ANY P0, !P0 ;  /* 0x0000000000ff7806 */ /* 0x000fda0004000100 */
.L_x_185:
[----:B------:R-:W-:Y:S05]  /*2b80*/  @!P0 BRA `(.L_x_138) ;  /* 0x0000000000308947 */ /* 0x000fea0003800000 */
.L_x_142:
[----:B------:R-:W-:Y:S05]  /*2b90*/  YIELD ;  /* 0x0000000000007946 */ /* 0x000fea0003800000 */
[----:B------:R-:W-:Y:S05]  /*2ba0*/  @P1 BRA `(.L_x_139) ;  /* 0x0000000000081947 */ /* 0x000fea0003800000 */
[----:B------:R0:W-:Y:S06]  /*2bb0*/  MEMBAR.SC.CTA ;  /* 0x0000000000007992 */ /* 0x0001ec0000000000 */
[----:B0-----:R-:W-:Y:S05]  /*2bc0*/  BRA `(.L_x_140) ;  /* 0x0000000000087947 */ /* 0x001fea0003800000 */
.L_x_139:
[----:B------:R-:W-:Y:S05]  /*2bd0*/  NANOSLEEP 0x15e ;  /* 0x0000015e0000795d */ /* 0x000fea0003800000 */
[----:B------:R-:W-:Y:S01]  /*2be0*/  NOP ;  /* 0x0000000000007918 */ /* 0x000fe20000000000 */
.L_x_140:
[----:B------:R-:W2:Y:S01]  /*2bf0*/  LD.E.64.STRONG.GPU R20, desc[UR8][R8.64+0x100] ;  /* 0x0001000808147980 */ /* 0x000ea2000c10fb00 */
[----:B------:R-:W-:Y:S01]  /*2c00*/  UMOV UR5, 0xffffffff ;  /* 0xffffffff00057882 */ /* 0x000fe20000000000 */
[----:B--2---:R-:W-:Y:S02]  /*2c10*/  ISETP.NE.AND P0, PT, R20, 0x63, PT ;  /* 0x000000631400780c */ /* 0x004fe40003f05270 */
[----:B------:R-:W-:Y:S11]  /*2c20*/  BRA.DIV UR5, `(.L_x_141) ;  /* 0x0000001a053c7947 */ /* 0x000ff6000b800000 */
[----:B------:R-:W-:-:S13]  /*2c30*/  VOTE.ANY P0, !P0 ;  /* 0x0000000000ff7806 */ /* 0x000fda0004000100 */
.L_x_188:
[----:B------:R-:W-:Y:S05]  /*2c40*/  @P0 BRA `(.L_x_142) ;  /* 0xfffffffc00d00947 */ /* 0x000fea000383ffff */
.L_x_138:
        /* <DEDUP_REMOVED lines=15> */
[C---:B------:R-:W-:Y:S01]  /*2d40*/  VIADD R21, R32.reuse, 0x10 ;  /* 0x0000001020157836 */ /* 0x040fe20000000000 */
[-C--:B------:R-:W-:Y:S01]  /*2d50*/  ISETP.GT.AND P0, PT, R23, R26.reuse, PT ;  /* 0x0000001a1700720c */ /* 0x080fe20003f04270 */
[----:B------:R-:W-:Y:S02]  /*2d60*/  VIADD R23, R32, 0x4 ;  /* 0x0000000420177836 */ /* 0x000fe40000000000 */
[----:B------:R-:W0:Y:S01]  /*2d70*/  SHFL.DOWN PT, R25, R27, 0x2, R26 ;  /* 0x084000001b197989 */ /* 0x000e2200000e001a */
[----:B------:R-:W-:Y:S02]  /*2d80*/  ISETP.GT.AND P3, PT, R21, R26, PT ;  /* 0x0000001a1500720c */ /* 0x000fe40003f64270 */
        /* <DEDUP_REMOVED lines=18> */
.L_x_197:
[----:B------:R-:W-:Y:S05]  /*2eb0*/  @!P0 BRA `(.L_x_144) ;  /* 0x0000000000e88947 */ /* 0x000fea0003800000 */
.L_x_152:
        /* <DEDUP_REMOVED lines=9> */
.L_x_200:
[----:B------:R-:W-:Y:S05]  /*2f50*/  @!P0 BRA `(.L_x_146) ;  /* 0x0000000000308947 */ /* 0x000fea0003800000 */
.L_x_150:
[----:B------:R-:W-:Y:S05]  /*2f60*/  YIELD ;  /* 0x0000000000007946 */ /* 0x000fea0003800000 */
[----:B------:R-:W-:Y:S05]  /*2f70*/  @P1 BRA `(.L_x_147) ;  /* 0x0000000000081947 */ /* 0x000fea0003800000 */
[----:B------:R0:W-:Y:S06]  /*2f80*/  MEMBAR.SC.CTA ;  /* 0x0000000000007992 */ /* 0x0001ec0000000000 */
[----:B0-----:R-:W-:Y:S05]  /*2f90*/  BRA `(.L_x_148) ;  /* 0x0000000000087947 */ /* 0x001fea0003800000 */
.L_x_147:
[----:B------:R-:W-:Y:S05]  /*2fa0*/  NANOSLEEP 0x15e ;  /* 0x0000015e0000795d */ /* 0x000fea0003800000 */
[----:B------:R-:W-:Y:S01]  /*2fb0*/  NOP ;  /* 0x0000000000007918 */ /* 0x000fe20000000000 */
.L_x_148:
[----:B------:R-:W2:Y:S01]  /*2fc0*/  LD.E.64.STRONG.GPU R20, desc[UR8][R8.64+-0x100] ;  /* 0xffff000808147980 */ /* 0x000ea2000c10fb00 */
[----:B------:R-:W-:Y:S01]  /*2fd0*/  UMOV UR5, 0xffffffff ;  /* 0xffffffff00057882 */ /* 0x000fe20000000000 */
[----:B--2---:R-:W-:Y:S02]  /*2fe0*/  ISETP.NE.AND P0, PT, R20, 0x63, PT ;  /* 0x000000631400780c */ /* 0x004fe40003f05270 */
[----:B------:R-:W-:Y:S11]  /*2ff0*/  BRA.DIV UR5, `(.L_x_149) ;  /* 0x0000001a058c7947 */ /* 0x000ff6000b800000 */
[----:B------:R-:W-:-:S13]  /*3000*/  VOTE.ANY P0, !P0 ;  /* 0x0000000000ff7806 */ /* 0x000fda0004000100 */
.L_x_203:
[----:B------:R-:W-:Y:S05]  /*3010*/  @P0 BRA `(.L_x_150) ;  /* 0xfffffffc00d00947 */ /* 0x000fea000383ffff */
.L_x_146:
        /* <DEDUP_REMOVED lines=11> */
[C---:B------:R-:W-:Y:S02]  /*30d0*/  ISETP.GE.AND P0, PT, R32.reuse, R8, PT ;  /* 0x000000082000720c */ /* 0x040fe40003f06270 */
[----:B0-----:R-:W-:Y:S01]  /*30e0*/  VIADDMNMX.RELU R24, R25, 0xffffffff, R21, !PT ;  /* 0xffffffff19187846 */ /* 0x001fe20007801115 */
[----:B------:R-:W-:-:S03]  /*30f0*/  VIADD R25, R32, 0x2 ;  /* 0x0000000220197836 */ /* 0x000fc60000000000 */
        /* <DEDUP_REMOVED lines=21> */
.L_x_212:
[----:B------:R-:W-:Y:S05]  /*3250*/  @P0 BRA `(.L_x_152) ;  /* 0xfffffffc00180947 */ /* 0x000fea000383ffff */
.L_x_144:
        /* <DEDUP_REMOVED lines=14> */
.L_x_134:
        /* <DEDUP_REMOVED lines=24> */
.L_x_133:
[----:B------:R-:W0:Y:S01]  /*34c0*/  S2R R21, SR_LANEID ;  /* 0x0000000000157919 */ /* 0x000e220000000000 */
[----:B------:R-:W-:Y:S01]  /*34d0*/  BAR.SYNC.DEFER_BLOCKING 0x0 ;  /* 0x0000000000007b1d */ /* 0x000fe20000010000 */
[----:B------:R-:W-:-:S05]  /*34e0*/  ISETP.NE.AND P0, PT, R36, RZ, PT ;  /* 0x000000ff2400720c */ /* 0x000fca0003f05270 */
[----:B------:R-:W1:Y:S01]  /*34f0*/  LDCU.64 UR6, c[0x0][0x388] ;  /* 0x00007100ff0677ac */ /* 0x000e620008000a00 */
[----:B0-----:R-:W-:-:S05]  /*3500*/  IMAD R4, R21, 0x38, R2 ;  /* 0x0000003815047824 */ /* 0x001fca00078e0202 */
[----:B------:R-:W-:Y:S04]  /*3510*/  STS [R4], R3 ;  /* 0x0000000304007388 */ /* 0x000fe80000000800 */
[----:B------:R-:W-:Y:S04]  /*3520*/  STS [R4+0x4], R9 ;  /* 0x0000040904007388 */ /* 0x000fe80000000800 */
[----:B------:R-:W-:Y:S04]  /*3530*/  STS [R4+0x8], R11 ;  /* 0x0000080b04007388 */ /* 0x000fe80000000800 */
[----:B------:R-:W-:Y:S04]  /*3540*/  STS [R4+0xc], R28 ;  /* 0x00000c1c04007388 */ /* 0x000fe80000000800 */
[----:B------:R0:W-:Y:S04]  /*3550*/  STS [R4+0x10], R5 ;  /* 0x0000100504007388 */ /* 0x0001e80000000800 */
        /* <DEDUP_REMOVED lines=11> */
[----:B------:R-:W-:Y:S04]  /*3610*/  LDS R27, [R2] ;  /* 0x00000000021b7984 */ /* 0x000fe80000000800 */
        /* <DEDUP_REMOVED lines=14> */
[----:B------:R3:W-:Y:S01]  /*3700*/  @!P0 STS [UR4+0x1e00], R31 ;  /* 0x001e001fff008988 */ /* 0x0007e20008000804 */
[----:B------:R-:W-:Y:S06]  /*3710*/  BAR.SYNC.DEFER_BLOCKING 0x0 ;  /* 0x0000000000007b1d */ /* 0x000fec0000010000 */
[----:B0-----:R-:W2:Y:S01]  /*3720*/  S2R R5, SR_TID.X ;  /* 0x0000000000057919 */ /* 0x001ea20000002100 */
[----:B------:R-:W0:Y:S01]  /*3730*/  LDS R6, [UR4+0x1e00] ;  /* 0x001e0004ff067984 */ /* 0x000e220008000800 */
[----:B--2---:R-:W-:-:S02]  /*3740*/  LOP3.LUT R4, R5, 0x1f, RZ, 0xc0, !PT ;  /* 0x0000001f05047812 */ /* 0x004fc400078ec0ff */
[----:B------:R-:W-:-:S05]  /*3750*/  LOP3.LUT R5, R5, 0x3e0, RZ, 0xc0, !PT ;  /* 0x000003e005057812 */ /* 0x000fca00078ec0ff */
[----:B------:R-:W-:-:S04]  /*3760*/  IMAD R37, R5, 0xf, R4 ;  /* 0x0000000f05257824 */ /* 0x000fc800078e0204 */
[C---:B---3--:R-:W-:Y:S01]  /*3770*/  VIADD R31, R37.reuse, 0x40 ;  /* 0x00000040251f7836 */ /* 0x048fe20000000000 */
[----:B------:R-:W-:Y:S01]  /*3780*/  IADD3 R0, P0, PT, R0, R37, RZ ;  /* 0x0000002500007210 */ /* 0x000fe20007f1e0ff */
[C---:B------:R-:W-:Y:S02]  /*3790*/  VIADD R2, R37.reuse, 0x20 ;  /* 0x0000002025027836 */ /* 0x040fe40000000000 */
[----:B------:R-:W-:Y:S02]  /*37a0*/  VIADD R8, R37, 0x60 ;  /* 0x0000006025087836 */ /* 0x000fe40000000000 */
[----:B------:R-:W-:Y:S01]  /*37b0*/  IMAD.X R5, RZ, RZ, RZ, P0 ;  /* 0x000000ffff057224 */ /* 0x000fe200000e06ff */
[----:B-1----:R-:W-:-:S04]  /*37c0*/  LEA R4, P0, R0, UR6, 0x2 ;  /* 0x0000000600047c11 */ /* 0x002fc8000f8010ff */
[----:B------:R-:W-:Y:S01]  /*37d0*/  LEA.HI.X R5, R0, UR7, R5, 0x2, P0 ;  /* 0x0000000700057c11 */ /* 0x000fe200080f1405 */
[C---:B------:R-:W-:Y:S01]  /*37e0*/  VIADD R0, R37.reuse, 0xc0 ;  /* 0x000000c025007836 */ /* 0x040fe20000000000 */
[-C--:B0-----:R-:W-:Y:S02]  /*37f0*/  ISETP.GE.AND P3, PT, R37, R6.reuse, PT ;  /* 0x000000062500720c */ /* 0x081fe40003f66270 */
[-C--:B------:R-:W-:Y:S01]  /*3800*/  ISETP.GE.AND P5, PT, R31, R6.reuse, PT ;  /* 0x000000061f00720c */ /* 0x080fe20003fa6270 */
[C---:B------:R-:W-:Y:S01]  /*3810*/  VIADD R31, R37.reuse, 0xa0 ;  /* 0x000000a0251f7836 */ /* 0x040fe20000000000 */
[-C--:B------:R-:W-:Y:S01]  /*3820*/  ISETP.GE.AND P4, PT, R2, R6.reuse, PT ;  /* 0x000000060200720c */ /* 0x080fe20003f86270 */
[----:B------:R-:W-:Y:S01]  /*3830*/  VIADD R2, R37, 0x80 ;  /* 0x0000008025027836 */ /* 0x000fe20000000000 */
[-C--:B------:R-:W-:Y:S02]  /*3840*/  ISETP.GE.AND P6, PT, R8, R6.reuse, PT ;  /* 0x000000060800720c */ /* 0x080fe40003fc6270 */
[-C--:B------:R-:W-:Y:S01]  /*3850*/  ISETP.GE.AND P1, PT, R31, R6.reuse, PT ;  /* 0x000000061f00720c */ /* 0x080fe20003f26270 */
[----:B------:R-:W-:Y:S01]  /*3860*/  VIADD R31, R37, 0xe0 ;  /* 0x000000e0251f7836 */ /* 0x000fe20000000000 */
[----:B------:R-:W-:-:S02]  /*3870*/  ISETP.GE.AND P0, PT, R2, R6, PT ;  /* 0x000000060200720c */ /* 0x000fc40003f06270 */
[-C--:B------:R-:W-:Y:S01]  /*3880*/  ISETP.GE.AND P2, PT, R0, R6.reuse, PT ;  /* 0x000000060000720c */ /* 0x080fe20003f46270 */
[----:B------:R0:W-:Y:S01]  /*3890*/  @!P3 STG.E desc[UR8][R4.64], R27 ;  /* 0x0000001b0400b986 */ /* 0x0001e2000c101908 */
[-C--:B------:R-:W-:Y:S01]  /*38a0*/  ISETP.GE.AND P3, PT, R31, R6.reuse, PT ;  /* 0x000000061f00720c */ /* 0x080fe20003f66270 */
[C---:B------:R-:W-:Y:S02]  /*38b0*/  VIADD R0, R37.reuse, 0x100 ;  /* 0x0000010025007836 */ /* 0x040fe40000000000 */
[C---:B------:R-:W-:Y:S01]  /*38c0*/  VIADD R31, R37.reuse, 0x120 ;  /* 0x00000120251f7836 */ /* 0x040fe20000000000 */
[----:B------:R1:W-:Y:S02]  /*38d0*/  @!P4 STG.E desc[UR8][R4.64+0x80], R29 ;  /* 0x0000801d0400c986 */ /* 0x0003e4000c101908 */
[-C--:B------:R-:W-:Y:S01]  /*38e0*/  ISETP.GE.AND P4, PT, R0, R6.reuse, PT ;  /* 0x000000060000720c */ /* 0x080fe20003f86270 */
[----:B------:R-:W-:Y:S01]  /*38f0*/  VIADD R0, R37, 0x140 ;  /* 0x0000014025007836 */ /* 0x000fe20000000000 */
[----:B------:R2:W-:Y:S01]  /*3900*/  @!P5 STG.E desc[UR8][R4.64+0x100], R33 ;  /* 0x000100210400d986 */ /* 0x0005e2000c101908 */
[----:B------:R-:W-:Y:S01]  /*3910*/  ISETP.GE.AND P5, PT, R31, R6, PT ;  /* 0x000000061f00720c */ /* 0x000fe20003fa6270 */
[----:B------:R-:W-:-:S02]  /*3920*/  VIADD R31, R37, 0x160 ;  /* 0x00000160251f7836 */ /* 0x000fc40000000000 */
[C---:B0-----:R-:W-:Y:S01]  /*3930*/  VIADD R27, R37.reuse, 0x180 ;  /* 0x00000180251b7836 */ /* 0x041fe20000000000 */
[----:B------:R2:W-:Y:S01]  /*3940*/  @!P6 STG.E desc[UR8][R4.64+0x180], R35 ;  /* 0x000180230400e986 */ /* 0x0005e2000c101908 */
[-C--:B------:R-:W-:Y:S01]  /*3950*/  ISETP.GE.AND P6, PT, R0, R6.reuse, PT ;  /* 0x000000060000720c */ /* 0x080fe20003fc6270 */
[C---:B-1----:R-:W-:Y:S02]  /*3960*/  VIADD R29, R37.reuse, 0x1a0 ;  /* 0x000001a0251d7836 */ /* 0x042fe40000000000 */
[----:B------:R2:W-:Y:S01]  /*3970*/  @!P0 STG.E desc[UR8][R4.64+0x200], R25 ;  /* 0x0002001904008986 */ /* 0x0005e2000c101908 */
[----:B------:R-:W-:Y:S01]  /*3980*/  VIADD R37, R37, 0x1c0 ;  /* 0x000001c025257836 */ /* 0x000fe20000000000 */
[-C--:B------:R-:W-:Y:S02]  /*3990*/  ISETP.GE.AND P0, PT, R31, R6.reuse, PT ;  /* 0x000000061f00720c */ /* 0x080fe40003f06270 */
        /* <DEDUP_REMOVED lines=15> */
.L_x_114:
[----:B------:R-:W-:Y:S01]  /*3a90*/  BSSY B1, `(.L_x_153) ;  /* 0x0000006000017945 */ /* 0x000fe20003800000 */
[----:B------:R-:W-:Y:S01]  /*3aa0*/  PLOP3.LUT P0, PT, P0, PT, PT, 0x8, 0x80 ;  /* 0x000000000080781c */ /* 0x000fe2000070e170 */
[----:B------:R-:W-:-:S12]  /*3ab0*/  IMAD.MOV.U32 R24, RZ, RZ, -0x1 ;  /* 0xffffffffff187424 */ /* 0x000fd800078e00ff */
[----:B------:R-:W-:Y:S05]  /*3ac0*/  WARPSYNC.COLLECTIVE R24, `(.L_x_154) ;  /* 0x0000000018087348 */ /* 0x000fea0003c00000 */
[----:B------:R-:W-:Y:S01]  /*3ad0*/  VOTE.ANY P0, P0 ;  /* 0x0000000000ff7806 */ /* 0x000fe20000000100 */
[----:B------:R-:W-:-:S12]  /*3ae0*/  ENDCOLLECTIVE ;  /* 0x000000000000791b */ /* 0x000fd80003800000 */
.L_x_154:
[----:B------:R-:W-:Y:S05]  /*3af0*/  BSYNC B1 ;  /* 0x0000000000017941 */ /* 0x000fea0003800000 */
.L_x_153:
[----:B------:R-:W-:Y:S05]  /*3b00*/  BRA `(.L_x_155) ;  /* 0xffffffd000cc7947 */ /* 0x000fea000383ffff */
.L_x_118:
[----:B------:R-:W-:Y:S01]  /*3b10*/  BSSY B1, `(.L_x_156) ;  /* 0x0000006000017945 */ /* 0x000fe20003800000 */
[----:B------:R-:W-:Y:S01]  /*3b20*/  PLOP3.LUT P0, PT, P0, PT, PT, 0x8, 0x80 ;  /* 0x000000000080781c */ /* 0x000fe2000070e170 */
[----:B------:R-:W-:-:S12]  /*3b30*/  IMAD.MOV.U32 R24, RZ, RZ, -0x1 ;  /* 0xffffffffff187424 */ /* 0x000fd800078e00ff */
[----:B------:R-:W-:Y:S05]  /*3b40*/  WARPSYNC.COLLECTIVE R24, `(.L_x_157) ;  /* 0x0000000018087348 */ /* 0x000fea0003c00000 */
[----:B------:R-:W-:Y:S01]  /*3b50*/  VOTE.ANY P0, P0 ;  /* 0x0000000000ff7806 */ /* 0x000fe20000000100 */
[----:B------:R-:W-:-:S12]  /*3b60*/  ENDCOLLECTIVE ;  /* 0x000000000000791b */ /* 0x000fd80003800000 */
.L_x_157:
[----:B------:R-:W-:Y:S05]  /*3b70*/  BSYNC B1 ;  /* 0x0000000000017941 */ /* 0x000fea0003800000 */
.L_x_156:
[----:B------:R-:W-:Y:S05]  /*3b80*/  BRA `(.L_x_158) ;  /* 0xffffffd000dc7947 */ /* 0x000fea000383ffff */
.L_x_120:
        /* <DEDUP_REMOVED lines=8> */
.L_x_160:
[----:B------:R-:W-:Y:S05]  /*3c10*/  BSYNC B1 ;  /* 0x0000000000017941 */ /* 0x000fea0003800000 */
.L_x_159:
        /* <DEDUP_REMOVED lines=14> */
.L_x_161:
        /* <DEDUP_REMOVED lines=9> */
.L_x_162:
        /* <DEDUP_REMOVED lines=9> */
.L_x_163:
        /* <DEDUP_REMOVED lines=9> */
.L_x_164:
        /* <DEDUP_REMOVED lines=8> */
.L_x_165:
[----:B------:R-:W-:Y:S05]  /*3f30*/  WARPSYNC.COLLECTIVE R24, `(.L_x_166) ;  /* 0x0000000018087348 */ /* 0x000fea0003c00000 */
[----:B------:R-:W-:Y:S01]  /*3f40*/  VOTE.ALL P0, P0 ;  /* 0x0000000000ff7806 */ /* 0x000fe20000000000 */
[----:B------:R-:W-:-:S12]  /*3f50*/  ENDCOLLECTIVE ;  /* 0x000000000000791b */ /* 0x000fd80003800000 */
.L_x_166:
[----:B------:R-:W0:Y:S01]  /*3f60*/  LDC.64 R8, c[0x0][0x390] ;  /* 0x0000e400ff087b82 */ /* 0x000e220000000a00 */
[----:B------:R-:W-:-:S04]  /*3f70*/  VIADDMNMX.RELU R10, R25, 0xffffffff, R11, !PT ;  /* 0xffffffff190a7846 */ /* 0x000fc8000780110b */
[----:B------:R-:W-:Y:S02]  /*3f80*/  SEL R27, R11, R10, P1 ;  /* 0x0000000a0b1b7207 */ /* 0x000fe40000800000 */
[----:B0-----:R-:W-:-:S05]  /*3f90*/  IADD3 R28, P1, PT, R8, 0x100, RZ ;  /* 0x00000100081c7810 */ /* 0x001fca0007f3e0ff */
[----:B------:R-:W-:Y:S01]  /*3fa0*/  IMAD.X R30, RZ, RZ, R9, P1 ;  /* 0x000000ffff1e7224 */ /* 0x000fe200008e0609 */
[----:B------:R-:W-:Y:S07]  /*3fb0*/  BRA `(.L_x_167) ;  /* 0xffffffd000707947 */ /* 0x000fee000383ffff */
.L_x_122:
[----:B------:R-:W-:Y:S01]  /*3fc0*/  BSSY B1, `(.L_x_168) ;  /* 0x0000006000017945 */ /* 0x000fe20003800000 */
[----:B------:R-:W-:Y:S01]  /*3fd0*/  PLOP3.LUT P0, PT, P0, PT, PT, 0x8, 0x80 ;  /* 0x000000000080781c */ /* 0x000fe2000070e170 */
[----:B------:R-:W-:-:S12]  /*3fe0*/  IMAD.MOV.U32 R24, RZ, RZ, -0x1 ;  /* 0xffffffffff187424 */ /* 0x000fd800078e00ff */
[----:B------:R-:W-:Y:S05]  /*3ff0*/  WARPSYNC.COLLECTIVE R24, `(.L_x_169) ;  /* 0x0000000018087348 */ /* 0x000fea0003c00000 */
[----:B------:R-:W-:Y:S01]  /*4000*/  VOTE.ANY P0, P0 ;  /* 0x0000000000ff7806 */ /* 0x000fe20000000100 */
[----:B------:R-:W-:-:S12]  /*4010*/  ENDCOLLECTIVE ;  /* 0x000000000000791b */ /* 0x000fd80003800000 */
.L_x_169:
[----:B------:R-:W-:Y:S05]  /*4020*/  BSYNC B1 ;  /* 0x0000000000017941 */ /* 0x000fea0003800000 */
.L_x_168:
[----:B------:R-:W-:Y:S05]  /*4030*/  BRA `(.L_x_170) ;  /* 0xffffffd000787947 */ /* 0x000fea000383ffff */
.L_x_126:
[----:B------:R-:W-:Y:S01]  /*4040*/  BSSY B1, `(.L_x_171) ;  /* 0x0000006000017945 */ /* 0x000fe20003800000 */
[----:B------:R-:W-:Y:S01]  /*4050*/  PLOP3.LUT P0, PT, P0, PT, PT, 0x8, 0x80 ;  /* 0x000000000080781c */ /* 0x000fe2000070e170 */
[----:B------:R-:W-:-:S12]  /*4060*/  IMAD.MOV.U32 R24, RZ, RZ, -0x1 ;  /* 0xffffffffff187424 */ /* 0x000fd800078e00ff */
[----:B------:R-:W-:Y:S05]  /*4070*/  WARPSYNC.COLLECTIVE R24, `(.L_x_172) ;  /* 0x0000000018087348 */ /* 0x000fea0003c00000 */
[----:B------:R-:W-:Y:S01]  /*4080*/  VOTE.ANY P0, P0 ;  /* 0x0000000000ff7806 */ /* 0x000fe20000000100 */
[----:B------:R-:W-:-:S12]  /*4090*/  ENDCOLLECTIVE ;  /* 0x000000000000791b */ /* 0x000fd80003800000 */
.L_x_172:
[----:B------:R-:W-:Y:S05]  /*40a0*/  BSYNC B1 ;  /* 0x0000000000017941 */ /* 0x000fea0003800000 */
.L_x_171:
[----:B------:R-:W-:Y:S05]  /*40b0*/  BRA `(.L_x_173) ;  /* 0xffffffd0008c7947 */ /* 0x000fea000383ffff */
.L_x_128:
[----:B------:R-:W-:Y:S01]  /*40c0*/  BSSY B1, `(.L_x_174) ;  /* 0x0000006000017945 */ /* 0x000fe20003800000 */
[----:B------:R-:W-:Y:S01]  /*40d0*/  PLOP3.LUT P3, PT, P0, PT, PT, 0x8, 0x80 ;  /* 0x000000000080781c */ /* 0x000fe2000076e170 */
[----:B------:R-:W-:-:S12]  /*40e0*/  IMAD.MOV.U32 R24, RZ, RZ, -0x1 ;  /* 0xffffffffff187424 */ /* 0x000fd800078e00ff */
[----:B------:R-:W-:Y:S05]  /*40f0*/  WARPSYNC.COLLECTIVE R24, `(.L_x_175) ;  /* 0x0000000018087348 */ /* 0x000fea0003c00000 */
[----:B------:R-:W-:Y:S01]  /*4100*/  VOTE.ANY R24, PT, P3 ;  /* 0x0000000000187806 */ /* 0x000fe200018e0100 */
[----:B------:R-:W-:Y:S06]  /*4110*/  ENDCOLLECTIVE ;  /* 0x000000000000791b */ /* 0x000fec0003800000 */
.L_x_175:
[----:B------:R-:W-:Y:S05]  /*4120*/  BSYNC B1 ;  /* 0x0000000000017941 */ /* 0x000fea0003800000 */
.L_x_174:
        /* <DEDUP_REMOVED lines=12> */
.L_x_176:
        /* <DEDUP_REMOVED lines=11> */
.L_x_177:
        /* <DEDUP_REMOVED lines=8> */
.L_x_178:
        /* <DEDUP_REMOVED lines=8> */
.L_x_179:
        /* <DEDUP_REMOVED lines=8> */
.L_x_180:
[----:B------:R-:W-:-:S04]  /*4420*/  VIADDMNMX.RELU R25, R25, 0xffffffff, R11, !PT ;  /* 0xffffffff19197846 */ /* 0x000fc8000780110b */
[----:B------:R-:W-:Y:S02]  /*4430*/  SEL R25, R11, R25, P0 ;  /* 0x000000190b197207 */ /* 0x000fe40000000000 */
[----:B------:R-:W-:Y:S02]  /*4440*/  ISETP.NE.AND P0, PT, R10, 0x65, PT ;  /* 0x000000650a00780c */ /* 0x000fe40003f05270 */
[----:B------:R-:W-:-:S11]  /*4450*/  VIADDMNMX.RELU R27, R25, 0xffffffff, R27, !PT ;  /* 0xffffffff191b7846 */ /* 0x000fd6000780111b */
[----:B------:R-:W-:Y:S05]  /*4460*/  WARPSYNC.COLLECTIVE R24, `(.L_x_181) ;  /* 0x0000000018087348 */ /* 0x000fea0003c00000 */
[----:B------:R-:W-:Y:S01]  /*4470*/  VOTE.ALL P0, P0 ;  /* 0x0000000000ff7806 */ /* 0x000fe20000000000 */
[----:B------:R-:W-:-:S12]  /*4480*/  ENDCOLLECTIVE ;  /* 0x000000000000791b */ /* 0x000fd80003800000 */
.L_x_181:
[----:B------:R-:W-:Y:S05]  /*4490*/  BRA `(.L_x_182) ;  /* 0xffffffd000207947 */ /* 0x000fea000383ffff */
.L_x_137:
[----:B------:R-:W-:Y:S01]  /*44a0*/  BSSY B0, `(.L_x_183) ;  /* 0x0000006000007945 */ /* 0x000fe20003800000 */
[----:B------:R-:W-:Y:S01]  /*44b0*/  PLOP3.LUT P0, PT, P0, PT, PT, 0x8, 0x80 ;  /* 0x000000000080781c */ /* 0x000fe2000070e170 */
[----:B------:R-:W-:-:S12]  /*44c0*/  IMAD.MOV.U32 R24, RZ, RZ, -0x1 ;  /* 0xffffffffff187424 */ /* 0x000fd800078e00ff */
[----:B------:R-:W-:Y:S05]  /*44d0*/  WARPSYNC.COLLECTIVE R24, `(.L_x_184) ;  /* 0x0000000018087348 */ /* 0x000fea0003c00000 */
[----:B------:R-:W-:Y:S01]  /*44e0*/  VOTE.ANY P0, P0 ;  /* 0x0000000000ff7806 */ /* 0x000fe20000000100 */
[----:B------:R-:W-:-:S12]  /*44f0*/  ENDCOLLECTIVE ;  /* 0x000000000000791b */ /* 0x000fd80003800000 */
.L_x_184:
[----:B------:R-:W-:Y:S05]  /*4500*/  BSYNC B0 ;  /* 0x0000000000007941 */ /* 0x000fea0003800000 */
.L_x_183:
[----:B------:R-:W-:Y:S05]  /*4510*/  BRA `(.L_x_185) ;  /* 0xffffffe400987947 */ /* 0x000fea000383ffff */
.L_x_141:
[----:B------:R-:W-:Y:S01]  /*4520*/  BSSY B0, `(.L_x_186) ;  /* 0x0000006000007945 */ /* 0x000fe20003800000 */
[----:B------:R-:W-:Y:S01]  /*4530*/  PLOP3.LUT P0, PT, P0, PT, PT, 0x8, 0x80 ;  /* 0x000000000080781c */ /* 0x000fe2000070e170 */
[----:B------:R-:W-:-:S12]  /*4540*/  IMAD.MOV.U32 R24, RZ, RZ, -0x1 ;  /* 0xffffffffff187424 */ /* 0x000fd800078e00ff */
[----:B------:R-:W-:Y:S05]  /*4550*/  WARPSYNC.COLLECTIVE R24, `(.L_x_187) ;  /* 0x0000000018087348 */ /* 0x000fea0003c00000 */
[----:B------:R-:W-:Y:S01]  /*4560*/  VOTE.ANY P0, P0 ;  /* 0x0000000000ff7806 */ /* 0x000fe20000000100 */
[----:B------:R-:W-:-:S12]  /*4570*/  ENDCOLLECTIVE ;  /* 0x000000000000791b */ /* 0x000fd80003800000 */
.L_x_187:
[----:B------:R-:W-:Y:S05]  /*4580*/  BSYNC B0 ;  /* 0x0000000000007941 */ /* 0x000fea0003800000 */
.L_x_186:
[----:B------:R-:W-:Y:S05]  /*4590*/  BRA `(.L_x_188) ;  /* 0xffffffe400a87947 */ /* 0x000fea000383ffff */
.L_x_143:
        /* <DEDUP_REMOVED lines=8> */
.L_x_190:
[----:B------:R-:W-:Y:S05]  /*4620*/  BSYNC B0 ;  /* 0x0000000000007941 */ /* 0x000fea0003800000 */
.L_x_189:
[----:B------:R-:W-:Y:S01]  /*4630*/  LOP3.LUT R24, R24, 0x80000000, R33, 0xec, !PT ;  /* 0x8000000018187812 */ /* 0x000fe200078eec21 */
[----:B------:R-:W-:-:S04]  /*4640*/  VIADD R23, R32, 0x2 ;  /* 0x0000000220177836 */ /* 0x000fc80000000000 */
        /* <DEDUP_REMOVED lines=9> */
.L_x_191:
        /* <DEDUP_REMOVED lines=8> */
.L_x_192:
        /* <DEDUP_REMOVED lines=9> */
.L_x_193:
        /* <DEDUP_REMOVED lines=9> */
.L_x_194:
        /* <DEDUP_REMOVED lines=9> */
.L_x_195:
[----:B------:R-:W-:Y:S05]  /*4910*/  WARPSYNC.COLLECTIVE R24, `(.L_x_196) ;  /* 0x0000000018087348 */ /* 0x000fea0003c00000 */
[----:B------:R-:W-:Y:S01]  /*4920*/  VOTE.ALL P0, P0 ;  /* 0x0000000000ff7806 */ /* 0x000fe20000000000 */
[----:B------:R-:W-:-:S12]  /*4930*/  ENDCOLLECTIVE ;  /* 0x000000000000791b */ /* 0x000fd80003800000 */
.L_x_196:
[----:B------:R-:W0:Y:S01]  /*4940*/  LDC.64 R8, c[0x0][0x390] ;  /* 0x0000e400ff087b82 */ /* 0x000e220000000a00 */
[----:B------:R-:W-:Y:S02]  /*4950*/  ISETP.GT.AND P3, PT, R27, R26, PT ;  /* 0x0000001a1b00720c */ /* 0x000fe40003f64270 */
[----:B------:R-:W-:-:S04]  /*4960*/  VIADDMNMX.RELU R26, R25, 0xffffffff, R37, !PT ;  /* 0xffffffff191a7846 */ /* 0x000fc80007801125 */
[----:B------:R-:W-:Y:S02]  /*4970*/  SEL R26, R37, R26, P3 ;  /* 0x0000001a251a7207 */ /* 0x000fe40001800000 */
[----:B0-----:R-:W-:-:S05]  /*4980*/  IADD3 R27, P3, PT, R8, 0x100, RZ ;  /* 0x00000100081b7810 */ /* 0x001fca0007f7e0ff */
[----:B------:R-:W-:Y:S01]  /*4990*/  IMAD.X R29, RZ, RZ, R9, P3 ;  /* 0x000000ffff1d7224 */ /* 0x000fe200018e0609 */
[----:B------:R-:W-:Y:S07]  /*49a0*/  BRA `(.L_x_197) ;  /* 0xffffffe400407947 */ /* 0x000fee000383ffff */
.L_x_145:
[----:B------:R-:W-:Y:S01]  /*49b0*/  BSSY B0, `(.L_x_198) ;  /* 0x0000006000007945 */ /* 0x000fe20003800000 */
[----:B------:R-:W-:Y:S01]  /*49c0*/  PLOP3.LUT P0, PT, P0, PT, PT, 0x8, 0x80 ;  /* 0x000000000080781c */ /* 0x000fe2000070e170 */
[----:B------:R-:W-:-:S12]  /*49d0*/  IMAD.MOV.U32 R24, RZ, RZ, -0x1 ;  /* 0xffffffffff187424 */ /* 0x000fd800078e00ff */
[----:B------:R-:W-:Y:S05]  /*49e0*/  WARPSYNC.COLLECTIVE R24, `(.L_x_199) ;  /* 0x0000000018087348 */ /* 0x000fea0003c00000 */
[----:B------:R-:W-:Y:S01]  /*49f0*/  VOTE.ANY P0, P0 ;  /* 0x0000000000ff7806 */ /* 0x000fe20000000100 */
[----:B------:R-:W-:-:S12]  /*4a00*/  ENDCOLLECTIVE ;  /* 0x000000000000791b */ /* 0x000fd80003800000 */
.L_x_199:
[----:B------:R-:W-:Y:S05]  /*4a10*/  BSYNC B0 ;  /* 0x0000000000007941 */ /* 0x000fea0003800000 */
.L_x_198:
[----:B------:R-:W-:Y:S05]  /*4a20*/  BRA `(.L_x_200) ;  /* 0xffffffe400487947 */ /* 0x000fea000383ffff */
.L_x_149:
[----:B------:R-:W-:Y:S01]  /*4a30*/  BSSY B0, `(.L_x_201) ;  /* 0x0000006000007945 */ /* 0x000fe20003800000 */
[----:B------:R-:W-:Y:S01]  /*4a40*/  PLOP3.LUT P0, PT, P0, PT, PT, 0x8, 0x80 ;  /* 0x000000000080781c */ /* 0x000fe2000070e170 */
[----:B------:R-:W-:-:S12]  /*4a50*/  IMAD.MOV.U32 R24, RZ, RZ, -0x1 ;  /* 0xffffffffff187424 */ /* 0x000fd800078e00ff */
[----:B------:R-:W-:Y:S05]  /*4a60*/  WARPSYNC.COLLECTIVE R24, `(.L_x_202) ;  /* 0x0000000018087348 */ /* 0x000fea0003c00000 */
[----:B------:R-:W-:Y:S01]  /*4a70*/  VOTE.ANY P0, P0 ;  /* 0x0000000000ff7806 */ /* 0x000fe20000000100 */
[----:B------:R-:W-:-:S12]  /*4a80*/  ENDCOLLECTIVE ;  /* 0x000000000000791b */ /* 0x000fd80003800000 */
.L_x_202:
[----:B------:R-:W-:Y:S05]  /*4a90*/  BSYNC B0 ;  /* 0x0000000000007941 */ /* 0x000fea0003800000 */
.L_x_201:
[----:B------:R-:W-:Y:S05]  /*4aa0*/  BRA `(.L_x_203) ;  /* 0xffffffe400587947 */ /* 0x000fea000383ffff */
.L_x_151:
[----:B------:R-:W-:Y:S01]  /*4ab0*/  BSSY B0, `(.L_x_204) ;  /* 0x0000006000007945 */ /* 0x000fe20003800000 */
[----:B------:R-:W-:Y:S01]  /*4ac0*/  PLOP3.LUT P3, PT, P0, PT, PT, 0x8, 0x80 ;  /* 0x000000000080781c */ /* 0x000fe2000076e170 */
[----:B------:R-:W-:-:S12]  /*4ad0*/  IMAD.MOV.U32 R24, RZ, RZ, -0x1 ;  /* 0xffffffffff187424 */ /* 0x000fd800078e00ff */
[----:B------:R-:W-:Y:S05]  /*4ae0*/  WARPSYNC.COLLECTIVE R24, `(.L_x_205) ;  /* 0x0000000018087348 */ /* 0x000fea0003c00000 */
[----:B------:R-:W-:Y:S01]  /*4af0*/  VOTE.ANY R24, PT, P3 ;  /* 0x0000000000187806 */ /* 0x000fe200018e0100 */
[----:B------:R-:W-:Y:S06]  /*4b00*/  ENDCOLLECTIVE ;  /* 0x000000000000791b */ /* 0x000fec0003800000 */
.L_x_205:
[----:B------:R-:W-:Y:S05]  /*4b10*/  BSYNC B0 ;  /* 0x0000000000007941 */ /* 0x000fea0003800000 */
.L_x_204:
        /* <DEDUP_REMOVED lines=11> */
.L_x_206:
[----:B------:R-:W-:Y:S01]  /*4bd0*/  IMAD.MOV.U32 R9, RZ, RZ, 0x2 ;  /* 0x00000002ff097424 */ /* 0x000fe200078e00ff */
[----:B------:R-:W-:-:S04]  /*4be0*/  VIADDMNMX.RELU R25, R25, 0xffffffff, R21, !PT ;  /* 0xffffffff19197846 */ /* 0x000fc80007801115 */
[----:B------:R-:W-:Y:S01]  /*4bf0*/  SEL R37, R25, R21, !P0 ;  /* 0x0000001519257207 */ /* 0x000fe20004000000 */
[----:B------:R-:W-:-:S04]  /*4c00*/  VIADD R25, R32, 0x2 ;  /* 0x0000000220197836 */ /* 0x000fc80000000000 */
[----:B------:R-:W-:Y:S01]  /*4c10*/  IMAD.MOV.U32 R21, RZ, RZ, R37 ;  /* 0x000000ffff157224 */ /* 0x000fe200078e0025 */
[----:B------:R-:W-:-:S13]  /*4c20*/  ISETP.GT.AND P0, PT, R25, R8, PT ;  /* 0x000000081900720c */ /* 0x000fda0003f04270 */
[----:B------:R-:W-:Y:S05]  /*4c30*/  WARPSYNC.COLLECTIVE R24, `(.L_x_207) ;  /* 0x0000000018087348 */ /* 0x000fea0003c00000 */
[----:B------:R0:W1:Y:S02]  /*4c40*/  SHFL.DOWN P3, R25, R21, R9, R8 ;  /* 0x0800000915197389 */ /* 0x0000640000060008 */
[----:B01----:R-:W-:Y:S05]  /*4c50*/  ENDCOLLECTIVE ;  /* 0x000000000000791b */ /* 0x003fea0003800000 */
.L_x_207:
        /* <DEDUP_REMOVED lines=8> */
.L_x_208:
        /* <DEDUP_REMOVED lines=8> */
.L_x_209:
[----:B------:R-:W-:Y:S01]  /*4d60*/  IMAD.MOV.U32 R9, RZ, RZ, 0x10 ;  /* 0x00000010ff097424 */ /* 0x000fe200078e00ff */
[----:B------:R-:W-:-:S04]  /*4d70*/  VIADDMNMX.RELU R25, R25, 0xffffffff, R21, !PT ;  /* 0xffffffff19197846 */ /* 0x000fc80007801115 */
[----:B------:R-:W-:-:S05]  /*4d80*/  SEL R37, R21, R25, P0 ;  /* 0x0000001915257207 */ /* 0x000fca0000000000 */
[----:B------:R-:W-:-:S07]  /*4d90*/  IMAD.MOV.U32 R21, RZ, RZ, R37 ;  /* 0x000000ffff157224 */ /* 0x000fce00078e0025 */
[----:B------:R-:W-:Y:S05]  /*4da0*/  WARPSYNC.COLLECTIVE R24, `(.L_x_210) ;  /* 0x0000000018087348 */ /* 0x000fea0003c00000 */
[----:B------:R0:W1:Y:S02]  /*4db0*/  SHFL.DOWN P3, R25, R21, R9, R8 ;  /* 0x0800000915197389 */ /* 0x0000640000060008 */
[----:B01----:R-:W-:Y:S05]  /*4dc0*/  ENDCOLLECTIVE ;  /* 0x000000000000791b */ /* 0x003fea0003800000 */
.L_x_210:
        /* <DEDUP_REMOVED lines=9> */
.L_x_211:
[----:B------:R-:W-:Y:S05]  /*4e60*/  BRA `(.L_x_212) ;  /* 0xffffffe000f87947 */ /* 0x000fea000383ffff */
.L_x_213:
        /* <DEDUP_REMOVED lines=9> */
.L_x_480:


//--------------------- .text._ZN3cub18CUB_300001_SM_10006detail4scan20DeviceScanInitKernelINS0_13ScanTileStateIiLb1EEEEEvT_i --------------------------
	.section	.text._ZN3cub18CUB_300001_SM_10006detail4scan20DeviceScanInitKernelINS0_13ScanTileStateIiLb1EEEEEvT_i,"ax",@progbits
	.align	128
        .global         _ZN3cub18CUB_300001_SM_10006detail4scan20DeviceScanInitKernelINS0_13ScanTileStateIiLb1EEEEEvT_i
        .type           _ZN3cub18CUB_300001_SM_10006detail4scan20DeviceScanInitKernelINS0_13ScanTileStateIiLb1EEEEEvT_i,@function
        .size           _ZN3cub18CUB_300001_SM_10006detail4scan20DeviceScanInitKernelINS0_13ScanTileStateIiLb1EEEEEvT_i,(.L_x_481 - _ZN3cub18CUB_300001_SM_10006detail4scan20DeviceScanInitKernelINS0_13ScanTileStateIiLb1EEEEEvT_i)
        .other          _ZN3cub18CUB_300001_SM_10006detail4scan20DeviceScanInitKernelINS0_13ScanTileStateIiLb1EEEEEvT_i,@"STO_CUDA_ENTRY STV_DEFAULT"
_ZN3cub18CUB_300001_SM_10006detail4scan20DeviceScanInitKernelINS0_13ScanTileStateIiLb1EEEEEvT_i:
.text._ZN3cub18CUB_300001_SM_10006detail4scan20DeviceScanInitKernelINS0_13ScanTileStateIiLb1EEEEEvT_i:
[----:B------:R-:W-:Y:S01]  /*0000*/  LDC R1, c[0x0][0x37c] ;  /* 0x0000df00ff017b82 */ /* 0x000fe20000000800 */
[----:B------:R-:W0:Y:S07]  /*0010*/  S2R R0, SR_TID.X ;  /* 0x0000000000007919 */ /* 0x000e2e0000002100 */
[----:B------:R-:W1:Y:S01]  /*0020*/  S2UR UR6, SR_CTAID.X ;  /* 0x00000000000679c3 */ /* 0x000e620000002500 */
[----:B------:R-:W2:Y:S07]  /*0030*/  LDCU UR4, c[0x0][0x388] ;  /* 0x00007100ff0477ac */ /* 0x000eae0008000800 */
[----:B------:R-:W1:Y:S01]  /*0040*/  LDC R5, c[0x0][0x360] ;  /* 0x0000d800ff057b82 */ /* 0x000e620000000800 */
[----:B0-----:R-:W-:Y:S01]  /*0050*/  ISETP.GT.U32.AND P0, PT, R0, 0x1f, PT ;  /* 0x0000001f0000780c */ /* 0x001fe20003f04070 */
[----:B-1----:R-:W-:-:S03]  /*0060*/  IMAD R5, R5, UR6, R0 ;  /* 0x0000000605057c24 */ /* 0x002fc6000f8e0200 */
[----:B------:R-:W-:Y:S02]  /*0070*/  ISETP.NE.OR P0, PT, RZ, UR6, P0 ;  /* 0x00000006ff007c0c */ /* 0x000fe40008705670 */
[----:B--2---:R-:W-:Y:S01]  /*0080*/  ISETP.GE.AND P1, PT, R5, UR4, PT ;  /* 0x0000000405007c0c */ /* 0x004fe2000bf26270 */
[----:B------:R-:W0:-:S12]  /*0090*/  LDCU.64 UR4, c[0x0][0x358] ;  /* 0x00006b00ff0477ac */ /* 0x000e180008000a00 */
[----:B------:R-:W1:Y:S01]  /*00a0*/  @!P1 LDC.64 R2, c[0x0][0x380] ;  /* 0x0000e000ff029b82 */ /* 0x000e620000000a00 */
[----:B------:R-:W-:Y:S01]  /*00b0*/  @!P1 MOV R4, 0x63 ;  /* 0x0000006300049802 */ /* 0x000fe20000000f00 */
[----:B-1----:R-:W-:-:S04]  /*00c0*/  @!P1 IMAD.WIDE R2, R5, 0x8, R2 ;  /* 0x0000000805029825 */ /* 0x002fc800078e0202 */
[----:B------:R-:W-:-:S05]  /*00d0*/  HFMA2 R5, -RZ, RZ, 0, 0 ;  /* 0x00000000ff057431 */ /* 0x000fca00000001ff */
[----:B0-----:R0:W-:Y:S01]  /*00e0*/  @!P1 STG.E.64 desc[UR4][R2.64+0x100], R4 ;  /* 0x0001000402009986 */ /* 0x0011e2000c101b04 */
[----:B------:R-:W-:Y:S05]  /*00f0*/  @P0 EXIT ;  /* 0x000000000000094d */ /* 0x000fea0003800000 */
[----:B0-----:R-:W0:Y:S02]  /*0100*/  LDC.64 R2, c[0x0][0x380] ;  /* 0x0000e000ff027b82 */ /* 0x001e240000000a00 */
[----:B0-----:R-:W-:-:S05]  /*0110*/  IMAD.WIDE.U32 R2, R0, 0x8, R2 ;  /* 0x0000000800027825 */ /* 0x001fca00078e0002 */
[----:B------:R-:W-:Y:S01]  /*0120*/  STG.E.64 desc[UR4][R2.64], RZ ;  /* 0x000000ff02007986 */ /* 0x000fe2000c101b04 */
[----:B------:R-:W-:Y:S05]  /*0130*/  EXIT ;  /* 0x000000000000794d */ /* 0x000fea0003800000 */
.L_x_214:
        /* <DEDUP_REMOVED lines=12> */
.L_x_481:


//--------------------- .text._ZN3cub18CUB_300001_SM_10006detail6reduce28DeviceReduceSingleTileKernelINS2_10policy_hubIiyN4cuda3__47maximumIiEEE10Policy1000EPiSB_iS8_iiNS5_3std3__410__identityEEEvT0_T1_T2_T3_T4_T6_ --------------------------
	.section	.text._ZN3cub18CUB_300001_SM_10006detail6reduce28DeviceReduceSingleTileKernelINS2_10policy_hubIiyN4cuda3__47maximumIiEEE10Policy1000EPiSB_iS8_iiNS5_3std3__410__identityEEEvT0_T1_T2_T3_T4_T6_,"ax",@progbits
	.align	128
        .global         _ZN3cub18CUB_300001_SM_10006detail6reduce28DeviceReduceSingleTileKernelINS2_10policy_hubIiyN4cuda3__47maximumIiEEE10Policy1000EPiSB_iS8_iiNS5_3std3__410__identityEEEvT0_T1_T2_T3_T4_T6_
        .type           _ZN3cub18CUB_300001_SM_10006detail6reduce28DeviceReduceSingleTileKernelINS2_10policy_hubIiyN4cuda3__47maximumIiEEE10Policy1000EPiSB_iS8_iiNS5_3std3__410__identityEEEvT0_T1_T2_T3_T4_T6_,@function
        .size           _ZN3cub18CUB_300001_SM_10006detail6reduce28DeviceReduceSingleTileKernelINS2_10policy_hubIiyN4cuda3__47maximumIiEEE10Policy1000EPiSB_iS8_iiNS5_3std3__410__identityEEEvT0_T1_T2_T3_T4_T6_,(.L_x_482 - _ZN3cub18CUB_300001_SM_10006detail6reduce28DeviceReduceSingleTileKernelINS2_10policy_hubIiyN4cuda3__47maximumIiEEE10Policy1000EPiSB_iS8_iiNS5_3std3__410__identityEEEvT0_T1_T2_T3_T4_T6_)
        .other          _ZN3cub18CUB_300001_SM_10006detail6reduce28DeviceReduceSingleTileKernelINS2_10policy_hubIiyN4cuda3__47maximumIiEEE10Policy1000EPiSB_iS8_iiNS5_3std3__410__identityEEEvT0_T1_T2_T3_T4_T6_,@"STO_CUDA_ENTRY STV_DEFAULT"
_ZN3cub18CUB_300001_SM_10006detail6reduce28DeviceReduceSingleTileKernelINS2_10policy_hubIiyN4cuda3__47maximumIiEEE10Policy1000EPiSB_iS8_iiNS5_3std3__410__identityEEEvT0_T1_T2_T3_T4_T6_:
.text._ZN3cub18CUB_300001_SM_10006detail6reduce28DeviceReduceSingleTileKernelINS2_10policy_hubIiyN4cuda3__47maximumIiEEE10Policy1000EPiSB_iS8_iiNS5_3std3__410__identityEEEvT0_T1_T2_T3_T4_T6_:
[----:B------:R-:W-:Y:S01]  /*0000*/  LDC R1, c[0x0][0x37c] ;  /* 0x0000df00ff017b82 */ /* 0x000fe20000000800 */
[----:B------:R-:W0:Y:S01]  /*0010*/  LDCU UR4, c[0x0][0x390] ;  /* 0x00007200ff0477ac */ /* 0x000e220008000800 */
[----:B------:R-:W1:Y:S01]  /*0020*/  LDCU.64 UR6, c[0x0][0x358] ;  /* 0x00006b00ff0677ac */ /* 0x000e620008000a00 */
[----:B0-----:R-:W-:-:S05]  /*0030*/  IMAD.U32 R2, RZ, RZ, UR4 ;  /* 0x00000004ff027e24 */ /* 0x001fca000f8e00ff */
[----:B------:R-:W-:-:S13]  /*0040*/  ISETP.NE.AND P0, PT, R2, RZ, PT ;  /* 0x000000ff0200720c */ /* 0x000fda0003f05270 */
[----:B-1----:R-:W-:Y:S05]  /*0050*/  @P0 BRA `(.L_x_215) ;  /* 0x00000000001c0947 */ /* 0x002fea0003800000 */
[----:B------:R-:W0:Y:S02]  /*0060*/  S2R R0, SR_TID.X ;  /* 0x0000000000007919 */ /* 0x000e240000002100 */
[----:B0-----:R-:W-:-:S13]  /*0070*/  ISETP.NE.AND P0, PT, R0, RZ, PT ;  /* 0x000000ff0000720c */ /* 0x001fda0003f05270 */
[----:B------:R-:W-:Y:S05]  /*0080*/  @P0 EXIT ;  /* 0x000000000000094d */ /* 0x000fea0003800000 */
[----:B------:R-:W0:Y:S08]  /*0090*/  LDC R5, c[0x0][0x398] ;  /* 0x0000e600ff057b82 */ /* 0x000e300000000800 */
[----:B------:R-:W0:Y:S02]  /*00a0*/  LDC.64 R2, c[0x0][0x388] ;  /* 0x0000e200ff027b82 */ /* 0x000e240000000a00 */
[----:B0-----:R-:W-:Y:S01]  /*00b0*/  STG.E desc[UR6][R2.64], R5 ;  /* 0x0000000502007986 */ /* 0x001fe2000c101906 */
[----:B------:R-:W-:Y:S05]  /*00c0*/  EXIT ;  /* 0x000000000000794d */ /* 0x000fea0003800000 */
.L_x_215:
[----:B------:R-:W0:Y:S01]  /*00d0*/  LDCU UR4, c[0x0][0x380] ;  /* 0x00007000ff0477ac */ /* 0x000e220008000800 */
[----:B------:R-:W-:Y:S01]  /*00e0*/  BSSY.RECONVERGENT B0, `(.L_x_216) ;  /* 0x000036c000007945 */ /* 0x000fe20003800200 */
[----:B0-----:R-:W-:-:S09]  /*00f0*/  ULOP3.LUT UP0, URZ, UR4, 0xf, URZ, 0xc0, !UPT ;  /* 0x0000000f04ff7892 */ /* 0x001fd2000f80c0ff */
[----:B------:R-:W-:Y:S05]  /*0100*/  BRA.U UP0, `(.L_x_217) ;  /* 0x0000001900a47547 */ /* 0x000fea000b800000 */
[----:B------:R-:W-:-:S13]  /*0110*/  ISETP.GT.AND P0, PT, R2, 0xfff, PT ;  /* 0x00000fff0200780c */ /* 0x000fda0003f04270 */
[----:B------:R-:W-:Y:S05]  /*0120*/  @P0 BRA `(.L_x_218) ;  /* 0x0000000c00640947 */ /* 0x000fea0003800000 */
[----:B------:R-:W0:Y:S01]  /*0130*/  S2R R3, SR_TID.X ;  /* 0x0000000000037919 */ /* 0x000e220000002100 */
[----:B------:R-:W-:Y:S01]  /*0140*/  BSSY.RECONVERGENT B1, `(.L_x_219) ;  /* 0x0000009000017945 */ /* 0x000fe20003800200 */
[----:B------:R-:W-:Y:S01]  /*0150*/  IMAD.MOV.U32 R0, RZ, RZ, RZ ;  /* 0x000000ffff007224 */ /* 0x000fe200078e00ff */
[----:B0-----:R-:W-:Y:S01]  /*0160*/  ISETP.GE.AND P0, PT, R3, R2, PT ;  /* 0x000000020300720c */ /* 0x001fe20003f06270 */
[----:B------:R-:W-:-:S12]  /*0170*/  IMAD.MOV.U32 R11, RZ, RZ, R3 ;  /* 0x000000ffff0b7224 */ /* 0x000fd800078e0003 */
[----:B------:R-:W-:Y:S05]  /*0180*/  @P0 BRA `(.L_x_220) ;  /* 0x0000000000100947 */ /* 0x000fea0003800000 */
[----:B------:R-:W0:Y:S02]  /*0190*/  LDC.64 R4, c[0x0][0x380] ;  /* 0x0000e000ff047b82 */ /* 0x000e240000000a00 */
[----:B0-----:R-:W-:-:S05]  /*01a0*/  IMAD.WIDE.U32 R4, R3, 0x4, R4 ;  /* 0x0000000403047825 */ /* 0x001fca00078e0004 */
[----:B------:R0:W5:Y:S01]  /*01b0*/  LDG.E.CONSTANT R0, desc[UR6][R4.64] ;  /* 0x0000000604007981 */ /* 0x000162000c1e9900 */
[----:B------:R-:W-:-:S07]  /*01c0*/  VIADD R11, R3, 0x100 ;  /* 0x00000100030b7836 */ /* 0x000fce0000000000 */
.L_x_220:
[----:B------:R-:W-:Y:S05]  /*01d0*/  BSYNC.RECONVERGENT B1 ;  /* 0x0000000000017941 */ /* 0x000fea0003800200 */
.L_x_219:
[----:B------:R-:W-:Y:S01]  /*01e0*/  ISETP.GE.AND P0, PT, R11, R2, PT ;  /* 0x000000020b00720c */ /* 0x000fe20003f06270 */
[----:B------:R-:W-:-:S12]  /*01f0*/  BSSY.RECONVERGENT B1, `(.L_x_221) ;  /* 0x0000066000017945 */ /* 0x000fd80003800200 */
[----:B------:R-:W-:Y:S05]  /*0200*/  @P0 BRA `(.L_x_222) ;  /* 0x0000000400900947 */ /* 0x000fea0003800000 */
[----:B0-----:R-:W-:Y:S01]  /*0210*/  LOP3.LUT R5, RZ, R11, RZ, 0x33, !PT ;  /* 0x0000000bff057212 */ /* 0x001fe200078e33ff */
[----:B------:R-:W-:Y:S04]  /*0220*/  BSSY.RECONVERGENT B2, `(.L_x_223) ;  /* 0x0000015000027945 */ /* 0x000fe80003800200 */
[----:B------:R-:W-:-:S05]  /*0230*/  IMAD.IADD R6, R5, 0x1, R2 ;  /* 0x0000000105067824 */ /* 0x000fca00078e0202 */
[C---:B------:R-:W-:Y:S02]  /*0240*/  LOP3.LUT R4, R6.reuse, 0x300, RZ, 0xc0, !PT ;  /* 0x0000030006047812 */ /* 0x040fe400078ec0ff */
[----:B------:R-:W-:Y:S02]  /*0250*/  ISETP.GE.U32.AND P1, PT, R6, 0x300, PT ;  /* 0x000003000600780c */ /* 0x000fe40003f26070 */
[----:B------:R-:W-:-:S13]  /*0260*/  ISETP.NE.AND P0, PT, R4, 0x300, PT ;  /* 0x000003000400780c */ /* 0x000fda0003f05270 */
[----:B------:R-:W-:Y:S05]  /*0270*/  @!P0 BRA `(.L_x_224) ;  /* 0x00000000003c8947 */ /* 0x000fea0003800000 */
[----:B------:R-:W0:Y:S01]  /*0280*/  LDC.64 R4, c[0x0][0x380] ;  /* 0x0000e000ff047b82 */ /* 0x000e220000000a00 */
[----:B------:R-:W-:-:S04]  /*0290*/  LEA.HI R6, R6, 0x1, RZ, 0x18 ;  /* 0x0000000106067811 */ /* 0x000fc800078fc0ff */
[----:B------:R-:W-:-:S05]  /*02a0*/  LOP3.LUT R6, R6, 0x3, RZ, 0xc0, !PT ;  /* 0x0000000306067812 */ /* 0x000fca00078ec0ff */
[----:B------:R-:W-:Y:S02]  /*02b0*/  IMAD.MOV R6, RZ, RZ, -R6 ;  /* 0x000000ffff067224 */ /* 0x000fe400078e0a06 */
[----:B0-----:R-:W-:-:S04]  /*02c0*/  IMAD.WIDE.U32 R4, R11, 0x4, R4 ;  /* 0x000000040b047825 */ /* 0x001fc800078e0004 */
[----:B------:R-:W-:-:S07]  /*02d0*/  IMAD.MOV.U32 R7, RZ, RZ, R5 ;  /* 0x000000ffff077224 */ /* 0x000fce00078e0005 */
.L_x_225:
[----:B------:R-:W-:-:S06]  /*02e0*/  IMAD.MOV.U32 R5, RZ, RZ, R7 ;  /* 0x000000ffff057224 */ /* 0x000fcc00078e0007 */
[----:B------:R0:W2:Y:S01]  /*02f0*/  LDG.E.CONSTANT R5, desc[UR6][R4.64] ;  /* 0x0000000604057981 */ /* 0x0000a2000c1e9900 */
[----:B------:R-:W-:Y:S02]  /*0300*/  VIADD R6, R6, 0x1 ;  /* 0x0000000106067836 */ /* 0x000fe40000000000 */
[----:B------:R-:W-:-:S03]  /*0310*/  VIADD R11, R11, 0x100 ;  /* 0x000001000b0b7836 */ /* 0x000fc60000000000 */
[----:B------:R-:W-:Y:S02]  /*0320*/  ISETP.NE.AND P0, PT, R6, RZ, PT ;  /* 0x000000ff0600720c */ /* 0x000fe40003f05270 */
[----:B0-----:R-:W-:-:S05]  /*0330*/  IADD3 R4, P2, PT, R4, 0x400, RZ ;  /* 0x0000040004047810 */ /* 0x001fca0007f5e0ff */
[----:B------:R-:W-:Y:S01]  /*0340*/  IMAD.X R7, RZ, RZ, R7, P2 ;  /* 0x000000ffff077224 */ /* 0x000fe200010e0607 */
[----:B--2--5:R-:W-:-:S05]  /*0350*/  VIMNMX R0, PT, PT, R5, R0, !PT ;  /* 0x0000000005007248 */ /* 0x024fca0007fe0100 */
[----:B------:R-:W-:Y:S05]  /*0360*/  @P0 BRA `(.L_x_225) ;  /* 0xfffffffc00dc0947 */ /* 0x000fea000383ffff */
.L_x_224:
[----:B------:R-:W-:Y:S05]  /*0370*/  BSYNC.RECONVERGENT B2 ;  /* 0x0000000000027941 */ /* 0x000fea0003800200 */
.L_x_223:
[----:B------:R-:W-:Y:S05]  /*0380*/  @!P1 BRA `(.L_x_222) ;  /* 0x0000000400309947 */ /* 0x000fea0003800000 */
[----:B------:R-:W-:Y:S01]  /*0390*/  IMAD.IADD R4, R2, 0x1, -R11 ;  /* 0x0000000102047824 */ /* 0x000fe200078e0a0b */
[----:B------:R-:W-:Y:S01]  /*03a0*/  BSSY.RECONVERGENT B2, `(.L_x_226) ;  /* 0x0000029000027945 */ /* 0x000fe20003800200 */
[----:B------:R-:W-:-:S03]  /*03b0*/  PLOP3.LUT P0, PT, PT, PT, PT, 0x80, 0x8 ;  /* 0x000000000008781c */ /* 0x000fc60003f0f070 */
[----:B------:R-:W-:-:S13]  /*03c0*/  ISETP.GT.AND P1, PT, R4, 0xc00, PT ;  /* 0x00000c000400780c */ /* 0x000fda0003f24270 */
[----:B------:R-:W-:Y:S05]  /*03d0*/  @!P1 BRA `(.L_x_227) ;  /* 0x0000000000949947 */ /* 0x000fea0003800000 */
[----:B------:R-:W-:Y:S01]  /*03e0*/  PLOP3.LUT P0, PT, PT, PT, PT, 0x8, 0x80 ;  /* 0x000000000080781c */ /* 0x000fe20003f0e170 */
[----:B------:R-:W-:-:S12]  /*03f0*/  VIADD R10, R2, 0xfffff400 ;  /* 0xfffff400020a7836 */ /* 0x000fd80000000000 */
.L_x_228:
[----:B------:R-:W0:Y:S01]  /*0400*/  LDC.64 R6, c[0x0][0x380] ;  /* 0x0000e000ff067b82 */ /* 0x000e220000000a00 */
[C---:B------:R-:W-:Y:S02]  /*0410*/  VIADD R9, R11.reuse, 0x400 ;  /* 0x000004000b097836 */ /* 0x040fe40000000000 */
[C---:B------:R-:W-:Y:S02]  /*0420*/  VIADD R5, R11.reuse, 0x800 ;  /* 0x000008000b057836 */ /* 0x040fe40000000000 */
[----:B0-----:R-:W-:-:S05]  /*0430*/  IMAD.WIDE R22, R11, 0x4, R6 ;  /* 0x000000040b167825 */ /* 0x001fca00078e0206 */
[----:B------:R-:W2:Y:S01]  /*0440*/  LDG.E.CONSTANT R12, desc[UR6][R22.64] ;  /* 0x00000006160c7981 */ /* 0x000ea2000c1e9900 */
[----:B------:R-:W-:-:S03]  /*0450*/  IMAD.WIDE R8, R9, 0x4, R6 ;  /* 0x0000000409087825 */ /* 0x000fc600078e0206 */
[----:B------:R-:W2:Y:S04]  /*0460*/  LDG.E.CONSTANT R13, desc[UR6][R22.64+0x400] ;  /* 0x00040006160d7981 */ /* 0x000ea8000c1e9900 */
[----:B------:R-:W3:Y:S04]  /*0470*/  LDG.E.CONSTANT R14, desc[UR6][R22.64+0x800] ;  /* 0x00080006160e7981 */ /* 0x000ee8000c1e9900 */
[----:B------:R-:W3:Y:S01]  /*0480*/  LDG.E.CONSTANT R21, desc[UR6][R22.64+0xc00] ;  /* 0x000c000616157981 */ /* 0x000ee2000c1e9900 */
[----:B------:R-:W-:-:S03]  /*0490*/  IMAD.WIDE R4, R5, 0x4, R6 ;  /* 0x0000000405047825 */ /* 0x000fc600078e0206 */
[----:B------:R-:W4:Y:S04]  /*04a0*/  LDG.E.CONSTANT R17, desc[UR6][R8.64] ;  /* 0x0000000608117981 */ /* 0x000f28000c1e9900 */
[----:B------:R-:W4:Y:S01]  /*04b0*/  LDG.E.CONSTANT R16, desc[UR6][R8.64+0x400] ;  /* 0x0004000608107981 */ /* 0x000f22000c1e9900 */
[----:B------:R-:W-:-:S03]  /*04c0*/  VIADD R25, R11, 0xc00 ;  /* 0x00000c000b197836 */ /* 0x000fc60000000000 */
[----:B------:R-:W4:Y:S04]  /*04d0*/  LDG.E.CONSTANT R15, desc[UR6][R8.64+0x800] ;  /* 0x00080006080f7981 */ /* 0x000f28000c1e9900 */
[----:B------:R-:W4:Y:S01]  /*04e0*/  LDG.E.CONSTANT R20, desc[UR6][R8.64+0xc00] ;  /* 0x000c000608147981 */ /* 0x000f22000c1e9900 */
[----:B------:R-:W-:-:S03]  /*04f0*/  IMAD.WIDE R6, R25, 0x4, R6 ;  /* 0x0000000419067825 */ /* 0x000fc600078e0206 */
[----:B------:R-:W4:Y:S04]  /*0500*/  LDG.E.CONSTANT R19, desc[UR6][R4.64] ;  /* 0x0000000604137981 */ /* 0x000f28000c1e9900 */
[----:B------:R-:W4:Y:S04]  /*0510*/  LDG.E.CONSTANT R18, desc[UR6][R4.64+0x400] ;  /* 0x0004000604127981 */ /* 0x000f28000c1e9900 */
[----:B------:R-:W4:Y:S04]  /*0520*/  LDG.E.CONSTANT R23, desc[UR6][R4.64+0x800] ;  /* 0x0008000604177981 */ /* 0x000f28000c1e9900 */
[----:B------:R-:W4:Y:S04]  /*0530*/  LDG.E.CONSTANT R24, desc[UR6][R4.64+0xc00] ;  /* 0x000c000604187981 */ /* 0x000f28000c1e9900 */
[----:B------:R-:W4:Y:S04]  /*0540*/  LDG.E.CONSTANT R25, desc[UR6][R6.64] ;  /* 0x0000000606197981 */ /* 0x000f28000c1e9900 */
[----:B------:R-:W4:Y:S04]  /*0550*/  LDG.E.CONSTANT R26, desc[UR6][R6.64+0x400] ;  /* 0x00040006061a7981 */ /* 0x000f28000c1e9900 */
[----:B------:R-:W4:Y:S04]  /*0560*/  LDG.E.CONSTANT R22, desc[UR6][R6.64+0x800] ;  /* 0x0008000606167981 */ /* 0x000f28000c1e9900 */
[----:B------:R-:W4:Y:S01]  /*0570*/  LDG.E.CONSTANT R27, desc[UR6][R6.64+0xc00] ;  /* 0x000c0006061b7981 */ /* 0x000f22000c1e9900 */
[----:B------:R-:W-:-:S05]  /*0580*/  VIADD R11, R11, 0x1000 ;  /* 0x000010000b0b7836 */ /* 0x000fca0000000000 */
[----:B------:R-:W-:Y:S02]  /*0590*/  ISETP.GE.AND P1, PT, R11, R10, PT ;  /* 0x0000000a0b00720c */ /* 0x000fe40003f26270 */
[----:B--2--5:R-:W-:-:S04]  /*05a0*/  VIMNMX3 R12, R0, R12, R13, !PT ;  /* 0x0000000c000c720f */ /* 0x024fc8000780010d */
[----:B---3--:R-:W-:-:S04]  /*05b0*/  VIMNMX3 R12, R12, R14, R21, !PT ;  /* 0x0000000e0c0c720f */ /* 0x008fc80007800115 */
[----:B----4-:R-:W-:-:S04]  /*05c0*/  VIMNMX3 R12, R12, R17, R16, !PT ;  /* 0x000000110c0c720f */ /* 0x010fc80007800110 */
[----:B------:R-:W-:-:S04]  /*05d0*/  VIMNMX3 R12, R12, R15, R20, !PT ;  /* 0x0000000f0c0c720f */ /* 0x000fc80007800114 */
[----:B------:R-:W-:-:S04]  /*05e0*/  VIMNMX3 R12, R12, R19, R18, !PT ;  /* 0x000000130c0c720f */ /* 0x000fc80007800112 */
[----:B------:R-:W-:-:S04]  /*05f0*/  VIMNMX3 R12, R12, R23, R24, !PT ;  /* 0x000000170c0c720f */ /* 0x000fc80007800118 */
[----:B------:R-:W-:-:S04]  /*0600*/  VIMNMX3 R25, R12, R25, R26, !PT ;  /* 0x000000190c19720f */ /* 0x000fc8000780011a */
[----:B------:R-:W-:Y:S01]  /*0610*/  VIMNMX3 R0, R25, R22, R27, !PT ;  /* 0x000000161900720f */ /* 0x000fe2000780011b */
[----:B------:R-:W-:Y:S06]  /*0620*/  @!P1 BRA `(.L_x_228) ;  /* 0xfffffffc00749947 */ /* 0x000fec000383ffff */
.L_x_227:
[----:B------:R-:W-:Y:S05]  /*0630*/  BSYNC.RECONVERGENT B2 ;  /* 0x0000000000027941 */ /* 0x000fea0003800200 */
.L_x_226:
[----:B------:R-:W-:Y:S01]  /*0640*/  IMAD.IADD R4, R2, 0x1, -R11 ;  /* 0x0000000102047824 */ /* 0x000fe200078e0a0b */
[----:B------:R-:W-:Y:S04]  /*0650*/  BSSY.RECONVERGENT B2, `(.L_x_229) ;  /* 0x0000015000027945 */ /* 0x000fe80003800200 */
[----:B------:R-:W-:-:S13]  /*0660*/  ISETP.GT.AND P1, PT, R4, 0x400, PT ;  /* 0x000004000400780c */ /* 0x000fda0003f24270 */
[----:B------:R-:W-:Y:S05]  /*0670*/  @!P1 BRA `(.L_x_230) ;  /* 0x0000000000489947 */ /* 0x000fea0003800000 */
[----:B------:R-:W0:Y:S01]  /*0680*/  LDC.64 R6, c[0x0][0x380] ;  /* 0x0000e000ff067b82 */ /* 0x000e220000000a00 */
[C---:B------:R-:W-:Y:S02]  /*0690*/  VIADD R13, R11.reuse, 0x400 ;  /* 0x000004000b0d7836 */ /* 0x040fe40000000000 */
[----:B0-----:R-:W-:-:S05]  /*06a0*/  IMAD.WIDE R4, R11, 0x4, R6 ;  /* 0x000000040b047825 */ /* 0x001fca00078e0206 */
[----:B------:R-:W2:Y:S01]  /*06b0*/  LDG.E.CONSTANT R9, desc[UR6][R4.64] ;  /* 0x0000000604097981 */ /* 0x000ea2000c1e9900 */
[----:B------:R-:W-:-:S03]  /*06c0*/  IMAD.WIDE R6, R13, 0x4, R6 ;  /* 0x000000040d067825 */ /* 0x000fc600078e0206 */
[----:B------:R-:W2:Y:S04]  /*06d0*/  LDG.E.CONSTANT R8, desc[UR6][R4.64+0x400] ;  /* 0x0004000604087981 */ /* 0x000ea8000c1e9900 */
[----:B------:R-:W3:Y:S04]  /*06e0*/  LDG.E.CONSTANT R13, desc[UR6][R4.64+0x800] ;  /* 0x00080006040d7981 */ /* 0x000ee8000c1e9900 */
[----:B------:R-:W3:Y:S04]  /*06f0*/  LDG.E.CONSTANT R10, desc[UR6][R4.64+0xc00] ;  /* 0x000c0006040a7981 */ /* 0x000ee8000c1e9900 */
[----:B------:R-:W4:Y:S04]  /*0700*/  LDG.E.CONSTANT R15, desc[UR6][R6.64] ;  /* 0x00000006060f7981 */ /* 0x000f28000c1e9900 */
[----:B------:R-:W4:Y:S04]  /*0710*/  LDG.E.CONSTANT R12, desc[UR6][R6.64+0x400] ;  /* 0x00040006060c7981 */ /* 0x000f28000c1e9900 */
[----:B------:R-:W4:Y:S04]  /*0720*/  LDG.E.CONSTANT R17, desc[UR6][R6.64+0x800] ;  /* 0x0008000606117981 */ /* 0x000f28000c1e9900 */
[----:B------:R-:W4:Y:S01]  /*0730*/  LDG.E.CONSTANT R14, desc[UR6][R6.64+0xc00] ;  /* 0x000c0006060e7981 */ /* 0x000f22000c1e9900 */
[----:B------:R-:W-:Y:S01]  /*0740*/  PLOP3.LUT P0, PT, PT, PT, PT, 0x8, 0x80 ;  /* 0x000000000080781c */ /* 0x000fe20003f0e170 */
[----:B------:R-:W-:Y:S01]  /*0750*/  VIADD R11, R11, 0x800 ;  /* 0x000008000b0b7836 */ /* 0x000fe20000000000 */
[----:B--2--5:R-:W-:-:S04]  /*0760*/  VIMNMX3 R8, R0, R9, R8, !PT ;  /* 0x000000090008720f */ /* 0x024fc80007800108 */
[----:B---3--:R-:W-:-:S04]  /*0770*/  VIMNMX3 R8, R8, R13, R10, !PT ;  /* 0x0000000d0808720f */ /* 0x008fc8000780010a */
[----:B----4-:R-:W-:-:S04]  /*0780*/  VIMNMX3 R8, R8, R15, R12, !PT ;  /* 0x0000000f0808720f */ /* 0x010fc8000780010c */
[----:B------:R-:W-:-:S07]  /*0790*/  VIMNMX3 R0, R8, R17, R14, !PT ;  /* 0x000000110800720f */ /* 0x000fce000780010e */
.L_x_230:
[----:B------:R-:W-:Y:S05]  /*07a0*/  BSYNC.RECONVERGENT B2 ;  /* 0x0000000000027941 */ /* 0x000fea0003800200 */
.L_x_229:
[----:B------:R-:W-:-:S13]  /*07b0*/  ISETP.LT.OR P0, PT, R11, R2, P0 ;  /* 0x000000020b00720c */ /* 0x000fda0000701670 */
[----:B------:R-:W-:Y:S05]  /*07c0*/  @!P0 BRA `(.L_x_222) ;  /* 0x0000000000208947 */ /* 0x000fea0003800000 */
[----:B------:R-:W0:Y:S02]  /*07d0*/  LDC.64 R4, c[0x0][0x380] ;  /* 0x0000e000ff047b82 */ /* 0x000e240000000a00 */
[----:B0-----:R-:W-:-:S05]  /*07e0*/  IMAD.WIDE R4, R11, 0x4, R4 ;  /* 0x000000040b047825 */ /* 0x001fca00078e0204 */
[----:B------:R-:W2:Y:S04]  /*07f0*/  LDG.E.CONSTANT R7, desc[UR6][R4.64] ;  /* 0x0000000604077981 */ /* 0x000ea8000c1e9900 */
[----:B------:R-:W2:Y:S04]  /*0800*/  LDG.E.CONSTANT R6, desc[UR6][R4.64+0x400] ;  /* 0x0004000604067981 */ /* 0x000ea8000c1e9900 */
[----:B------:R-:W3:Y:S04]  /*0810*/  LDG.E.CONSTANT R9, desc[UR6][R4.64+0x800] ;  /* 0x0008000604097981 */ /* 0x000ee8000c1e9900 */
[----:B------:R-:W3:Y:S01]  /*0820*/  LDG.E.CONSTANT R8, desc[UR6][R4.64+0xc00] ;  /* 0x000c000604087981 */ /* 0x000ee2000c1e9900 */
[----:B--2--5:R-:W-:-:S04]  /*0830*/  VIMNMX3 R0, R0, R7, R6, !PT ;  /* 0x000000070000720f */ /* 0x024fc80007800106 */
[----:B---3--:R-:W-:-:S07]  /*0840*/  VIMNMX3 R0, R0, R9, R8, !PT ;  /* 0x000000090000720f */ /* 0x008fce0007800108 */
.L_x_222:
[----:B------:R-:W-:Y:S05]  /*0850*/  BSYNC.RECONVERGENT B1 ;  /* 0x0000000000017941 */ /* 0x000fea0003800200 */
.L_x_221:
[----:B------:R-:W-:Y:S01]  /*0860*/  ISETP.GE.AND P0, PT, R2, 0x100, PT ;  /* 0x000001000200780c */ /* 0x000fe20003f06270 */
[----:B-----5:R-:W-:-:S12]  /*0870*/  IMAD.MOV.U32 R9, RZ, RZ, R0 ;  /* 0x000000ffff097224 */ /* 0x020fd800078e0000 */
[----:B------:R-:W-:Y:S05]  /*0880*/  @!P0 BRA `(.L_x_231) ;  /* 0x0000000000a08947 */ /* 0x000fea0003800000 */
[----:B------:R-:W1:Y:S01]  /*0890*/  S2R R6, SR_LANEID ;  /* 0x0000000000067919 */ /* 0x000e620000000000 */
[----:B------:R-:W2:Y:S02]  /*08a0*/  SHFL.DOWN PT, R0, R9, 0x1, 0x1f ;  /* 0x08201f0009007f89 */ /* 0x000ea400000e0000 */
[----:B--2---:R-:W-:Y:S02]  /*08b0*/  VIMNMX R0, PT, PT, R0, R9, !PT ;  /* 0x0000000900007248 */ /* 0x004fe40007fe0100 */
[C---:B-1----:R-:W-:Y:S02]  /*08c0*/  ISETP.GT.AND P0, PT, R6.reuse, 0x1e, PT ;  /* 0x0000001e0600780c */ /* 0x042fe40003f04270 */
[C---:B------:R-:W-:Y:S02]  /*08d0*/  ISETP.NE.AND P1, PT, R6.reuse, RZ, PT ;  /* 0x000000ff0600720c */ /* 0x040fe40003f25270 */
[----:B------:R-:W-:Y:S02]  /*08e0*/  SEL R0, R9, R0, P0 ;  /* 0x0000000009007207 */ /* 0x000fe40000000000 */
[----:B------:R-:W-:-:S03]  /*08f0*/  ISETP.GT.AND P0, PT, R6, 0x1d, PT ;  /* 0x0000001d0600780c */ /* 0x000fc60003f04270 */
[----:B0-----:R-:W0:Y:S06]  /*0900*/  SHFL.DOWN PT, R5, R0, 0x2, 0x1f ;  /* 0x08401f0000057f89 */ /* 0x001e2c00000e0000 */
[----:B------:R-:W1:Y:S01]  /*0910*/  @!P1 S2R R7, SR_CgaCtaId ;  /* 0x0000000000079919 */ /* 0x000e620000008800 */
[----:B------:R-:W-:Y:S02]  /*0920*/  @!P1 MOV R4, 0x400 ;  /* 0x0000040000049802 */ /* 0x000fe40000000f00 */
[----:B------:R-:W-:-:S04]  /*0930*/  @!P1 SHF.R.U32.HI R2, RZ, 0x3, R3 ;  /* 0x00000003ff029819 */ /* 0x000fc80000011603 */
[----:B------:R-:W-:Y:S02]  /*0940*/  @!P1 LOP3.LUT R2, R2, 0x7c, RZ, 0xc0, !PT ;  /* 0x0000007c02029812 */ /* 0x000fe400078ec0ff */
[----:B0-----:R-:W-:Y:S02]  /*0950*/  @!P0 VIMNMX R0, PT, PT, R0, R5, !PT ;  /* 0x0000000500008248 */ /* 0x001fe40007fe0100 */
[----:B------:R-:W-:-:S03]  /*0960*/  ISETP.GT.AND P0, PT, R6, 0x1b, PT ;  /* 0x0000001b0600780c */ /* 0x000fc60003f04270 */
[----:B------:R-:W0:Y:S01]  /*0970*/  SHFL.DOWN PT, R5, R0, 0x4, 0x1f ;  /* 0x08801f0000057f89 */ /* 0x000e2200000e0000 */
[----:B-1----:R-:W-:-:S05]  /*0980*/  @!P1 LEA R7, R7, R4, 0x18 ;  /* 0x0000000407079211 */ /* 0x002fca00078ec0ff */
[----:B------:R-:W-:-:S04]  /*0990*/  @!P1 IMAD.IADD R2, R2, 0x1, R7 ;  /* 0x0000000102029824 */ /* 0x000fc800078e0207 */
[----:B0-----:R-:W-:Y:S02]  /*09a0*/  @!P0 VIMNMX R0, PT, PT, R0, R5, !PT ;  /* 0x0000000500008248 */ /* 0x001fe40007fe0100 */
[----:B------:R-:W-:-:S03]  /*09b0*/  ISETP.GT.AND P0, PT, R6, 0x17, PT ;  /* 0x000000170600780c */ /* 0x000fc60003f04270 */
[----:B------:R-:W0:Y:S10]  /*09c0*/  SHFL.DOWN PT, R5, R0, 0x8, 0x1f ;  /* 0x09001f0000057f89 */ /* 0x000e3400000e0000 */
[----:B0-----:R-:W-:-:S02]  /*09d0*/  @!P0 VIMNMX R0, PT, PT, R0, R5, !PT ;  /* 0x0000000500008248 */ /* 0x001fc40007fe0100 */
[----:B------:R-:W-:-:S03]  /*09e0*/  ISETP.NE.AND P0, PT, R3, RZ, PT ;  /* 0x000000ff0300720c */ /* 0x000fc60003f05270 */
[----:B------:R-:W0:Y:S02]  /*09f0*/  SHFL.DOWN PT, R5, R0, 0x10, 0x1f ;  /* 0x0a001f0000057f89 */ /* 0x000e2400000e0000 */
[----:B0-----:R-:W-:-:S05]  /*0a00*/  VIMNMX R7, PT, PT, R0, R5, !PT ;  /* 0x0000000500077248 */ /* 0x001fca0007fe0100 */
[----:B------:R0:W-:Y:S01]  /*0a10*/  @!P1 STS [R2+0x8], R7 ;  /* 0x0000080702009388 */ /* 0x0001e20000000800 */
[----:B------:R-:W-:Y:S01]  /*0a20*/  BAR.SYNC.DEFER_BLOCKING 0x0 ;  /* 0x0000000000007b1d */ /* 0x000fe20000010000 */
[----:B------:R-:W-:-:S04]  /*0a30*/  ISETP.GT.AND P1, PT, R6, 0xf, PT ;  /* 0x0000000f0600780c */ /* 0x000fc80003f24270 */
[----:B------:R-:W-:Y:S01]  /*0a40*/  SEL R5, R0, R7, P1 ;  /* 0x0000000700057207 */ /* 0x000fe20000800000 */
[----:B------:R-:W-:Y:S08]  /*0a50*/  @P0 BRA `(.L_x_232) ;  /* 0x0000002c00500947 */ /* 0x000ff00003800000 */
[----:B------:R-:W1:Y:S01]  /*0a60*/  S2UR UR5, SR_CgaCtaId ;  /* 0x00000000000579c3 */ /* 0x000e620000008800 */
[----:B------:R-:W-:Y:S02]  /*0a70*/  UMOV UR4, 0x400 ;  /* 0x0000040000047882 */ /* 0x000fe40000000000 */
[----:B-1----:R-:W-:-:S09]  /*0a80*/  ULEA UR4, UR5, UR4, 0x18 ;  /* 0x0000000405047291 */ /* 0x002fd2000f8ec0ff */
[----:B------:R-:W-:Y:S04]  /*0a90*/  LDS R0, [UR4+0xc] ;  /* 0x00000c04ff007984 */ /* 0x000fe80008000800 */
[----:B------:R-:W1:Y:S04]  /*0aa0*/  LDS.128 R8, [UR4+0x10] ;  /* 0x00001004ff087984 */ /* 0x000e680008000c00 */
[----:B0-----:R-:W0:Y:S01]  /*0ab0*/  LDS.64 R2, [UR4+0x20] ;  /* 0x00002004ff027984 */ /* 0x001e220008000a00 */
[----:B-1----:R-:W-:-:S04]  /*0ac0*/  VIMNMX3 R0, R5, R0, R8, !PT ;  /* 0x000000000500720f */ /* 0x002fc80007800108 */
[----:B------:R-:W-:-:S04]  /*0ad0*/  VIMNMX3 R0, R0, R9, R10, !PT ;  /* 0x000000090000720f */ /* 0x000fc8000780010a */
[----:B0-----:R-:W-:-:S04]  /*0ae0*/  VIMNMX3 R0, R0, R11, R2, !PT ;  /* 0x0000000b0000720f */ /* 0x001fc80007800102 */
[----:B------:R-:W-:Y:S01]  /*0af0*/  VIMNMX R5, PT, PT, R0, R3, !PT ;  /* 0x0000000300057248 */ /* 0x000fe20007fe0100 */
[----:B------:R-:W-:Y:S06]  /*0b00*/  BRA `(.L_x_232) ;  /* 0x0000002c00247947 */ /* 0x000fec0003800000 */
.L_x_231:
[----:B------:R-:W1:Y:S01]  /*0b10*/  S2R R6, SR_LANEID ;  /* 0x0000000000067919 */ /* 0x000e620000000000 */
[----:B------:R-:W-:-:S04]  /*0b20*/  LOP3.LUT R0, R3, 0x3e0, RZ, 0xc0, !PT ;  /* 0x000003e003007812 */ /* 0x000fc800078ec0ff */
[----:B------:R-:W-:Y:S01]  /*0b30*/  LOP3.LUT R7, RZ, R0, RZ, 0x33, !PT ;  /* 0x00000000ff077212 */ /* 0x000fe200078e33ff */
[----:B0-----:R-:W-:-:S04]  /*0b40*/  VIADD R5, R0, 0x20 ;  /* 0x0000002000057836 */ /* 0x001fc80000000000 */
[----:B------:R-:W-:Y:S01]  /*0b50*/  IMAD.IADD R7, R7, 0x1, R2 ;  /* 0x0000000107077824 */ /* 0x000fe200078e0202 */
[----:B------:R-:W-:-:S04]  /*0b60*/  ISETP.GT.AND P0, PT, R5, R2, PT ;  /* 0x000000020500720c */ /* 0x000fc80003f04270 */
[----:B------:R-:W-:-:S05]  /*0b70*/  SEL R7, R7, 0x1f, P0 ;  /* 0x0000001f07077807 */ /* 0x000fca0000000000 */
[----:B------:R-:W0:Y:S01]  /*0b80*/  SHFL.DOWN PT, R0, R9, 0x1, R7 ;  /* 0x0820000009007989 */ /* 0x000e2200000e0007 */
[C---:B-1----:R-:W-:Y:S01]  /*0b90*/  ISETP.GE.AND P0, PT, R6.reuse, R7, PT ;  /* 0x000000070600720c */ /* 0x042fe20003f06270 */
[C---:B------:R-:W-:Y:S01]  /*0ba0*/  VIADD R4, R6.reuse, 0x2 ;  /* 0x0000000206047836 */ /* 0x040fe20000000000 */
[----:B------:R-:W-:-:S11]  /*0bb0*/  ISETP.NE.AND P1, PT, R6, RZ, PT ;  /* 0x000000ff0600720c */ /* 0x000fd60003f25270 */
[----:B0-----:R-:W-:Y:S02]  /*0bc0*/  @!P0 VIMNMX R9, PT, PT, R0, R9, !PT ;  /* 0x0000000900098248 */ /* 0x001fe40007fe0100 */
[----:B------:R-:W-:Y:S01]  /*0bd0*/  ISETP.GT.AND P0, PT, R4, R7, PT ;  /* 0x000000070400720c */ /* 0x000fe20003f04270 */
[----:B------:R-:W-:Y:S01]  /*0be0*/  VIADD R4, R6, 0x4 ;  /* 0x0000000406047836 */ /* 0x000fe20000000000 */
[----:B------:R-:W0:Y:S01]  /*0bf0*/  @!P1 S2R R8, SR_CgaCtaId ;  /* 0x0000000000089919 */ /* 0x000e220000008800 */
[----:B------:R-:W-:Y:S01]  /*0c00*/  @!P1 MOV R5, 0x400 ;  /* 0x0000040000059802 */ /* 0x000fe20000000f00 */
[----:B------:R-:W1:Y:S09]  /*0c10*/  SHFL.DOWN PT, R0, R9, 0x2, R7 ;  /* 0x0840000009007989 */ /* 0x000e7200000e0007 */
[----:B-1----:R-:W-:-:S02]  /*0c20*/  @!P0 VIMNMX R9, PT, PT, R9, R0, !PT ;  /* 0x0000000009098248 */ /* 0x002fc40007fe0100 */
[----:B------:R-:W-:Y:S01]  /*0c30*/  ISETP.GT.AND P0, PT, R4, R7, PT ;  /* 0x000000070400720c */ /* 0x000fe20003f04270 */
[----:B------:R-:W-:Y:S01]  /*0c40*/  VIADD R4, R6, 0x8 ;  /* 0x0000000806047836 */ /* 0x000fe20000000000 */
[----:B0-----:R-:W-:Y:S01]  /*0c50*/  @!P1 LEA R5, R8, R5, 0x18 ;  /* 0x0000000508059211 */ /* 0x001fe200078ec0ff */
[----:B------:R-:W0:Y:S10]  /*0c60*/  SHFL.DOWN PT, R0, R9, 0x4, R7 ;  /* 0x0880000009007989 */ /* 0x000e3400000e0007 */
[----:B0-----:R-:W-:-:S02]  /*0c70*/  @!P0 VIMNMX R9, PT, PT, R9, R0, !PT ;  /* 0x0000000009098248 */ /* 0x001fc40007fe0100 */
[----:B------:R-:W-:Y:S01]  /*0c80*/  ISETP.GT.AND P0, PT, R4, R7, PT ;  /* 0x000000070400720c */ /* 0x000fe20003f04270 */
[----:B------:R-:W-:Y:S02]  /*0c90*/  VIADD R4, R6, 0x10 ;  /* 0x0000001006047836 */ /* 0x000fe40000000000 */
[----:B------:R-:W0:Y:S10]  /*0ca0*/  SHFL.DOWN PT, R0, R9, 0x8, R7 ;  /* 0x0900000009007989 */ /* 0x000e3400000e0007 */
[----:B0-----:R-:W-:-:S02]  /*0cb0*/  @!P0 VIMNMX R9, PT, PT, R9, R0, !PT ;  /* 0x0000000009098248 */ /* 0x001fc40007fe0100 */
[----:B------:R-:W-:Y:S02]  /*0cc0*/  ISETP.GT.AND P0, PT, R4, R7, PT ;  /* 0x000000070400720c */ /* 0x000fe40003f04270 */
[----:B------:R-:W-:Y:S01]  /*0cd0*/  @!P1 SHF.R.U32.HI R4, RZ, 0x3, R3 ;  /* 0x00000003ff049819 */ /* 0x000fe20000011603 */
[----:B------:R-:W0:Y:S03]  /*0ce0*/  SHFL.DOWN PT, R0, R9, 0x10, R7 ;  /* 0x0a00000009007989 */ /* 0x000e2600000e0007 */
[----:B------:R-:W-:-:S05]  /*0cf0*/  @!P1 LOP3.LUT R4, R4, 0x7c, RZ, 0xc0, !PT ;  /* 0x0000007c04049812 */ /* 0x000fca00078ec0ff */
[----:B------:R-:W-:Y:S02]  /*0d00*/  @!P1 IMAD.IADD R4, R4, 0x1, R5 ;  /* 0x0000000104049824 */ /* 0x000fe400078e0205 */
[----:B0-----:R-:W-:Y:S02]  /*0d10*/  @!P0 VIMNMX R9, PT, PT, R9, R0, !PT ;  /* 0x0000000009098248 */ /* 0x001fe40007fe0100 */
[----:B------:R-:W-:-:S03]  /*0d20*/  ISETP.NE.AND P0, PT, R3, RZ, PT ;  /* 0x000000ff0300720c */ /* 0x000fc60003f05270 */
[----:B------:R-:W-:-:S05]  /*0d30*/  IMAD.MOV.U32 R5, RZ, RZ, R9 ;  /* 0x000000ffff057224 */ /* 0x000fca00078e0009 */
[----:B------:R4:W-:Y:S01]  /*0d40*/  @!P1 STS [R4+0x8], R5 ;  /* 0x0000080504009388 */ /* 0x0009e20000000800 */
[----:B------:R-:W-:Y:S06]  /*0d50*/  BAR.SYNC.DEFER_BLOCKING 0x0 ;  /* 0x0000000000007b1d */ /* 0x000fec0000010000 */
[----:B------:R-:W-:Y:S05]  /*0d60*/  @P0 BRA `(.L_x_232) ;  /* 0x00000028008c0947 */ /* 0x000fea0003800000 */
[----:B------:R-:W0:Y:S01]  /*0d70*/  S2UR UR5, SR_CgaCtaId ;  /* 0x00000000000579c3 */ /* 0x000e220000008800 */
[----:B------:R-:W-:Y:S01]  /*0d80*/  UMOV UR4, 0x400 ;  /* 0x0000040000047882 */ /* 0x000fe20000000000 */
[C---:B------:R-:W-:Y:S02]  /*0d90*/  ISETP.GT.AND P2, PT, R2.reuse, 0x20, PT ;  /* 0x000000200200780c */ /* 0x040fe40003f44270 */
[C---:B------:R-:W-:Y:S02]  /*0da0*/  ISETP.GT.AND P4, PT, R2.reuse, 0x40, PT ;  /* 0x000000400200780c */ /* 0x040fe40003f84270 */
[C---:B------:R-:W-:Y:S02]  /*0db0*/  ISETP.GT.AND P3, PT, R2.reuse, 0x60, PT ;  /* 0x000000600200780c */ /* 0x040fe40003f64270 */
[----:B------:R-:W-:Y:S01]  /*0dc0*/  ISETP.GT.AND P1, PT, R2, 0x80, PT ;  /* 0x000000800200780c */ /* 0x000fe20003f24270 */
[----:B0-----:R-:W-:-:S09]  /*0dd0*/  ULEA UR4, UR5, UR4, 0x18 ;  /* 0x0000000405047291 */ /* 0x001fd2000f8ec0ff */
[----:B------:R-:W4:Y:S04]  /*0de0*/  LDS R0, [UR4+0xc] ;  /* 0x00000c04ff007984 */ /* 0x000f280008000800 */
[----:B------:R-:W0:Y:S04]  /*0df0*/  LDS.128 R8, [UR4+0x10] ;  /* 0x00001004ff087984 */ /* 0x000e280008000c00 */
[----:B------:R-:W1:Y:S01]  /*0e00*/  LDS.64 R6, [UR4+0x20] ;  /* 0x00002004ff067984 */ /* 0x000e620008000a00 */
[----:B----4-:R-:W-:Y:S02]  /*0e10*/  @P2 VIMNMX R5, PT, PT, R5, R0, !PT ;  /* 0x0000000005052248 */ /* 0x010fe40007fe0100 */
[----:B------:R-:W-:-:S02]  /*0e20*/  ISETP.GT.AND P2, PT, R2, 0xa0, PT ;  /* 0x000000a00200780c */ /* 0x000fc40003f44270 */
[----:B0-----:R-:W-:Y:S02]  /*0e30*/  @P4 VIMNMX R5, PT, PT, R5, R8, !PT ;  /* 0x0000000805054248 */ /* 0x001fe40007fe0100 */
[C---:B------:R-:W-:Y:S02]  /*0e40*/  ISETP.GT.AND P4, PT, R2.reuse, 0xc0, PT ;  /* 0x000000c00200780c */ /* 0x040fe40003f84270 */
[----:B------:R-:W-:Y:S02]  /*0e50*/  @P3 VIMNMX R5, PT, PT, R5, R9, !PT ;  /* 0x0000000905053248 */ /* 0x000fe40007fe0100 */
[----:B------:R-:W-:Y:S02]  /*0e60*/  ISETP.GT.AND P3, PT, R2, 0xe0, PT ;  /* 0x000000e00200780c */ /* 0x000fe40003f64270 */
[----:B------:R-:W-:-:S04]  /*0e70*/  @P1 VIMNMX R5, PT, PT, R5, R10, !PT ;  /* 0x0000000a05051248 */ /* 0x000fc80007fe0100 */
[----:B------:R-:W-:-:S04]  /*0e80*/  @P2 VIMNMX R5, PT, PT, R5, R11, !PT ;  /* 0x0000000b05052248 */ /* 0x000fc80007fe0100 */
[----:B-1----:R-:W-:-:S04]  /*0e90*/  @P4 VIMNMX R5, PT, PT, R5, R6, !PT ;  /* 0x0000000605054248 */ /* 0x002fc80007fe0100 */
[----:B------:R-:W-:Y:S01]  /*0ea0*/  @P3 VIMNMX R5, PT, PT, R5, R7, !PT ;  /* 0x0000000705053248 */ /* 0x000fe20007fe0100 */
[----:B------:R-:W-:Y:S06]  /*0eb0*/  BRA `(.L_x_232) ;  /* 0x0000002800387947 */ /* 0x000fec0003800000 */
.L_x_218:
[----:B------:R-:W0:Y:S01]  /*0ec0*/  S2R R0, SR_TID.X ;  /* 0x0000000000007919 */ /* 0x000e220000002100 */
[----:B------:R-:W1:Y:S01]  /*0ed0*/  LDC.64 R20, c[0x0][0x380] ;  /* 0x0000e000ff147b82 */ /* 0x000e620000000a00 */
[----:B0-----:R-:W-:-:S04]  /*0ee0*/  IMAD.SHL.U32 R3, R0, 0x4, RZ ;  /* 0x0000000400037824 */ /* 0x001fc800078e00ff */
[----:B-1----:R-:W-:-:S05]  /*0ef0*/  IMAD.WIDE.U32 R20, R3, 0x4, R20 ;  /* 0x0000000403147825 */ /* 0x002fca00078e0014 */
[----:B------:R-:W2:Y:S04]  /*0f00*/  LDG.E.128.CONSTANT R4, desc[UR6][R20.64] ;  /* 0x0000000614047981 */ /* 0x000ea8000c1e9d00 */
[----:B------:R-:W3:Y:S04]  /*0f10*/  LDG.E.128.CONSTANT R8, desc[UR6][R20.64+0x1000] ;  /* 0x0010000614087981 */ /* 0x000ee8000c1e9d00 */
[----:B------:R-:W4:Y:S04]  /*0f20*/  LDG.E.128.CONSTANT R12, desc[UR6][R20.64+0x2000] ;  /* 0x00200006140c7981 */ /* 0x000f28000c1e9d00 */
[----:B------:R-:W5:Y:S01]  /*0f30*/  LDG.E.128.CONSTANT R16, desc[UR6][R20.64+0x3000] ;  /* 0x0030000614107981 */ /* 0x000f62000c1e9d00 */
[----:B------:R-:W-:Y:S01]  /*0f40*/  ISETP.GE.U32.AND P0, PT, R2, 0x2000, PT ;  /* 0x000020000200780c */ /* 0x000fe20003f06070 */
[----:B------:R-:W-:Y:S01]  /*0f50*/  IMAD.MOV.U32 R23, RZ, RZ, 0x1000 ;  /* 0x00001000ff177424 */ /* 0x000fe200078e00ff */
[----:B--2---:R-:W-:-:S02]  /*0f60*/  VIMNMX3 R4, R4, R5, R6, !PT ;  /* 0x000000050404720f */ /* 0x004fc40007800106 */
[----:B---3--:R-:W-:Y:S02]  /*0f70*/  VIMNMX3 R7, R7, R8, R9, !PT ;  /* 0x000000080707720f */ /* 0x008fe40007800109 */
[----:B----4-:R-:W-:Y:S02]  /*0f80*/  VIMNMX3 R10, R10, R11, R12, !PT ;  /* 0x0000000b0a0a720f */ /* 0x010fe4000780010c */
[----:B------:R-:W-:Y:S02]  /*0f90*/  VIMNMX3 R13, R13, R14, R15, !PT ;  /* 0x0000000e0d0d720f */ /* 0x000fe4000780010f */
[----:B-----5:R-:W-:Y:S02]  /*0fa0*/  VIMNMX3 R18, R16, R17, R18, !PT ;  /* 0x000000111012720f */ /* 0x020fe40007800112 */
[----:B------:R-:W-:Y:S02]  /*0fb0*/  VIMNMX3 R4, R4, R7, R10, !PT ;  /* 0x000000070404720f */ /* 0x000fe4000780010a */
[----:B------:R-:W-:-:S04]  /*0fc0*/  VIMNMX3 R13, R13, R18, R19, !PT ;  /* 0x000000120d0d720f */ /* 0x000fc80007800113 */
[----:B------:R-:W-:Y:S01]  /*0fd0*/  VIMNMX R3, PT, PT, R4, R13, !PT ;  /* 0x0000000d04037248 */ /* 0x000fe20007fe0100 */
[----:B------:R-:W-:Y:S06]  /*0fe0*/  @!P0 BRA `(.L_x_233) ;  /* 0x0000000000608947 */ /* 0x000fec0003800000 */
[----:B------:R-:W0:Y:S01]  /*0ff0*/  LDC R24, c[0x0][0x390] ;  /* 0x0000e400ff187b82 */ /* 0x000e220000000800 */
[----:B------:R-:W-:Y:S02]  /*1000*/  VIADD R22, R2, 0xfffff000 ;  /* 0xfffff00002167836 */ /* 0x000fe40000000000 */
[----:B------:R-:W-:-:S07]  /*1010*/  IMAD.MOV.U32 R23, RZ, RZ, 0x1000 ;  /* 0x00001000ff177424 */ /* 0x000fce00078e00ff */
.L_x_235:
[----:B------:R-:W-:-:S05]  /*1020*/  IMAD.WIDE R26, R23, 0x4, R20 ;  /* 0x00000004171a7825 */ /* 0x000fca00078e0214 */
[----:B------:R-:W2:Y:S04]  /*1030*/  LDG.E.128.CONSTANT R4, desc[UR6][R26.64] ;  /* 0x000000061a047981 */ /* 0x000ea8000c1e9d00 */
[----:B------:R-:W3:Y:S04]  /*1040*/  LDG.E.128.CONSTANT R8, desc[UR6][R26.64+0x1000] ;  /* 0x001000061a087981 */ /* 0x000ee8000c1e9d00 */
[----:B------:R-:W4:Y:S04]  /*1050*/  LDG.E.128.CONSTANT R12, desc[UR6][R26.64+0x2000] ;  /* 0x002000061a0c7981 */ /* 0x000f28000c1e9d00 */
[----:B------:R-:W5:Y:S01]  /*1060*/  LDG.E.128.CONSTANT R16, desc[UR6][R26.64+0x3000] ;  /* 0x003000061a107981 */ /* 0x000f62000c1e9d00 */
[----:B0-----:R-:W-:Y:S01]  /*1070*/  IMAD.MOV.U32 R2, RZ, RZ, R24 ;  /* 0x000000ffff027224 */ /* 0x001fe200078e0018 */
[----:B--2---:R-:W-:-:S03]  /*1080*/  VIMNMX3 R3, R3, R4, R5, !PT ;  /* 0x000000040303720f */ /* 0x004fc60007800105 */
[----:B------:R-:W-:Y:S01]  /*1090*/  IMAD.IADD R4, R2, 0x1, -R23 ;  /* 0x0000000102047824 */ /* 0x000fe200078e0a17 */
[----:B---3--:R-:W-:-:S04]  /*10a0*/  VIMNMX3 R6, R6, R7, R8, !PT ;  /* 0x000000070606720f */ /* 0x008fc80007800108 */
[----:B------:R-:W-:Y:S02]  /*10b0*/  ISETP.GE.AND P0, PT, R4, 0x1000, PT ;  /* 0x000010000400780c */ /* 0x000fe40003f06270 */
[----:B------:R-:W-:Y:S02]  /*10c0*/  VIMNMX3 R8, R9, R10, R11, !PT ;  /* 0x0000000a0908720f */ /* 0x000fe4000780010b */
[----:B----4-:R-:W-:Y:S02]  /*10d0*/  VIMNMX3 R12, R12, R13, R14, !PT ;  /* 0x0000000d0c0c720f */ /* 0x010fe4000780010e */
[----:B-----5:R-:W-:Y:S02]  /*10e0*/  VIMNMX3 R15, R15, R16, R17, !PT ;  /* 0x000000100f0f720f */ /* 0x020fe40007800111 */
[----:B------:R-:W-:Y:S02]  /*10f0*/  VIMNMX R18, PT, PT, R18, R19, !PT ;  /* 0x0000001312127248 */ /* 0x000fe40007fe0100 */
[----:B------:R-:W-:-:S02]  /*1100*/  VIMNMX3 R3, R3, R6, R8, !PT ;  /* 0x000000060303720f */ /* 0x000fc40007800108 */
[----:B------:R-:W-:-:S04]  /*1110*/  VIMNMX3 R12, R12, R15, R18, !PT ;  /* 0x0000000f0c0c720f */ /* 0x000fc80007800112 */
[----:B------:R-:W-:Y:S01]  /*1120*/  VIMNMX R3, PT, PT, R3, R12, !PT ;  /* 0x0000000c03037248 */ /* 0x000fe20007fe0100 */
[----:B------:R-:W-:Y:S06]  /*1130*/  @!P0 BRA `(.L_x_234) ;  /* 0x0000000400fc8947 */ /* 0x000fec0003800000 */
[----:B------:R-:W-:-:S05]  /*1140*/  VIADD R23, R23, 0x1000 ;  /* 0x0000100017177836 */ /* 0x000fca0000000000 */
[----:B------:R-:W-:-:S13]  /*1150*/  ISETP.GT.AND P0, PT, R23, R22, PT ;  /* 0x000000161700720c */ /* 0x000fda0003f04270 */
[----:B------:R-:W-:Y:S05]  /*1160*/  @!P0 BRA `(.L_x_235) ;  /* 0xfffffffc00ac8947 */ /* 0x000fea000383ffff */
.L_x_233:
[----:B------:R-:W-:-:S13]  /*1170*/  ISETP.GE.AND P0, PT, R23, R2, PT ;  /* 0x000000021700720c */ /* 0x000fda0003f06270 */
[----:B------:R-:W-:Y:S05]  /*1180*/  @P0 BRA `(.L_x_234) ;  /* 0x0000000400e80947 */ /* 0x000fea0003800000 */
[----:B------:R-:W-:Y:S01]  /*1190*/  IMAD.IADD R11, R2, 0x1, -R23 ;  /* 0x00000001020b7824 */ /* 0x000fe200078e0a17 */
[----:B------:R-:W-:Y:S04]  /*11a0*/  BSSY.RECONVERGENT B1, `(.L_x_234) ;  /* 0x0000078000017945 */ /* 0x000fe80003800200 */
[----:B------:R-:W-:-:S13]  /*11b0*/  ISETP.GE.AND P0, PT, R0, R11, PT ;  /* 0x0000000b0000720c */ /* 0x000fda0003f06270 */
[----:B------:R-:W-:Y:S05]  /*11c0*/  @P0 BRA `(.L_x_236) ;  /* 0x0000000400d40947 */ /* 0x000fea0003800000 */
[----:B------:R-:W-:Y:S01]  /*11d0*/  LOP3.LUT R4, RZ, R0, RZ, 0x33, !PT ;  /* 0x00000000ff047212 */ /* 0x000fe200078e33ff */
[----:B------:R-:W-:Y:S03]  /*11e0*/  BSSY.RECONVERGENT B2, `(.L_x_237) ;  /* 0x0000015000027945 */ /* 0x000fe60003800200 */
[----:B------:R-:W-:-:S04]  /*11f0*/  IADD3 R4, PT, PT, -R23, R2, R4 ;  /* 0x0000000217047210 */ /* 0x000fc80007ffe104 */
[C---:B------:R-:W-:Y:S02]  /*1200*/  LOP3.LUT R2, R4.reuse, 0x300, RZ, 0xc0, !PT ;  /* 0x0000030004027812 */ /* 0x040fe400078ec0ff */
[----:B------:R-:W-:Y:S02]  /*1210*/  ISETP.GE.U32.AND P1, PT, R4, 0x300, PT ;  /* 0x000003000400780c */ /* 0x000fe40003f26070 */
[----:B------:R-:W-:Y:S01]  /*1220*/  ISETP.NE.AND P0, PT, R2, 0x300, PT ;  /* 0x000003000200780c */ /* 0x000fe20003f05270 */
[----:B------:R-:W-:-:S12]  /*1230*/  IMAD.MOV.U32 R2, RZ, RZ, R0 ;  /* 0x000000ffff027224 */ /* 0x000fd800078e0000 */
[----:B------:R-:W-:Y:S05]  /*1240*/  @!P0 BRA `(.L_x_238) ;  /* 0x0000000000388947 */ /* 0x000fea0003800000 */
[----:B------:R-:W0:Y:S01]  /*1250*/  LDC.64 R6, c[0x0][0x380] ;  /* 0x0000e000ff067b82 */ /* 0x000e220000000a00 */
[----:B------:R-:W-:Y:S01]  /*1260*/  LEA.HI R2, R4, 0x1, RZ, 0x18 ;  /* 0x0000000104027811 */ /* 0x000fe200078fc0ff */
[----:B------:R-:W-:-:S03]  /*1270*/  IMAD.IADD R9, R0, 0x1, R23 ;  /* 0x0000000100097824 */ /* 0x000fc600078e0217 */
[----:B------:R-:W-:Y:S01]  /*1280*/  LOP3.LUT R4, R2, 0x3, RZ, 0xc0, !PT ;  /* 0x0000000302047812 */ /* 0x000fe200078ec0ff */
[----:B------:R-:W-:-:S04]  /*1290*/  IMAD.MOV.U32 R2, RZ, RZ, R0 ;  /* 0x000000ffff027224 */ /* 0x000fc800078e0000 */
[----:B------:R-:W-:-:S07]  /*12a0*/  IMAD.MOV R8, RZ, RZ, -R4 ;  /* 0x000000ffff087224 */ /* 0x000fce00078e0a04 */
.L_x_239:
[----:B0-----:R-:W-:-:S06]  /*12b0*/  IMAD.WIDE.U32 R4, R9, 0x4, R6 ;  /* 0x0000000409047825 */ /* 0x001fcc00078e0006 */
[----:B------:R-:W2:Y:S01]  /*12c0*/  LDG.E.CONSTANT R4, desc[UR6][R4.64] ;  /* 0x0000000604047981 */ /* 0x000ea2000c1e9900 */
[----:B------:R-:W-:Y:S02]  /*12d0*/  VIADD R8, R8, 0x1 ;  /* 0x0000000108087836 */ /* 0x000fe40000000000 */
[----:B------:R-:W-:Y:S02]  /*12e0*/  VIADD R2, R2, 0x100 ;  /* 0x0000010002027836 */ /* 0x000fe40000000000 */
[----:B------:R-:W-:Y:S01]  /*12f0*/  VIADD R9, R9, 0x100 ;  /* 0x0000010009097836 */ /* 0x000fe20000000000 */
[----:B------:R-:W-:Y:S02]  /*1300*/  ISETP.NE.AND P0, PT, R8, RZ, PT ;  /* 0x000000ff0800720c */ /* 0x000fe40003f05270 */
[----:B--2---:R-:W-:-:S11]  /*1310*/  VIMNMX R3, PT, PT, R4, R3, !PT ;  /* 0x0000000304037248 */ /* 0x004fd60007fe0100 */
[----:B------:R-:W-:Y:S05]  /*1320*/  @P0 BRA `(.L_x_239) ;  /* 0xfffffffc00e00947 */ /* 0x000fea000383ffff */
.L_x_238:
[----:B------:R-:W-:Y:S05]  /*1330*/  BSYNC.RECONVERGENT B2 ;  /* 0x0000000000027941 */ /* 0x000fea0003800200 */
.L_x_237:
[----:B------:R-:W-:Y:S05]  /*1340*/  @!P1 BRA `(.L_x_236) ;  /* 0x0000000400749947 */ /* 0x000fea0003800000 */
[----:B------:R-:W0:Y:S01]  /*1350*/  LDCU.64 UR4, c[0x0][0x380] ;  /* 0x00007000ff0477ac */ /* 0x000e220008000a00 */
[----:B------:R-:W-:Y:S01]  /*1360*/  IMAD.IADD R7, R11, 0x1, -R2 ;  /* 0x000000010b077824 */ /* 0x000fe200078e0a02 */
[C---:B------:R-:W-:Y:S01]  /*1370*/  IADD3 R5, P0, PT, R2.reuse, R23, RZ ;  /* 0x0000001702057210 */ /* 0x040fe20007f1e0ff */
[----:B------:R-:W-:Y:S01]  /*1380*/  BSSY.RECONVERGENT B2, `(.L_x_240) ;  /* 0x0000033000027945 */ /* 0x000fe20003800200 */
[----:B------:R-:W-:Y:S02]  /*1390*/  IMAD.IADD R13, R2, 0x1, R23 ;  /* 0x00000001020d7824 */ /* 0x000fe400078e0217 */
[----:B------:R-:W-:Y:S01]  /*13a0*/  ISETP.GT.AND P1, PT, R7, 0xc00, PT ;  /* 0x00000c000700780c */ /* 0x000fe20003f24270 */
[----:B------:R-:W-:Y:S01]  /*13b0*/  IMAD.X R6, RZ, RZ, RZ, P0 ;  /* 0x000000ffff067224 */ /* 0x000fe200000e06ff */
[----:B0-----:R-:W-:-:S04]  /*13c0*/  LEA R4, P0, R5, UR4, 0x2 ;  /* 0x0000000405047c11 */ /* 0x001fc8000f8010ff */
[----:B------:R-:W-:Y:S02]  /*13d0*/  LEA.HI.X R5, R5, UR5, R6, 0x2, P0 ;  /* 0x0000000505057c11 */ /* 0x000fe400080f1406 */
[----:B------:R-:W-:-:S05]  /*13e0*/  IADD3 R4, P0, PT, R4, 0x800, RZ ;  /* 0x0000080004047810 */ /* 0x000fca0007f1e0ff */
[----:B------:R-:W-:Y:S01]  /*13f0*/  IMAD.X R5, RZ, RZ, R5, P0 ;  /* 0x000000ffff057224 */ /* 0x000fe200000e0605 */
[----:B------:R-:W-:Y:S01]  /*1400*/  PLOP3.LUT P0, PT, PT, PT, PT, 0x80, 0x8 ;  /* 0x000000000008781c */ /* 0x000fe20003f0f070 */
[----:B------:R-:W-:-:S12]  /*1410*/  @!P1 BRA `(.L_x_241) ;  /* 0x0000000000a49947 */ /* 0x000fd80003800000 */
[----:B------:R-:W-:Y:S01]  /*1420*/  PLOP3.LUT P0, PT, PT, PT, PT, 0x8, 0x80 ;  /* 0x000000000080781c */ /* 0x000fe20003f0e170 */
[----:B------:R-:W-:-:S12]  /*1430*/  VIADD R15, R11, 0xfffff400 ;  /* 0xfffff4000b0f7836 */ /* 0x000fd80000000000 */
.L_x_242:
[----:B------:R-:W0:Y:S01]  /*1440*/  LDC.64 R6, c[0x0][0x380] ;  /* 0x0000e000ff067b82 */ /* 0x000e220000000a00 */
[C---:B------:R-:W-:Y:S01]  /*1450*/  VIADD R25, R13.reuse, 0x400 ;  /* 0x000004000d197836 */ /* 0x040fe20000000000 */
[----:B------:R-:W2:Y:S01]  /*1460*/  LDG.E.CONSTANT R10, desc[UR6][R4.64+-0x400] ;  /* 0xfffc0006040a7981 */ /* 0x000ea2000c1e9900 */
[----:B------:R-:W-:-:S03]  /*1470*/  VIADD R9, R13, 0x800 ;  /* 0x000008000d097836 */ /* 0x000fc60000000000 */
[----:B------:R-:W3:Y:S04]  /*1480*/  LDG.E.CONSTANT R21, desc[UR6][R4.64] ;  /* 0x0000000604157981 */ /* 0x000ee8000c1e9900 */
[----:B------:R-:W3:Y:S04]  /*1490*/  LDG.E.CONSTANT R18, desc[UR6][R4.64+0x400] ;  /* 0x0004000604127981 */ /* 0x000ee8000c1e9900 */
[----:B------:R-:W4:Y:S01]  /*14a0*/  LDG.E.CONSTANT R16, desc[UR6][R4.64+0xc00] ;  /* 0x000c000604107981 */ /* 0x000f22000c1e9900 */
[----:B------:R-:W-:-:S03]  /*14b0*/  VIADD R27, R13, 0xc00 ;  /* 0x00000c000d1b7836 */ /* 0x000fc60000000000 */
[----:B------:R-:W5:Y:S04]  /*14c0*/  LDG.E.CONSTANT R17, desc[UR6][R4.64+0x1000] ;  /* 0x0010000604117981 */ /* 0x000f68000c1e9900 */
[----:B------:R-:W5:Y:S01]  /*14d0*/  LDG.E.CONSTANT R14, desc[UR6][R4.64+0x1400] ;  /* 0x00140006040e7981 */ /* 0x000f62000c1e9900 */
[----:B0-----:R-:W-:-:S03]  /*14e0*/  IMAD.WIDE.U32 R22, R13, 0x4, R6 ;  /* 0x000000040d167825 */ /* 0x001fc600078e0006 */
[----:B------:R-:W5:Y:S04]  /*14f0*/  LDG.E.CONSTANT R20, desc[UR6][R4.64+0x1c00] ;  /* 0x001c000604147981 */ /* 0x000f68000c1e9900 */
[----:B------:R-:W2:Y:S01]  /*1500*/  LDG.E.CONSTANT R12, desc[UR6][R22.64] ;  /* 0x00000006160c7981 */ /* 0x000ea2000c1e9900 */
[----:B------:R-:W-:-:S05]  /*1510*/  IMAD.WIDE.U32 R24, R25, 0x4, R6 ;  /* 0x0000000419187825 */ /* 0x000fca00078e0006 */
[----:B------:R-:W4:Y:S01]  /*1520*/  LDG.E.CONSTANT R19, desc[UR6][R24.64] ;  /* 0x0000000618137981 */ /* 0x000f22000c1e9900 */
[----:B------:R-:W-:-:S03]  /*1530*/  IMAD.WIDE.U32 R8, R9, 0x4, R6 ;  /* 0x0000000409087825 */ /* 0x000fc600078e0006 */
[----:B------:R-:W5:Y:S01]  /*1540*/  LDG.E.CONSTANT R23, desc[UR6][R4.64+0x2000] ;  /* 0x0020000604177981 */ /* 0x000f62000c1e9900 */
[----:B------:R-:W-:-:S03]  /*1550*/  IMAD.WIDE.U32 R6, R27, 0x4, R6 ;  /* 0x000000041b067825 */ /* 0x000fc600078e0006 */
[----:B------:R-:W5:Y:S04]  /*1560*/  LDG.E.CONSTANT R9, desc[UR6][R8.64] ;  /* 0x0000000608097981 */ /* 0x000f68000c1e9900 */
[----:B------:R-:W5:Y:S04]  /*1570*/  LDG.E.CONSTANT R22, desc[UR6][R4.64+0x2400] ;  /* 0x0024000604167981 */ /* 0x000f68000c1e9900 */
[----:B------:R0:W5:Y:S04]  /*1580*/  LDG.E.CONSTANT R6, desc[UR6][R6.64] ;  /* 0x0000000606067981 */ /* 0x000168000c1e9900 */
[----:B------:R-:W5:Y:S04]  /*1590*/  LDG.E.CONSTANT R25, desc[UR6][R4.64+0x2c00] ;  /* 0x002c000604197981 */ /* 0x000f68000c1e9900 */
[----:B------:R-:W5:Y:S04]  /*15a0*/  LDG.E.CONSTANT R27, desc[UR6][R4.64+0x3000] ;  /* 0x00300006041b7981 */ /* 0x000f68000c1e9900 */
[----:B------:R1:W5:Y:S01]  /*15b0*/  LDG.E.CONSTANT R24, desc[UR6][R4.64+0x3400] ;  /* 0x0034000604187981 */ /* 0x000362000c1e9900 */
[----:B------:R-:W-:-:S05]  /*15c0*/  VIADD R2, R2, 0x1000 ;  /* 0x0000100002027836 */ /* 0x000fca0000000000 */
[----:B------:R-:W-:Y:S02]  /*15d0*/  ISETP.GE.AND P1, PT, R2, R15, PT ;  /* 0x0000000f0200720c */ /* 0x000fe40003f26270 */
[----:B0-----:R-:W-:Y:S01]  /*15e0*/  IADD3 R7, P2, PT, R4, 0x4000, RZ ;  /* 0x0000400004077810 */ /* 0x001fe20007f5e0ff */
[----:B------:R-:W-:-:S04]  /*15f0*/  VIADD R13, R13, 0x1000 ;  /* 0x000010000d0d7836 */ /* 0x000fc80000000000 */
[----:B-1----:R-:W-:Y:S02]  /*1600*/  IMAD.X R5, RZ, RZ, R5, P2 ;  /* 0x000000ffff057224 */ /* 0x002fe400010e0605 */
[----:B------:R-:W-:Y:S01]  /*1610*/  IMAD.MOV.U32 R4, RZ, RZ, R7 ;  /* 0x000000ffff047224 */ /* 0x000fe200078e0007 */
[----:B--2---:R-:W-:-:S04]  /*1620*/  VIMNMX3 R10, R3, R12, R10, !PT ;  /* 0x0000000c030a720f */ /* 0x004fc8000780010a */
[----:B---3--:R-:W-:-:S04]  /*1630*/  VIMNMX3 R10, R10, R21, R18, !PT ;  /* 0x000000150a0a720f */ /* 0x008fc80007800112 */
[----:B----4-:R-:W-:-:S04]  /*1640*/  VIMNMX3 R10, R10, R19, R16, !PT ;  /* 0x000000130a0a720f */ /* 0x010fc80007800110 */
[----:B-----5:R-:W-:-:S04]  /*1650*/  VIMNMX3 R10, R10, R17, R14, !PT ;  /* 0x000000110a0a720f */ /* 0x020fc8000780010e */
[----:B------:R-:W-:-:S04]  /*1660*/  VIMNMX3 R9, R10, R9, R20, !PT ;  /* 0x000000090a09720f */ /* 0x000fc80007800114 */
[----:B------:R-:W-:-:S04]  /*1670*/  VIMNMX3 R9, R9, R23, R22, !PT ;  /* 0x000000170909720f */ /* 0x000fc80007800116 */
[----:B------:R-:W-:-:S04]  /*1680*/  VIMNMX3 R6, R9, R6, R25, !PT ;  /* 0x000000060906720f */ /* 0x000fc80007800119 */
[----:B------:R-:W-:Y:S01]  /*1690*/  VIMNMX3 R3, R6, R27, R24, !PT ;  /* 0x0000001b0603720f */ /* 0x000fe20007800118 */
[----:B------:R-:W-:Y:S06]  /*16a0*/  @!P1 BRA `(.L_x_242) ;  /* 0xfffffffc00649947 */ /* 0x000fec000383ffff */
.L_x_241:
[----:B------:R-:W-:Y:S05]  /*16b0*/  BSYNC.RECONVERGENT B2 ;  /* 0x0000000000027941 */ /* 0x000fea0003800200 */
.L_x_240:
[----:B------:R-:W-:Y:S01]  /*16c0*/  IMAD.IADD R6, R11, 0x1, -R2 ;  /* 0x000000010b067824 */ /* 0x000fe200078e0a02 */
[----:B------:R-:W-:Y:S04]  /*16d0*/  BSSY.RECONVERGENT B2, `(.L_x_243) ;  /* 0x000001a000027945 */ /* 0x000fe80003800200 */
[----:B------:R-:W-:-:S13]  /*16e0*/  ISETP.GT.AND P1, PT, R6, 0x400, PT ;  /* 0x000004000600780c */ /* 0x000fda0003f24270 */
[----:B------:R-:W-:Y:S05]  /*16f0*/  @!P1 BRA `(.L_x_244) ;  /* 0x00000000005c9947 */ /* 0x000fea0003800000 */
[----:B------:R-:W0:Y:S01]  /*1700*/  LDC.64 R8, c[0x0][0x380] ;  /* 0x0000e000ff087b82 */ /* 0x000e220000000a00 */
[C---:B------:R-:W-:Y:S01]  /*1710*/  VIADD R15, R13.reuse, 0x400 ;  /* 0x000004000d0f7836 */ /* 0x040fe20000000000 */
[----:B------:R-:W2:Y:S04]  /*1720*/  LDG.E.CONSTANT R10, desc[UR6][R4.64+-0x400] ;  /* 0xfffc0006040a7981 */ /* 0x000ea8000c1e9900 */
[----:B------:R-:W3:Y:S04]  /*1730*/  LDG.E.CONSTANT R12, desc[UR6][R4.64+0x400] ;  /* 0x00040006040c7981 */ /* 0x000ee8000c1e9900 */
[----:B------:R-:W4:Y:S04]  /*1740*/  LDG.E.CONSTANT R14, desc[UR6][R4.64+0xc00] ;  /* 0x000c0006040e7981 */ /* 0x000f28000c1e9900 */
[----:B------:R-:W5:Y:S04]  /*1750*/  LDG.E.CONSTANT R17, desc[UR6][R4.64+0x1000] ;  /* 0x0010000604117981 */ /* 0x000f68000c1e9900 */
[----:B------:R1:W5:Y:S01]  /*1760*/  LDG.E.CONSTANT R16, desc[UR6][R4.64+0x1400] ;  /* 0x0014000604107981 */ /* 0x000362000c1e9900 */
[----:B0-----:R-:W-:-:S04]  /*1770*/  IMAD.WIDE.U32 R6, R13, 0x4, R8 ;  /* 0x000000040d067825 */ /* 0x001fc800078e0008 */
[----:B------:R-:W-:Y:S02]  /*1780*/  IMAD.WIDE.U32 R8, R15, 0x4, R8 ;  /* 0x000000040f087825 */ /* 0x000fe400078e0008 */
[----:B------:R-:W2:Y:S04]  /*1790*/  LDG.E.CONSTANT R6, desc[UR6][R6.64] ;  /* 0x0000000606067981 */ /* 0x000ea8000c1e9900 */
[----:B------:R-:W3:Y:S04]  /*17a0*/  LDG.E.CONSTANT R15, desc[UR6][R4.64] ;  /* 0x00000006040f7981 */ /* 0x000ee8000c1e9900 */
[----:B------:R-:W4:Y:S01]  /*17b0*/  LDG.E.CONSTANT R9, desc[UR6][R8.64] ;  /* 0x0000000608097981 */ /* 0x000f22000c1e9900 */
[----:B------:R-:W-:Y:S01]  /*17c0*/  PLOP3.LUT P0, PT, PT, PT, PT, 0x8, 0x80 ;  /* 0x000000000080781c */ /* 0x000fe20003f0e170 */
[----:B------:R-:W-:-:S02]  /*17d0*/  VIADD R2, R2, 0x800 ;  /* 0x0000080002027836 */ /* 0x000fc40000000000 */
[----:B------:R-:W-:Y:S01]  /*17e0*/  VIADD R13, R13, 0x800 ;  /* 0x000008000d0d7836 */ /* 0x000fe20000000000 */
[----:B--2---:R-:W-:Y:S02]  /*17f0*/  VIMNMX3 R10, R3, R6, R10, !PT ;  /* 0x00000006030a720f */ /* 0x004fe4000780010a */
[----:B------:R-:W-:Y:S02]  /*1800*/  IADD3 R6, P1, PT, R4, 0x2000, RZ ;  /* 0x0000200004067810 */ /* 0x000fe40007f3e0ff */
[----:B---3--:R-:W-:-:S03]  /*1810*/  VIMNMX3 R10, R10, R15, R12, !PT ;  /* 0x0000000f0a0a720f */ /* 0x008fc6000780010c */
[----:B------:R-:W-:Y:S01]  /*1820*/  IMAD.X R7, RZ, RZ, R5, P1 ;  /* 0x000000ffff077224 */ /* 0x000fe200008e0605 */
[----:B----4-:R-:W-:Y:S01]  /*1830*/  VIMNMX3 R10, R10, R9, R14, !PT ;  /* 0x000000090a0a720f */ /* 0x010fe2000780010e */
[----:B-1----:R-:W-:Y:S02]  /*1840*/  IMAD.MOV.U32 R4, RZ, RZ, R6 ;  /* 0x000000ffff047224 */ /* 0x002fe400078e0006 */
[----:B------:R-:W-:Y:S01]  /*1850*/  IMAD.MOV.U32 R5, RZ, RZ, R7 ;  /* 0x000000ffff057224 */ /* 0x000fe200078e0007 */
[----:B-----5:R-:W-:-:S07]  /*1860*/  VIMNMX3 R3, R10, R17, R16, !PT ;  /* 0x000000110a03720f */ /* 0x020fce0007800110 */
.L_x_244:
[----:B------:R-:W-:Y:S05]  /*1870*/  BSYNC.RECONVERGENT B2 ;  /* 0x0000000000027941 */ /* 0x000fea0003800200 */
.L_x_243:
[----:B------:R-:W-:-:S13]  /*1880*/  ISETP.LT.OR P0, PT, R2, R11, P0 ;  /* 0x0000000b0200720c */ /* 0x000fda0000701670 */
[----:B------:R-:W-:Y:S05]  /*1890*/  @!P0 BRA `(.L_x_236) ;  /* 0x0000000000208947 */ /* 0x000fea0003800000 */
[----:B------:R-:W0:Y:S01]  /*18a0*/  LDC.64 R6, c[0x0][0x380] ;  /* 0x0000e000ff067b82 */ /* 0x000e220000000a00 */
[----:B------:R-:W2:Y:S04]  /*18b0*/  LDG.E.CONSTANT R2, desc[UR6][R4.64+-0x400] ;  /* 0xfffc000604027981 */ /* 0x000ea8000c1e9900 */
[----:B------:R-:W3:Y:S04]  /*18c0*/  LDG.E.CONSTANT R9, desc[UR6][R4.64] ;  /* 0x0000000604097981 */ /* 0x000ee8000c1e9900 */
[----:B------:R-:W3:Y:S01]  /*18d0*/  LDG.E.CONSTANT R8, desc[UR6][R4.64+0x400] ;  /* 0x0004000604087981 */ /* 0x000ee2000c1e9900 */
[----:B0-----:R-:W-:-:S06]  /*18e0*/  IMAD.WIDE.U32 R6, R13, 0x4, R6 ;  /* 0x000000040d067825 */ /* 0x001fcc00078e0006 */
[----:B------:R-:W2:Y:S02]  /*18f0*/  LDG.E.CONSTANT R6, desc[UR6][R6.64] ;  /* 0x0000000606067981 */ /* 0x000ea4000c1e9900 */
[----:B--2---:R-:W-:-:S04]  /*1900*/  VIMNMX3 R2, R3, R6, R2, !PT ;  /* 0x000000060302720f */ /* 0x004fc80007800102 */
[----:B---3--:R-:W-:-:S07]  /*1910*/  VIMNMX3 R3, R2, R9, R8, !PT ;  /* 0x000000090203720f */ /* 0x008fce0007800108 */
.L_x_236:
[----:B------:R-:W-:Y:S05]  /*1920*/  BSYNC.RECONVERGENT B1 ;  /* 0x0000000000017941 */ /* 0x000fea0003800200 */
.L_x_234:
[----:B------:R-:W0:Y:S01]  /*1930*/  S2R R8, SR_LANEID ;  /* 0x0000000000087919 */ /* 0x000e220000000000 */
[----:B------:R-:W1:Y:S01]  /*1940*/  SHFL.DOWN PT, R2, R3, 0x1, 0x1f ;  /* 0x08201f0003027f89 */ /* 0x000e6200000e0000 */
[C---:B0-----:R-:W-:Y:S02]  /*1950*/  ISETP.GT.AND P0, PT, R8.reuse, 0x1e, PT ;  /* 0x0000001e0800780c */ /* 0x041fe40003f04270 */
[----:B------:R-:W-:-:S11]  /*1960*/  ISETP.NE.AND P1, PT, R8, RZ, PT ;  /* 0x000000ff0800720c */ /* 0x000fd60003f25270 */
[----:B-1----:R-:W-:Y:S02]  /*1970*/  @!P0 VIMNMX R3, PT, PT, R2, R3, !PT ;  /* 0x0000000302038248 */ /* 0x002fe40007fe0100 */
[----:B------:R-:W-:Y:S01]  /*1980*/  ISETP.GT.AND P0, PT, R8, 0x1d, PT ;  /* 0x0000001d0800780c */ /* 0x000fe20003f04270 */
[----:B------:R-:W0:Y:S01]  /*1990*/  @!P1 S2R R6, SR_CgaCtaId ;  /* 0x0000000000069919 */ /* 0x000e220000008800 */
[----:B------:R-:W-:Y:S02]  /*19a0*/  @!P1 MOV R5, 0x400 ;  /* 0x0000040000059802 */ /* 0x000fe40000000f00 */
[----:B------:R-:W-:Y:S01]  /*19b0*/  @!P1 SHF.R.U32.HI R4, RZ, 0x3, R0 ;  /* 0x00000003ff049819 */ /* 0x000fe20000011600 */
[----:B------:R-:W1:Y:S03]  /*19c0*/  SHFL.DOWN PT, R2, R3, 0x2, 0x1f ;  /* 0x08401f0003027f89 */ /* 0x000e6600000e0000 */
[----:B------:R-:W-:-:S05]  /*19d0*/  @!P1 LOP3.LUT R4, R4, 0x7c, RZ, 0xc0, !PT ;  /* 0x0000007c04049812 */ /* 0x000fca00078ec0ff */
[----:B-1----:R-:W-:Y:S02]  /*19e0*/  @!P0 VIMNMX R3, PT, PT, R3, R2, !PT ;  /* 0x0000000203038248 */ /* 0x002fe40007fe0100 */
[----:B------:R-:W-:Y:S02]  /*19f0*/  ISETP.GT.AND P0, PT, R8, 0x1b, PT ;  /* 0x0000001b0800780c */ /* 0x000fe40003f04270 */
[----:B0-----:R-:W-:Y:S01]  /*1a00*/  @!P1 LEA R5, R6, R5, 0x18 ;  /* 0x0000000506059211 */ /* 0x001fe200078ec0ff */
[----:B------:R-:W0:Y:S04]  /*1a10*/  SHFL.DOWN PT, R2, R3, 0x4, 0x1f ;  /* 0x08801f0003027f89 */ /* 0x000e2800000e0000 */
[----:B------:R-:W-:-:S06]  /*1a20*/  @!P1 IMAD.IADD R7, R4, 0x1, R5 ;  /* 0x0000000104079824 */ /* 0x000fcc00078e0205 */
        /* <DEDUP_REMOVED lines=12> */
[----:B------:R-:W0:Y:S01]  /*1af0*/  S2UR UR5, SR_CgaCtaId ;  /* 0x00000000000579c3 */ /* 0x000e220000008800 */
[----:B------:R-:W-:Y:S02]  /*1b00*/  UMOV UR4, 0x400 ;  /* 0x0000040000047882 */ /* 0x000fe40000000000 */
[----:B0-----:R-:W-:-:S09]  /*1b10*/  ULEA UR4, UR5, UR4, 0x18 ;  /* 0x0000000405047291 */ /* 0x001fd2000f8ec0ff */
[----:B------:R-:W-:Y:S04]  /*1b20*/  LDS R0, [UR4+0xc] ;  /* 0x00000c04ff007984 */ /* 0x000fe80008000800 */
[----:B------:R-:W0:Y:S04]  /*1b30*/  LDS.128 R8, [UR4+0x10] ;  /* 0x00001004ff087984 */ /* 0x000e280008000c00 */
[----:B---3--:R-:W1:Y:S01]  /*1b40*/  LDS.64 R2, [UR4+0x20] ;  /* 0x00002004ff027984 */ /* 0x008e620008000a00 */
[----:B0-----:R-:W-:-:S04]  /*1b50*/  VIMNMX3 R0, R5, R0, R8, !PT ;  /* 0x000000000500720f */ /* 0x001fc80007800108 */
[----:B------:R-:W-:-:S04]  /*1b60*/  VIMNMX3 R0, R0, R9, R10, !PT ;  /* 0x000000090000720f */ /* 0x000fc8000780010a */
[----:B-1----:R-:W-:-:S04]  /*1b70*/  VIMNMX3 R0, R0, R11, R2, !PT ;  /* 0x0000000b0000720f */ /* 0x002fc80007800102 */
[----:B------:R-:W-:Y:S01]  /*1b80*/  VIMNMX R5, PT, PT, R0, R3, !PT ;  /* 0x0000000300057248 */ /* 0x000fe20007fe0100 */
[----:B------:R-:W-:Y:S06]  /*1b90*/  BRA `(.L_x_232) ;  /* 0x0000001c00007947 */ /* 0x000fec0003800000 */
.L_x_217:
        /* <DEDUP_REMOVED lines=12> */
.L_x_247:
[----:B------:R-:W-:Y:S05]  /*1c60*/  BSYNC.RECONVERGENT B1 ;  /* 0x0000000000017941 */ /* 0x000fea0003800200 */
.L_x_246:
        /* <DEDUP_REMOVED lines=16> */
.L_x_252:
        /* <DEDUP_REMOVED lines=9> */
.L_x_251:
[----:B------:R-:W-:Y:S05]  /*1e00*/  BSYNC.RECONVERGENT B2 ;  /* 0x0000000000027941 */ /* 0x000fea0003800200 */
.L_x_250:
        /* <DEDUP_REMOVED lines=8> */
.L_x_255:
        /* <DEDUP_REMOVED lines=35> */
.L_x_254:
[----:B------:R-:W-:Y:S05]  /*20c0*/  BSYNC.RECONVERGENT B2 ;  /* 0x0000000000027941 */ /* 0x000fea0003800200 */
.L_x_253:
        /* <DEDUP_REMOVED lines=22> */
.L_x_257:
[----:B------:R-:W-:Y:S05]  /*2230*/  BSYNC.RECONVERGENT B2 ;  /* 0x0000000000027941 */ /* 0x000fea0003800200 */
.L_x_256:
        /* <DEDUP_REMOVED lines=10> */
.L_x_249:
[----:B------:R-:W-:Y:S05]  /*22e0*/  BSYNC.RECONVERGENT B1 ;  /* 0x0000000000017941 */ /* 0x000fea0003800200 */
.L_x_248:
        /* <DEDUP_REMOVED lines=37> */
[----:B--2---:R-:W1:Y:S01]  /*2540*/  LDS.64 R2, [UR4+0x20] ;  /* 0x00002004ff027984 */ /* 0x004e620008000a00 */
[----:B0-----:R-:W-:-:S04]  /*2550*/  VIMNMX3 R0, R5, R0, R8, !PT ;  /* 0x000000000500720f */ /* 0x001fc80007800108 */
[----:B------:R-:W-:-:S04]  /*2560*/  VIMNMX3 R0, R0, R9, R10, !PT ;  /* 0x000000090000720f */ /* 0x000fc8000780010a */
[----:B-1----:R-:W-:-:S04]  /*2570*/  VIMNMX3 R0, R0, R11, R2, !PT ;  /* 0x0000000b0000720f */ /* 0x002fc80007800102 */
[----:B------:R-:W-:Y:S01]  /*2580*/  VIMNMX R5, PT, PT, R0, R3, !PT ;  /* 0x0000000300057248 */ /* 0x000fe20007fe0100 */
[----:B------:R-:W-:Y:S06]  /*2590*/  BRA `(.L_x_232) ;  /* 0x0000001000807947 */ /* 0x000fec0003800000 */
.L_x_258:
[----:B0-----:R-:W0:Y:S01]  /*25a0*/  S2R R4, SR_LANEID ;  /* 0x0000000000047919 */ /* 0x001e220000000000 */
[----:B------:R-:W-:-:S04]  /*25b0*/  LOP3.LUT R0, R3, 0x3e0, RZ, 0xc0, !PT ;  /* 0x000003e003007812 */ /* 0x000fc800078ec0ff */
[----:B------:R-:W-:Y:S01]  /*25c0*/  LOP3.LUT R9, RZ, R0, RZ, 0x33, !PT ;  /* 0x00000000ff097212 */ /* 0x000fe200078e33ff */
[----:B------:R-:W-:-:S04]  /*25d0*/  VIADD R5, R0, 0x20 ;  /* 0x0000002000057836 */ /* 0x000fc80000000000 */
[----:B------:R-:W-:Y:S01]  /*25e0*/  IMAD.IADD R9, R9, 0x1, R2 ;  /* 0x0000000109097824 */ /* 0x000fe200078e0202 */
[----:B------:R-:W-:-:S04]  /*25f0*/  ISETP.GT.AND P0, PT, R5, R2, PT ;  /* 0x000000020500720c */ /* 0x000fc80003f04270 */
[----:B------:R-:W-:-:S05]  /*2600*/  SEL R6, R9, 0x1f, P0 ;  /* 0x0000001f09067807 */ /* 0x000fca0000000000 */
[----:B------:R-:W1:Y:S01]  /*2610*/  SHFL.DOWN PT, R0, R7, 0x1, R6 ;  /* 0x0820000007007989 */ /* 0x000e6200000e0006 */
[C---:B0-----:R-:W-:Y:S01]  /*2620*/  ISETP.GE.AND P0, PT, R4.reuse, R6, PT ;  /* 0x000000060400720c */ /* 0x041fe20003f06270 */
[C---:B------:R-:W-:Y:S01]  /*2630*/  VIADD R5, R4.reuse, 0x2 ;  /* 0x0000000204057836 */ /* 0x040fe20000000000 */
[----:B------:R-:W-:-:S11]  /*2640*/  ISETP.NE.AND P1, PT, R4, RZ, PT ;  /* 0x000000ff0400720c */ /* 0x000fd60003f25270 */
[----:B-1----:R-:W-:Y:S02]  /*2650*/  @!P0 VIMNMX R7, PT, PT, R0, R7, !PT ;  /* 0x0000000700078248 */ /* 0x002fe40007fe0100 */
[----:B------:R-:W-:Y:S01]  /*2660*/  ISETP.GT.AND P0, PT, R5, R6, PT ;  /* 0x000000060500720c */ /* 0x000fe20003f04270 */
[----:B------:R-:W-:Y:S01]  /*2670*/  VIADD R5, R4, 0x4 ;  /* 0x0000000404057836 */ /* 0x000fe20000000000 */
[----:B------:R-:W0:Y:S01]  /*2680*/  @!P1 S2R R8, SR_CgaCtaId ;  /* 0x0000000000089919 */ /* 0x000e220000008800 */
[----:B------:R-:W1:Y:S10]  /*2690*/  SHFL.DOWN PT, R0, R7, 0x2, R6 ;  /* 0x0840000007007989 */ /* 0x000e7400000e0006 */
[----:B-1----:R-:W-:-:S02]  /*26a0*/  @!P0 VIMNMX R7, PT, PT, R7, R0, !PT ;  /* 0x0000000007078248 */ /* 0x002fc40007fe0100 */
[----:B------:R-:W-:Y:S01]  /*26b0*/  ISETP.GT.AND P0, PT, R5, R6, PT ;  /* 0x000000060500720c */ /* 0x000fe20003f04270 */
[----:B------:R-:W-:Y:S02]  /*26c0*/  VIADD R5, R4, 0x8 ;  /* 0x0000000804057836 */ /* 0x000fe40000000000 */
[----:B------:R-:W1:Y:S10]  /*26d0*/  SHFL.DOWN PT, R0, R7, 0x4, R6 ;  /* 0x0880000007007989 */ /* 0x000e7400000e0006 */
[----:B-1----:R-:W-:-:S02]  /*26e0*/  @!P0 VIMNMX R7, PT, PT, R7, R0, !PT ;  /* 0x0000000007078248 */ /* 0x002fc40007fe0100 */
[----:B------:R-:W-:Y:S01]  /*26f0*/  ISETP.GT.AND P0, PT, R5, R6, PT ;  /* 0x000000060500720c */ /* 0x000fe20003f04270 */
[----:B------:R-:W-:Y:S01]  /*2700*/  VIADD R5, R4, 0x10 ;  /* 0x0000001004057836 */ /* 0x000fe20000000000 */
[----:B------:R-:W-:Y:S01]  /*2710*/  @!P1 SHF.R.U32.HI R4, RZ, 0x3, R3 ;  /* 0x00000003ff049819 */ /* 0x000fe20000011603 */
[----:B------:R-:W1:Y:S03]  /*2720*/  SHFL.DOWN PT, R0, R7, 0x8, R6 ;  /* 0x0900000007007989 */ /* 0x000e6600000e0006 */
[----:B------:R-:W-:-:S07]  /*2730*/  @!P1 LOP3.LUT R4, R4, 0x7c, RZ, 0xc0, !PT ;  /* 0x0000007c04049812 */ /* 0x000fce00078ec0ff */
[----:B-1----:R-:W-:Y:S02]  /*2740*/  @!P0 VIMNMX R7, PT, PT, R7, R0, !PT ;  /* 0x0000000007078248 */ /* 0x002fe40007fe0100 */
[----:B------:R-:W-:Y:S02]  /*2750*/  ISETP.GT.AND P0, PT, R5, R6, PT ;  /* 0x000000060500720c */ /* 0x000fe40003f04270 */
[----:B------:R-:W-:Y:S01]  /*2760*/  @!P1 MOV R5, 0x400 ;  /* 0x0000040000059802 */ /* 0x000fe20000000f00 */
[----:B------:R-:W1:Y:S03]  /*2770*/  SHFL.DOWN PT, R0, R7, 0x10, R6 ;  /* 0x0a00000007007989 */ /* 0x000e6600000e0006 */
[----:B0-----:R-:W-:-:S05]  /*2780*/  @!P1 LEA R5, R8, R5, 0x18 ;  /* 0x0000000508059211 */ /* 0x001fca00078ec0ff */
[----:B------:R-:W-:Y:S02]  /*2790*/  @!P1 IMAD.IADD R4, R4, 0x1, R5 ;  /* 0x0000000104049824 */ /* 0x000fe400078e0205 */
[----:B-1----:R-:W-:Y:S02]  /*27a0*/  @!P0 VIMNMX R7, PT, PT, R7, R0, !PT ;  /* 0x0000000007078248 */ /* 0x002fe40007fe0100 */
        /* <DEDUP_REMOVED lines=12> */
[----:B------:R-:W1:Y:S04]  /*2870*/  LDS R0, [UR4+0xc] ;  /* 0x00000c04ff007984 */ /* 0x000e680008000800 */
[----:B------:R-:W0:Y:S04]  /*2880*/  LDS.128 R8, [UR4+0x10] ;  /* 0x00001004ff087984 */ /* 0x000e280008000c00 */
[----:B------:R-:W2:Y:S01]  /*2890*/  LDS.64 R6, [UR4+0x20] ;  /* 0x00002004ff067984 */ /* 0x000ea20008000a00 */
[----:B-1----:R-:W-:Y:S02]  /*28a0*/  @P2 VIMNMX R5, PT, PT, R5, R0, !PT ;  /* 0x0000000005052248 */ /* 0x002fe40007fe0100 */
[----:B------:R-:W-:-:S02]  /*28b0*/  ISETP.GT.AND P2, PT, R2, 0xa0, PT ;  /* 0x000000a00200780c */ /* 0x000fc40003f44270 */
[----:B0-----:R-:W-:Y:S02]  /*28c0*/  @P4 VIMNMX R5, PT, PT, R5, R8, !PT ;  /* 0x0000000805054248 */ /* 0x001fe40007fe0100 */
[C---:B------:R-:W-:Y:S02]  /*28d0*/  ISETP.GT.AND P4, PT, R2.reuse, 0xc0, PT ;  /* 0x000000c00200780c */ /* 0x040fe40003f84270 */
[----:B------:R-:W-:Y:S02]  /*28e0*/  @P3 VIMNMX R5, PT, PT, R5, R9, !PT ;  /* 0x0000000905053248 */ /* 0x000fe40007fe0100 */
[----:B------:R-:W-:Y:S02]  /*28f0*/  ISETP.GT.AND P3, PT, R2, 0xe0, PT ;  /* 0x000000e00200780c */ /* 0x000fe40003f64270 */
[----:B------:R-:W-:-:S04]  /*2900*/  @P1 VIMNMX R5, PT, PT, R5, R10, !PT ;  /* 0x0000000a05051248 */ /* 0x000fc80007fe0100 */
[----:B------:R-:W-:-:S04]  /*2910*/  @P2 VIMNMX R5, PT, PT, R5, R11, !PT ;  /* 0x0000000b05052248 */ /* 0x000fc80007fe0100 */
[----:B--2---:R-:W-:-:S04]  /*2920*/  @P4 VIMNMX R5, PT, PT, R5, R6, !PT ;  /* 0x0000000605054248 */ /* 0x004fc80007fe0100 */
[----:B------:R-:W-:Y:S01]  /*2930*/  @P3 VIMNMX R5, PT, PT, R5, R7, !PT ;  /* 0x0000000705053248 */ /* 0x000fe20007fe0100 */
[----:B------:R-:W-:Y:S06]  /*2940*/  BRA `(.L_x_232) ;  /* 0x0000000c00947947 */ /* 0x000fec0003800000 */
.L_x_245:
[----:B------:R-:W0:Y:S01]  /*2950*/  S2R R8, SR_TID.X ;  /* 0x0000000000087919 */ /* 0x000e220000002100 */
[----:B------:R-:W0:Y:S02]  /*2960*/  LDC.64 R4, c[0x0][0x380] ;  /* 0x0000e000ff047b82 */ /* 0x000e240000000a00 */
[----:B0-----:R-:W-:-:S05]  /*2970*/  IMAD.WIDE.U32 R4, R8, 0x4, R4 ;  /* 0x0000000408047825 */ /* 0x001fca00078e0004 */
[----:B------:R-:W2:Y:S04]  /*2980*/  LDG.E.CONSTANT R20, desc[UR6][R4.64] ;  /* 0x0000000604147981 */ /* 0x000ea8000c1e9900 */
[----:B------:R-:W2:Y:S04]  /*2990*/  LDG.E.CONSTANT R0, desc[UR6][R4.64+0x400] ;  /* 0x0004000604007981 */ /* 0x000ea8000c1e9900 */
[----:B------:R-:W2:Y:S04]  /*29a0*/  LDG.E.CONSTANT R3, desc[UR6][R4.64+0x800] ;  /* 0x0008000604037981 */ /* 0x000ea8000c1e9900 */
[----:B------:R-:W3:Y:S04]  /*29b0*/  LDG.E.CONSTANT R6, desc[UR6][R4.64+0xc00] ;  /* 0x000c000604067981 */ /* 0x000ee8000c1e9900 */
[----:B------:R-:W3:Y:S04]  /*29c0*/  LDG.E.CONSTANT R7, desc[UR6][R4.64+0x1000] ;  /* 0x0010000604077981 */ /* 0x000ee8000c1e9900 */
[----:B------:R-:W3:Y:S04]  /*29d0*/  LDG.E.CONSTANT R9, desc[UR6][R4.64+0x1400] ;  /* 0x0014000604097981 */ /* 0x000ee8000c1e9900 */
[----:B------:R-:W4:Y:S04]  /*29e0*/  LDG.E.CONSTANT R10, desc[UR6][R4.64+0x1800] ;  /* 0x00180006040a7981 */ /* 0x000f28000c1e9900 */
[----:B------:R-:W4:Y:S04]  /*29f0*/  LDG.E.CONSTANT R11, desc[UR6][R4.64+0x1c00] ;  /* 0x001c0006040b7981 */ /* 0x000f28000c1e9900 */
[----:B------:R-:W4:Y:S04]  /*2a00*/  LDG.E.CONSTANT R12, desc[UR6][R4.64+0x2000] ;  /* 0x00200006040c7981 */ /* 0x000f28000c1e9900 */
[----:B------:R-:W5:Y:S04]  /*2a10*/  LDG.E.CONSTANT R13, desc[UR6][R4.64+0x2400] ;  /* 0x00240006040d7981 */ /* 0x000f68000c1e9900 */
[----:B------:R-:W5:Y:S04]  /*2a20*/  LDG.E.CONSTANT R14, desc[UR6][R4.64+0x2800] ;  /* 0x00280006040e7981 */ /* 0x000f68000c1e9900 */
[----:B------:R-:W5:Y:S04]  /*2a30*/  LDG.E.CONSTANT R15, desc[UR6][R4.64+0x2c00] ;  /* 0x002c0006040f7981 */ /* 0x000f68000c1e9900 */
[----:B------:R-:W5:Y:S04]  /*2a40*/  LDG.E.CONSTANT R16, desc[UR6][R4.64+0x3000] ;  /* 0x0030000604107981 */ /* 0x000f68000c1e9900 */
[----:B------:R-:W5:Y:S04]  /*2a50*/  LDG.E.CONSTANT R17, desc[UR6][R4.64+0x3400] ;  /* 0x0034000604117981 */ /* 0x000f68000c1e9900 */
[----:B------:R-:W5:Y:S04]  /*2a60*/  LDG.E.CONSTANT R18, desc[UR6][R4.64+0x3800] ;  /* 0x0038000604127981 */ /* 0x000f68000c1e9900 */
[----:B------:R-:W5:Y:S01]  /*2a70*/  LDG.E.CONSTANT R19, desc[UR6][R4.64+0x3c00] ;  /* 0x003c000604137981 */ /* 0x000f62000c1e9900 */
[----:B------:R-:W-:-:S02]  /*2a80*/  ISETP.GE.U32.AND P0, PT, R2, 0x2000, PT ;  /* 0x000020000200780c */ /* 0x000fc40003f06070 */
[----:B--2---:R-:W-:Y:S02]  /*2a90*/  VIMNMX3 R0, R20, R0, R3, !PT ;  /* 0x000000001400720f */ /* 0x004fe40007800103 */
[----:B---3--:R-:W-:Y:S02]  /*2aa0*/  VIMNMX3 R7, R6, R7, R9, !PT ;  /* 0x000000070607720f */ /* 0x008fe40007800109 */
[----:B----4-:R-:W-:Y:S01]  /*2ab0*/  VIMNMX3 R10, R10, R11, R12, !PT ;  /* 0x0000000b0a0a720f */ /* 0x010fe2000780010c */
[----:B------:R-:W-:-:S03]  /*2ac0*/  IMAD.MOV.U32 R11, RZ, RZ, 0x1000 ;  /* 0x00001000ff0b7424 */ /* 0x000fc600078e00ff */
[----:B------:R-:W-:Y:S02]  /*2ad0*/  VIMNMX3 R0, R0, R7, R10, !PT ;  /* 0x000000070000720f */ /* 0x000fe4000780010a */
[----:B-----5:R-:W-:Y:S02]  /*2ae0*/  VIMNMX3 R14, R13, R14, R15, !PT ;  /* 0x0000000e0d0e720f */ /* 0x020fe4000780010f */
[----:B------:R-:W-:-:S04]  /*2af0*/  VIMNMX3 R16, R16, R17, R18, !PT ;  /* 0x000000111010720f */ /* 0x000fc80007800112 */
[----:B------:R-:W-:-:S04]  /*2b00*/  VIMNMX3 R19, R14, R16, R19, !PT ;  /* 0x000000100e13720f */ /* 0x000fc80007800113 */
[----:B------:R-:W-:Y:S01]  /*2b10*/  VIMNMX R0, PT, PT, R0, R19, !PT ;  /* 0x0000001300007248 */ /* 0x000fe20007fe0100 */
[----:B------:R-:W-:Y:S06]  /*2b20*/  @!P0 BRA `(.L_x_259) ;  /* 0x0000000000908947 */ /* 0x000fec0003800000 */
[----:B------:R-:W0:Y:S01]  /*2b30*/  LDC R3, c[0x0][0x390] ;  /* 0x0000e400ff037b82 */ /* 0x000e220000000800 */
[----:B------:R-:W-:Y:S02]  /*2b40*/  VIADD R10, R2, 0xfffff000 ;  /* 0xfffff000020a7836 */ /* 0x000fe40000000000 */
[----:B------:R-:W-:-:S07]  /*2b50*/  IMAD.MOV.U32 R11, RZ, RZ, 0x1000 ;  /* 0x00001000ff0b7424 */ /* 0x000fce00078e00ff */
.L_x_261:
[----:B------:R-:W-:-:S05]  /*2b60*/  IMAD.WIDE R6, R11, 0x4, R4 ;  /* 0x000000040b067825 */ /* 0x000fca00078e0204 */
        /* <DEDUP_REMOVED lines=14> */
[----:B------:R-:W5:Y:S04]  /*2c50*/  LDG.E.CONSTANT R12, desc[UR6][R6.64+0x3800] ;  /* 0x00380006060c7981 */ /* 0x000f68000c1e9900 */
[----:B------:R-:W5:Y:S01]  /*2c60*/  LDG.E.CONSTANT R15, desc[UR6][R6.64+0x3c00] ;  /* 0x003c0006060f7981 */ /* 0x000f62000c1e9900 */
[----:B--2---:R-:W-:Y:S01]  /*2c70*/  VIMNMX3 R17, R0, R17, R2, !PT ;  /* 0x000000110011720f */ /* 0x004fe20007800102 */
[----:B0-----:R-:W-:-:S04]  /*2c80*/  IMAD.MOV.U32 R2, RZ, RZ, R3 ;  /* 0x000000ffff027224 */ /* 0x001fc800078e0003 */
[----:B------:R-:W-:-:S05]  /*2c90*/  IMAD.IADD R0, R2, 0x1, -R11 ;  /* 0x0000000102007824 */ /* 0x000fca00078e0a0b */
[----:B------:R-:W-:Y:S02]  /*2ca0*/  ISETP.GE.AND P0, PT, R0, 0x1000, PT ;  /* 0x000010000000780c */ /* 0x000fe40003f06270 */
[----:B---3--:R-:W-:Y:S02]  /*2cb0*/  VIMNMX3 R16, R16, R19, R18, !PT ;  /* 0x000000131010720f */ /* 0x008fe40007800112 */
[----:B----4-:R-:W-:-:S04]  /*2cc0*/  VIMNMX3 R20, R20, R21, R22, !PT ;  /* 0x000000151414720f */ /* 0x010fc80007800116 */
[----:B------:R-:W-:Y:S02]  /*2cd0*/  VIMNMX3 R16, R17, R16, R20, !PT ;  /* 0x000000101110720f */ /* 0x000fe40007800114 */
[----:B-----5:R-:W-:Y:S02]  /*2ce0*/  VIMNMX3 R23, R23, R24, R25, !PT ;  /* 0x000000181717720f */ /* 0x020fe40007800119 */
[----:B------:R-:W-:Y:S02]  /*2cf0*/  VIMNMX3 R14, R14, R13, R9, !PT ;  /* 0x0000000d0e0e720f */ /* 0x000fe40007800109 */
[----:B------:R-:W-:-:S04]  /*2d00*/  VIMNMX R12, PT, PT, R12, R15, !PT ;  /* 0x0000000f0c0c7248 */ /* 0x000fc80007fe0100 */
[----:B------:R-:W-:-:S04]  /*2d10*/  VIMNMX3 R23, R23, R14, R12, !PT ;  /* 0x0000000e1717720f */ /* 0x000fc8000780010c */
[----:B------:R-:W-:Y:S01]  /*2d20*/  VIMNMX R0, PT, PT, R16, R23, !PT ;  /* 0x0000001710007248 */ /* 0x000fe20007fe0100 */
[----:B------:R-:W-:Y:S06]  /*2d30*/  @!P0 BRA `(.L_x_260) ;  /* 0x0000000400fc8947 */ /* 0x000fec0003800000 */
[----:B------:R-:W-:-:S05]  /*2d40*/  VIADD R11, R11, 0x1000 ;  /* 0x000010000b0b7836 */ /* 0x000fca0000000000 */
[----:B------:R-:W-:-:S13]  /*2d50*/  ISETP.GT.AND P0, PT, R11, R10, PT ;  /* 0x0000000a0b00720c */ /* 0x000fda0003f04270 */
[----:B------:R-:W-:Y:S05]  /*2d60*/  @!P0 BRA `(.L_x_261) ;  /* 0xfffffffc007c8947 */ /* 0x000fea000383ffff */
.L_x_259:
[----:B------:R-:W-:-:S13]  /*2d70*/  ISETP.GE.AND P0, PT, R11, R2, PT ;  /* 0x000000020b00720c */ /* 0x000fda0003f06270 */
[----:B------:R-:W-:Y:S05]  /*2d80*/  @P0 BRA `(.L_x_260) ;  /* 0x0000000400e80947 */ /* 0x000fea0003800000 */
[----:B------:R-:W-:Y:S01]  /*2d90*/  IMAD.IADD R9, R2, 0x1, -R11 ;  /* 0x0000000102097824 */ /* 0x000fe200078e0a0b */
[----:B------:R-:W-:Y:S04]  /*2da0*/  BSSY.RECONVERGENT B1, `(.L_x_260) ;  /* 0x0000078000017945 */ /* 0x000fe80003800200 */
[----:B------:R-:W-:-:S13]  /*2db0*/  ISETP.GE.AND P0, PT, R8, R9, PT ;  /* 0x000000090800720c */ /* 0x000fda0003f06270 */
[----:B------:R-:W-:Y:S05]  /*2dc0*/  @P0 BRA `(.L_x_262) ;  /* 0x0000000400d40947 */ /* 0x000fea0003800000 */
[----:B------:R-:W-:Y:S01]  /*2dd0*/  LOP3.LUT R3, RZ, R8, RZ, 0x33, !PT ;  /* 0x00000008ff037212 */ /* 0x000fe200078e33ff */
[----:B------:R-:W-:Y:S01]  /*2de0*/  BSSY.RECONVERGENT B2, `(.L_x_263) ;  /* 0x0000015000027945 */ /* 0x000fe20003800200 */
[----:B------:R-:W-:Y:S02]  /*2df0*/  IMAD.MOV.U32 R10, RZ, RZ, R8 ;  /* 0x000000ffff0a7224 */ /* 0x000fe400078e0008 */
[----:B------:R-:W-:-:S04]  /*2e00*/  IADD3 R2, PT, PT, -R11, R2, R3 ;  /* 0x000000020b027210 */ /* 0x000fc80007ffe103 */
[C---:B------:R-:W-:Y:S02]  /*2e10*/  LOP3.LUT R3, R2.reuse, 0x300, RZ, 0xc0, !PT ;  /* 0x0000030002037812 */ /* 0x040fe400078ec0ff */
[----:B------:R-:W-:Y:S02]  /*2e20*/  ISETP.GE.U32.AND P1, PT, R2, 0x300, PT ;  /* 0x000003000200780c */ /* 0x000fe40003f26070 */
[----:B------:R-:W-:-:S13]  /*2e30*/  ISETP.NE.AND P0, PT, R3, 0x300, PT ;  /* 0x000003000300780c */ /* 0x000fda0003f05270 */
[----:B------:R-:W-:Y:S05]  /*2e40*/  @!P0 BRA `(.L_x_264) ;  /* 0x0000000000388947 */ /* 0x000fea0003800000 */
[----:B------:R-:W0:Y:S01]  /*2e50*/  LDC.64 R4, c[0x0][0x380] ;  /* 0x0000e000ff047b82 */ /* 0x000e220000000a00 */
[----:B------:R-:W-:Y:S01]  /*2e60*/  LEA.HI R2, R2, 0x1, RZ, 0x18 ;  /* 0x0000000102027811 */ /* 0x000fe200078fc0ff */
[----:B------:R-:W-:Y:S02]  /*2e70*/  IMAD.IADD R7, R8, 0x1, R11 ;  /* 0x0000000108077824 */ /* 0x000fe400078e020b */
[----:B------:R-:W-:Y:S01]  /*2e80*/  IMAD.MOV.U32 R10, RZ, RZ, R8 ;  /* 0x000000ffff0a7224 */ /* 0x000fe200078e0008 */
[----:B------:R-:W-:-:S05]  /*2e90*/  LOP3.LUT R2, R2, 0x3, RZ, 0xc0, !PT ;  /* 0x0000000302027812 */ /* 0x000fca00078ec0ff */
[----:B------:R-:W-:-:S07]  /*2ea0*/  IMAD.MOV R6, RZ, RZ, -R2 ;  /* 0x000000ffff067224 */ /* 0x000fce00078e0a02 */
.L_x_265:
        /* <DEDUP_REMOVED lines=8> */
.L_x_264:
[----:B------:R-:W-:Y:S05]  /*2f30*/  BSYNC.RECONVERGENT B2 ;  /* 0x0000000000027941 */ /* 0x000fea0003800200 */
.L_x_263:
        /* <DEDUP_REMOVED lines=16> */
.L_x_268:
        /* <DEDUP_REMOVED lines=39> */
.L_x_267:
[----:B------:R-:W-:Y:S05]  /*32b0*/  BSYNC.RECONVERGENT B2 ;  /* 0x0000000000027941 */ /* 0x000fea0003800200 */
.L_x_266:
        /* <DEDUP_REMOVED lines=10> */
[----:B------:R-:W5:Y:S01]  /*3360*/  LDG.E.CONSTANT R16, desc[UR6][R2.64+0x1400] ;  /* 0x0014000602107981 */ /* 0x000f62000c1e9900 */
[----:B0-----:R-:W-:-:S04]  /*3370*/  IMAD.WIDE.U32 R4, R11, 0x4, R6 ;  /* 0x000000040b047825 */ /* 0x001fc800078e0006 */
[----:B------:R-:W-:Y:S02]  /*3380*/  IMAD.WIDE.U32 R6, R13, 0x4, R6 ;  /* 0x000000040d067825 */ /* 0x000fe400078e0006 */
[----:B------:R0:W2:Y:S04]  /*3390*/  LDG.E.CONSTANT R5, desc[UR6][R4.64] ;  /* 0x0000000604057981 */ /* 0x0000a8000c1e9900 */
[----:B------:R1:W3:Y:S04]  /*33a0*/  LDG.E.CONSTANT R13, desc[UR6][R2.64] ;  /* 0x00000006020d7981 */ /* 0x0002e8000c1e9900 */
[----:B------:R-:W4:Y:S01]  /*33b0*/  LDG.E.CONSTANT R7, desc[UR6][R6.64] ;  /* 0x0000000606077981 */ /* 0x000f22000c1e9900 */
[----:B0-----:R-:W-:Y:S01]  /*33c0*/  IADD3 R4, P1, PT, R2, 0x2000, RZ ;  /* 0x0000200002047810 */ /* 0x001fe20007f3e0ff */
[----:B------:R-:W-:Y:S01]  /*33d0*/  VIADD R10, R10, 0x800 ;  /* 0x000008000a0a7836 */ /* 0x000fe20000000000 */
[----:B------:R-:W-:Y:S01]  /*33e0*/  PLOP3.LUT P0, PT, PT, PT, PT, 0x8, 0x80 ;  /* 0x000000000080781c */ /* 0x000fe20003f0e170 */
[----:B------:R-:W-:-:S02]  /*33f0*/  VIADD R11, R11, 0x800 ;  /* 0x000008000b0b7836 */ /* 0x000fc40000000000 */
[----:B-1----:R-:W-:Y:S01]  /*3400*/  IMAD.MOV.U32 R2, RZ, RZ, R4 ;  /* 0x000000ffff027224 */ /* 0x002fe200078e0004 */
[----:B--2---:R-:W-:-:S04]  /*3410*/  VIMNMX3 R12, R0, R5, R12, !PT ;  /* 0x00000005000c720f */ /* 0x004fc8000780010c */
[----:B---3--:R-:W-:Y:S01]  /*3420*/  VIMNMX3 R12, R12, R13, R14, !PT ;  /* 0x0000000d0c0c720f */ /* 0x008fe2000780010e */
[----:B------:R-:W-:-:S03]  /*3430*/  IMAD.X R5, RZ, RZ, R3, P1 ;  /* 0x000000ffff057224 */ /* 0x000fc600008e0603 */
[----:B----4-:R-:W-:Y:S01]  /*3440*/  VIMNMX3 R12, R12, R7, R15, !PT ;  /* 0x000000070c0c720f */ /* 0x010fe2000780010f */
[----:B------:R-:W-:-:S03]  /*3450*/  IMAD.MOV.U32 R3, RZ, RZ, R5 ;  /* 0x000000ffff037224 */ /* 0x000fc600078e0005 */
[----:B-----5:R-:W-:-:S07]  /*3460*/  VIMNMX3 R0, R12, R17, R16, !PT ;  /* 0x000000110c00720f */ /* 0x020fce0007800110 */
.L_x_270:
[----:B------:R-:W-:Y:S05]  /*3470*/  BSYNC.RECONVERGENT B2 ;  /* 0x0000000000027941 */ /* 0x000fea0003800200 */
.L_x_269:
        /* <DEDUP_REMOVED lines=10> */
.L_x_262:
[----:B------:R-:W-:Y:S05]  /*3520*/  BSYNC.RECONVERGENT B1 ;  /* 0x0000000000017941 */ /* 0x000fea0003800200 */
.L_x_260:
[----:B------:R-:W0:Y:S01]  /*3530*/  S2R R6, SR_LANEID ;  /* 0x0000000000067919 */ /* 0x000e220000000000 */
[----:B------:R-:W-:-:S05]  /*3540*/  IMAD.MOV.U32 R5, RZ, RZ, R0 ;  /* 0x000000ffff057224 */ /* 0x000fca00078e0000 */
        /* <DEDUP_REMOVED lines=30> */
[----:B0-----:R-:W-:Y:S04]  /*3730*/  LDS R0, [UR4+0xc] ;  /* 0x00000c04ff007984 */ /* 0x001fe80008000800 */
[----:B------:R-:W0:Y:S04]  /*3740*/  LDS.128 R8, [UR4+0x10] ;  /* 0x00001004ff087984 */ /* 0x000e280008000c00 */
[----:B------:R-:W1:Y:S01]  /*3750*/  LDS.64 R2, [UR4+0x20] ;  /* 0x00002004ff027984 */ /* 0x000e620008000a00 */
[----:B0-----:R-:W-:-:S04]  /*3760*/  VIMNMX3 R0, R5, R0, R8, !PT ;  /* 0x000000000500720f */ /* 0x001fc80007800108 */
[----:B------:R-:W-:-:S04]  /*3770*/  VIMNMX3 R0, R0, R9, R10, !PT ;  /* 0x000000090000720f */ /* 0x000fc8000780010a */
[----:B-1----:R-:W-:-:S04]  /*3780*/  VIMNMX3 R0, R0, R11, R2, !PT ;  /* 0x0000000b0000720f */ /* 0x002fc80007800102 */
[----:B------:R-:W-:-:S07]  /*3790*/  VIMNMX R5, PT, PT, R0, R3, !PT ;  /* 0x0000000300057248 */ /* 0x000fce0007fe0100 */
.L_x_232:
[----:B------:R-:W-:Y:S05]  /*37a0*/  BSYNC.RECONVERGENT B0 ;  /* 0x0000000000007941 */ /* 0x000fea0003800200 */
.L_x_216:
[----:B------:R-:W-:Y:S05]  /*37b0*/  @P0 EXIT ;  /* 0x000000000000094d */ /* 0x000fea0003800000 */
[----:B0-23--:R-:W0:Y:S01]  /*37c0*/  LDC.64 R2, c[0x0][0x388] ;  /* 0x0000e200ff027b82 */ /* 0x00de220000000a00 */
[----:B------:R-:W1:Y:S02]  /*37d0*/  LDCU UR4, c[0x0][0x398] ;  /* 0x00007300ff0477ac */ /* 0x000e640008000800 */
[----:B-1--4-:R-:W-:-:S05]  /*37e0*/  VIMNMX R5, PT, PT, R5, UR4, !PT ;  /* 0x0000000405057c48 */ /* 0x012fca000ffe0100 */
[----:B0-----:R-:W-:Y:S01]  /*37f0*/  STG.E desc[UR6][R2.64], R5 ;  /* 0x0000000502007986 */ /* 0x001fe2000c101906 */
[----:B------:R-:W-:Y:S05]  /*3800*/  EXIT ;  /* 0x000000000000794d */ /* 0x000fea0003800000 */
.L_x_271:
        /* <DEDUP_REMOVED lines=15> */
.L_x_482:


//--------------------- .text._ZN3cub18CUB_300001_SM_10006detail6reduce18DeviceReduceKernelINS2_10policy_hubIiyN4cuda3__47maximumIiEEE10Policy1000EN6thrust24THRUST_300001_SM_1000_NS6detail15normal_iteratorINSC_10device_ptrIiEEEEyS8_iNS5_3std3__410__identityEEEvT0_PT3_T1_NS0_13GridEvenShareISO_EET2_T4_ --------------------------
	.section	.text._ZN3cub18CUB_300001_SM_10006detail6reduce18DeviceReduceKernelINS2_10policy_hubIiyN4cuda3__47maximumIiEEE10Policy1000EN6thrust24THRUST_300001_SM_1000_NS6detail15normal_iteratorINSC_10device_ptrIiEEEEyS8_iNS5_3std3__410__identityEEEvT0_PT3_T1_NS0_13GridEvenShareISO_EET2_T4_,"ax",@progbits
	.align	128
        .global         _ZN3cub18CUB_300001_SM_10006detail6reduce18DeviceReduceKernelINS2_10policy_hubIiyN4cuda3__47maximumIiEEE10Policy1000EN6thrust24THRUST_300001_SM_1000_NS6detail15normal_iteratorINSC_10device_ptrIiEEEEyS8_iNS5_3std3__410__identityEEEvT0_PT3_T1_NS0_13GridEvenShareISO_EET2_T4_
        .type           _ZN3cub18CUB_300001_SM_10006detail6reduce18DeviceReduceKernelINS2_10policy_hubIiyN4cuda3__47maximumIiEEE10Policy1000EN6thrust24THRUST_300001_SM_1000_NS6detail15normal_iteratorINSC_10device_ptrIiEEEEyS8_iNS5_3std3__410__identityEEEvT0_PT3_T1_NS0_13GridEvenShareISO_EET2_T4_,@function
        .size           _ZN3cub18CUB_300001_SM_10006detail6reduce18DeviceReduceKernelINS2_10policy_hubIiyN4cuda3__47maximumIiEEE10Policy1000EN6thrust24THRUST_300001_SM_1000_NS6detail15normal_iteratorINSC_10device_ptrIiEEEEyS8_iNS5_3std3__410__identityEEEvT0_PT3_T1_NS0_13GridEvenShareISO_EET2_T4_,(.L_x_483 - _ZN3cub18CUB_300001_SM_10006detail6reduce18DeviceReduceKernelINS2_10policy_hubIiyN4cuda3__47maximumIiEEE10Policy1000EN6thrust24THRUST_300001_SM_1000_NS6detail15normal_iteratorINSC_10device_ptrIiEEEEyS8_iNS5_3std3__410__identityEEEvT0_PT3_T1_NS0_13GridEvenShareISO_EET2_T4_)
        .other          _ZN3cub18CUB_300001_SM_10006detail6reduce18DeviceReduceKernelINS2_10policy_hubIiyN4cuda3__47maximumIiEEE10Policy1000EN6thrust24THRUST_300001_SM_1000_NS6detail15normal_iteratorINSC_10device_ptrIiEEEEyS8_iNS5_3std3__410__identityEEEvT0_PT3_T1_NS0_13GridEvenShareISO_EET2_T4_,@"STO_CUDA_ENTRY STV_DEFAULT"
_ZN3cub18CUB_300001_SM_10006detail6reduce18DeviceReduceKernelINS2_10policy_hubIiyN4cuda3__47maximumIiEEE10Policy1000EN6thrust24THRUST_300001_SM_1000_NS6detail15normal_iteratorINSC_10device_ptrIiEEEEyS8_iNS5_3std3__410__identityEEEvT0_PT3_T1_NS0_13GridEvenShareISO_EET2_T4_:
.text._ZN3cub18CUB_300001_SM_10006detail6reduce18DeviceReduceKernelINS2_10policy_hubIiyN4cuda3__47maximumIiEEE10Policy1000EN6thrust24THRUST_300001_SM_1000_NS6detail15normal_iteratorINSC_10device_ptrIiEEEEyS8_iNS5_3std3__410__identityEEEvT0_PT3_T1_NS0_13GridEvenShareISO_EET2_T4_:
[----:B------:R-:W-:Y:S08]  /*0000*/  LDC R1, c[0x0][0x37c] ;  /* 0x0000df00ff017b82 */ /* 0x000ff00000000800 */
[----:B------:R-:W0:Y:S01]  /*0010*/  S2UR UR16, SR_CTAID.X ;  /* 0x00000000001079c3 */ /* 0x000e220000002500 */
[----:B------:R-:W1:Y:S01]  /*0020*/  LDCU.64 UR8, c[0x0][0x3b8] ;  /* 0x00007700ff0877ac */ /* 0x000e620008000a00 */
[----:B------:R-:W-:Y:S01]  /*0030*/  BSSY.RECONVERGENT B0, `(.L_x_272) ;  /* 0x00001f8000007945 */ /* 0x000fe20003800200 */
[----:B------:R-:W2:Y:S01]  /*0040*/  LDCU UR5, c[0x0][0x3c0] ;  /* 0x00007800ff0577ac */ /* 0x000ea20008000800 */
[----:B------:R-:W3:Y:S01]  /*0050*/  LDCU.64 UR14, c[0x0][0x358] ;  /* 0x00006b00ff0e77ac */ /* 0x000ee20008000a00 */
[----:B-1----:R-:W-:-:S02]  /*0060*/  IMAD.U32 R2, RZ, RZ, UR8 ;  /* 0x00000008ff027e24 */ /* 0x002fc4000f8e00ff */
[----:B------:R-:W-:Y:S01]  /*0070*/  IMAD.U32 R3, RZ, RZ, UR9 ;  /* 0x00000009ff037e24 */ /* 0x000fe2000f8e00ff */
[----:B--2---:R-:W-:Y:S02]  /*0080*/  USHF.L.U32 UR5, UR5, 0xc, URZ ;  /* 0x0000000c05057899 */ /* 0x004fe400080006ff */
[----:B0-----:R-:W-:Y:S02]  /*0090*/  USHF.L.U32 UR7, UR16, 0xc, URZ ;  /* 0x0000000c10077899 */ /* 0x001fe400080006ff */
[----:B------:R-:W-:-:S04]  /*00a0*/  USHF.R.S32.HI UR4, URZ, 0x1f, UR5 ;  /* 0x0000001fff047899 */ /* 0x000fc80008011405 */
[----:B------:R-:W-:-:S04]  /*00b0*/  IADD3 R23, P1, PT, R2, -UR7, RZ ;  /* 0x8000000702177c10 */ /* 0x000fc8000ff3e0ff */
[----:B------:R-:W-:Y:S02]  /*00c0*/  ISETP.GT.U32.AND P0, PT, R23, 0xfff, PT ;  /* 0x00000fff1700780c */ /* 0x000fe40003f04070 */
[----:B------:R-:W-:-:S04]  /*00d0*/  IADD3.X R22, PT, PT, R3, -0x1, RZ, P1, !PT ;  /* 0xffffffff03167810 */ /* 0x000fc80000ffe4ff */
[----:B------:R-:W-:-:S13]  /*00e0*/  ISETP.GT.U32.AND.EX P0, PT, R22, RZ, PT, P0 ;  /* 0x000000ff1600720c */ /* 0x000fda0003f04100 */
[----:B---3--:R-:W-:Y:S05]  /*00f0*/  @P0 BRA `(.L_x_273) ;  /* 0x0000000c00840947 */ /* 0x008fea0003800000 */
[----:B------:R-:W0:Y:S01]  /*0100*/  S2R R0, SR_TID.X ;  /* 0x0000000000007919 */ /* 0x000e220000002100 */
[----:B------:R-:W-:Y:S01]  /*0110*/  VIADD R3, R2, -UR7 ;  /* 0x8000000702037c36 */ /* 0x000fe20008000000 */
[----:B------:R-:W-:Y:S01]  /*0120*/  BSSY.RECONVERGENT B1, `(.L_x_274) ;  /* 0x000000a000017945 */ /* 0x000fe20003800200 */
[----:B------:R-:W-:-:S03]  /*0130*/  IMAD.MOV.U32 R4, RZ, RZ, RZ ;  /* 0x000000ffff047224 */ /* 0x000fc600078e00ff */
[----:B0-----:R-:W-:Y:S01]  /*0140*/  ISETP.GE.AND P0, PT, R0, R3, PT ;  /* 0x000000030000720c */ /* 0x001fe20003f06270 */
[----:B------:R-:W-:-:S12]  /*0150*/  IMAD.MOV.U32 R6, RZ, RZ, R0 ;  /* 0x000000ffff067224 */ /* 0x000fd800078e0000 */
[----:B------:R-:W-:Y:S05]  /*0160*/  @P0 BRA `(.L_x_275) ;  /* 0x0000000000140947 */ /* 0x000fea0003800000 */
[----:B------:R-:W0:Y:S01]  /*0170*/  LDC.64 R4, c[0x0][0x380] ;  /* 0x0000e000ff047b82 */ /* 0x000e220000000a00 */
[----:B------:R-:W-:-:S04]  /*0180*/  VIADD R7, R0, UR7 ;  /* 0x0000000700077c36 */ /* 0x000fc80008000000 */
[----:B0-----:R-:W-:-:S06]  /*0190*/  IMAD.WIDE.U32 R4, R7, 0x4, R4 ;  /* 0x0000000407047825 */ /* 0x001fcc00078e0004 */
[----:B------:R0:W5:Y:S01]  /*01a0*/  LDG.E R4, desc[UR14][R4.64] ;  /* 0x0000000e04047981 */ /* 0x000162000c1e1900 */
[----:B------:R-:W-:-:S07]  /*01b0*/  VIADD R6, R0, 0x100 ;  /* 0x0000010000067836 */ /* 0x000fce0000000000 */
.L_x_275:
[----:B------:R-:W-:Y:S05]  /*01c0*/  BSYNC.RECONVERGENT B1 ;  /* 0x0000000000017941 */ /* 0x000fea0003800200 */
.L_x_274:
[----:B------:R-:W-:Y:S01]  /*01d0*/  ISETP.GE.AND P0, PT, R6, R3, PT ;  /* 0x000000030600720c */ /* 0x000fe20003f06270 */
[----:B------:R-:W-:-:S12]  /*01e0*/  BSSY.RECONVERGENT B1, `(.L_x_276) ;  /* 0x000006c000017945 */ /* 0x000fd80003800200 */
[----:B------:R-:W-:Y:S05]  /*01f0*/  @P0 BRA `(.L_x_277) ;  /* 0x0000000400a80947 */ /* 0x000fea0003800000 */
[----:B0-----:R-:W-:Y:S01]  /*0200*/  LOP3.LUT R5, RZ, R6, RZ, 0x33, !PT ;  /* 0x00000006ff057212 */ /* 0x001fe200078e33ff */
[----:B------:R-:W-:Y:S03]  /*0210*/  BSSY.RECONVERGENT B2, `(.L_x_278) ;  /* 0x0000030000027945 */ /* 0x000fe60003800200 */
[----:B------:R-:W-:-:S04]  /*0220*/  IADD3 R5, PT, PT, R2, -UR7, R5 ;  /* 0x8000000702057c10 */ /* 0x000fc8000fffe005 */
[C---:B------:R-:W-:Y:S02]  /*0230*/  ISETP.GE.U32.AND P1, PT, R5.reuse, 0xf00, PT ;  /* 0x00000f000500780c */ /* 0x040fe40003f26070 */
[----:B------:R-:W-:-:S04]  /*0240*/  LEA.HI R2, R5, 0x1, RZ, 0x18 ;  /* 0x0000000105027811 */ /* 0x000fc800078fc0ff */
[----:B------:R-:W-:-:S04]  /*0250*/  LOP3.LUT R21, R2, 0xf, RZ, 0xc0, !PT ;  /* 0x0000000f02157812 */ /* 0x000fc800078ec0ff */
[----:B------:R-:W-:-:S03]  /*0260*/  ISETP.NE.AND P0, PT, R21, RZ, PT ;  /* 0x000000ff1500720c */ /* 0x000fc60003f05270 */
[----:B------:R-:W-:Y:S10]  /*0270*/  @!P1 BRA `(.L_x_279) ;  /* 0x0000000000a49947 */ /* 0x000ff40003800000 */
[----:B------:R-:W0:Y:S01]  /*0280*/  LDCU.64 UR8, c[0x0][0x380] ;  /* 0x00007000ff0877ac */ /* 0x000e220008000a00 */
[----:B------:R-:W-:Y:S01]  /*0290*/  IMAD.WIDE.U32 R8, R6, 0x4, RZ ;  /* 0x0000000406087825 */ /* 0x000fe200078e00ff */
[----:B------:R-:W-:Y:S01]  /*02a0*/  LOP3.LUT R5, R2, 0x1fffff0, RZ, 0xc0, !PT ;  /* 0x01fffff002057812 */ /* 0x000fe200078ec0ff */
[----:B------:R-:W-:-:S04]  /*02b0*/  UIMAD.WIDE.U32 UR4, UR16, 0x4000, URZ ;  /* 0x00004000100478a5 */ /* 0x000fc8000f8e00ff */
[----:B------:R-:W-:Y:S02]  /*02c0*/  IMAD.MOV R5, RZ, RZ, -R5 ;  /* 0x000000ffff057224 */ /* 0x000fe400078e0a05 */
[----:B------:R-:W-:Y:S02]  /*02d0*/  LOP3.LUT R14, R8, UR4, RZ, 0xfc, !PT ;  /* 0x00000004080e7c12 */ /* 0x000fe4000f8efcff */
[----:B------:R-:W-:Y:S02]  /*02e0*/  LOP3.LUT R9, R9, UR5, RZ, 0xfc, !PT ;  /* 0x0000000509097c12 */ /* 0x000fe4000f8efcff */
[----:B0-----:R-:W-:-:S04]  /*02f0*/  IADD3 R14, P1, PT, R14, UR8, RZ ;  /* 0x000000080e0e7c10 */ /* 0x001fc8000ff3e0ff */
[----:B------:R-:W-:-:S04]  /*0300*/  IADD3 R14, P2, PT, R14, 0x2000, RZ ;  /* 0x000020000e0e7810 */ /* 0x000fc80007f5e0ff */
[----:B------:R-:W-:-:S09]  /*0310*/  IADD3.X R9, PT, PT, RZ, UR9, R9, P2, P1 ;  /* 0x00000009ff097c10 */ /* 0x000fd200097e2409 */
.L_x_280:
[----:B------:R-:W-:-:S05]  /*0320*/  IMAD.MOV.U32 R8, RZ, RZ, R14 ;  /* 0x000000ffff087224 */ /* 0x000fca00078e000e */
[----:B------:R-:W2:Y:S04]  /*0330*/  LDG.E R15, desc[UR14][R8.64+-0x2000] ;  /* 0xffe0000e080f7981 */ /* 0x000ea8000c1e1900 */
[----:B------:R-:W2:Y:S04]  /*0340*/  LDG.E R16, desc[UR14][R8.64+-0x1c00] ;  /* 0xffe4000e08107981 */ /* 0x000ea8000c1e1900 */
[----:B------:R-:W3:Y:S04]  /*0350*/  LDG.E R18, desc[UR14][R8.64+-0x1800] ;  /* 0xffe8000e08127981 */ /* 0x000ee8000c1e1900 */
[----:B------:R-:W3:Y:S04]  /*0360*/  LDG.E R17, desc[UR14][R8.64+-0x1400] ;  /* 0xffec000e08117981 */ /* 0x000ee8000c1e1900 */
[----:B------:R-:W4:Y:S04]  /*0370*/  LDG.E R20, desc[UR14][R8.64+-0x1000] ;  /* 0xfff0000e08147981 */ /* 0x000f28000c1e1900 */
        /* <DEDUP_REMOVED lines=10> */
[----:B------:R0:W4:Y:S01]  /*0420*/  LDG.E R7, desc[UR14][R8.64+0x1c00] ;  /* 0x001c000e08077981 */ /* 0x000122000c1e1900 */
[----:B------:R-:W-:-:S02]  /*0430*/  VIADD R5, R5, 0x10 ;  /* 0x0000001005057836 */ /* 0x000fc40000000000 */
[----:B------:R-:W-:-:S03]  /*0440*/  VIADD R6, R6, 0x1000 ;  /* 0x0000100006067836 */ /* 0x000fc60000000000 */
[----:B------:R-:W-:Y:S02]  /*0450*/  ISETP.NE.AND P1, PT, R5, RZ, PT ;  /* 0x000000ff0500720c */ /* 0x000fe40003f25270 */
[----:B--2--5:R-:W-:-:S04]  /*0460*/  VIMNMX3 R15, R4, R15, R16, !PT ;  /* 0x0000000f040f720f */ /* 0x024fc80007800110 */
[----:B---3--:R-:W-:-:S04]  /*0470*/  VIMNMX3 R15, R15, R18, R17, !PT ;  /* 0x000000120f0f720f */ /* 0x008fc80007800111 */
[----:B----4-:R-:W-:-:S04]  /*0480*/  VIMNMX3 R15, R15, R20, R19, !PT ;  /* 0x000000140f0f720f */ /* 0x010fc80007800113 */
[----:B------:R-:W-:-:S04]  /*0490*/  VIMNMX3 R15, R15, R22, R23, !PT ;  /* 0x000000160f0f720f */ /* 0x000fc80007800117 */
[----:B------:R-:W-:-:S04]  /*04a0*/  VIMNMX3 R15, R15, R24, R25, !PT ;  /* 0x000000180f0f720f */ /* 0x000fc80007800119 */
[----:B------:R-:W-:Y:S02]  /*04b0*/  VIMNMX3 R11, R15, R14, R11, !PT ;  /* 0x0000000e0f0b720f */ /* 0x000fe4000780010b */
[----:B------:R-:W-:-:S05]  /*04c0*/  IADD3 R14, P2, PT, R8, 0x4000, RZ ;  /* 0x00004000080e7810 */ /* 0x000fca0007f5e0ff */
[----:B0-----:R-:W-:Y:S01]  /*04d0*/  IMAD.X R9, RZ, RZ, R9, P2 ;  /* 0x000000ffff097224 */ /* 0x001fe200010e0609 */
[----:B------:R-:W-:-:S04]  /*04e0*/  VIMNMX3 R10, R11, R13, R10, !PT ;  /* 0x0000000d0b0a720f */ /* 0x000fc8000780010a */
[----:B------:R-:W-:Y:S01]  /*04f0*/  VIMNMX3 R4, R10, R12, R7, !PT ;  /* 0x0000000c0a04720f */ /* 0x000fe20007800107 */
[----:B------:R-:W-:Y:S06]  /*0500*/  @P1 BRA `(.L_x_280) ;  /* 0xfffffffc00841947 */ /* 0x000fec000383ffff */
.L_x_279:
[----:B------:R-:W-:Y:S05]  /*0510*/  BSYNC.RECONVERGENT B2 ;  /* 0x0000000000027941 */ /* 0x000fea0003800200 */
.L_x_278:
[----:B------:R-:W-:Y:S05]  /*0520*/  @!P0 BRA `(.L_x_277) ;  /* 0x0000000000dc8947 */ /* 0x000fea0003800000 */
[----:B------:R-:W-:Y:S01]  /*0530*/  ISETP.GE.U32.AND P0, PT, R21, 0x8, PT ;  /* 0x000000081500780c */ /* 0x000fe20003f06070 */
[----:B------:R-:W-:Y:S01]  /*0540*/  BSSY.RECONVERGENT B2, `(.L_x_281) ;  /* 0x0000016000027945 */ /* 0x000fe20003800200 */
[----:B------:R-:W-:-:S04]  /*0550*/  LOP3.LUT R16, R2, 0x7, RZ, 0xc0, !PT ;  /* 0x0000000702107812 */ /* 0x000fc800078ec0ff */
[----:B------:R-:W-:-:S07]  /*0560*/  ISETP.NE.AND P1, PT, R16, RZ, PT ;  /* 0x000000ff1000720c */ /* 0x000fce0003f25270 */
[----:B------:R-:W-:Y:S06]  /*0570*/  @!P0 BRA `(.L_x_282) ;  /* 0x0000000000488947 */ /* 0x000fec0003800000 */
[----:B------:R-:W0:Y:S01]  /*0580*/  LDCU.64 UR4, c[0x0][0x380] ;  /* 0x00007000ff0477ac */ /* 0x000e220008000a00 */
[----:B------:R-:W-:-:S04]  /*0590*/  IADD3 R5, P0, PT, R6, UR7, RZ ;  /* 0x0000000706057c10 */ /* 0x000fc8000ff1e0ff */
[----:B------:R-:W-:Y:S02]  /*05a0*/  LEA.HI.X.SX32 R10, R6, RZ, 0x1, P0 ;  /* 0x000000ff060a7211 */ /* 0x000fe400000f0eff */
[----:B0-----:R-:W-:-:S04]  /*05b0*/  LEA R8, P0, R5, UR4, 0x2 ;  /* 0x0000000405087c11 */ /* 0x001fc8000f8010ff */
[----:B------:R-:W-:-:S05]  /*05c0*/  LEA.HI.X R9, R5, UR5, R10, 0x2, P0 ;  /* 0x0000000505097c11 */ /* 0x000fca00080f140a */
[----:B------:R-:W2:Y:S04]  /*05d0*/  LDG.E R5, desc[UR14][R8.64] ;  /* 0x0000000e08057981 */ /* 0x000ea8000c1e1900 */
[----:B------:R-:W2:Y:S04]  /*05e0*/  LDG.E R7, desc[UR14][R8.64+0x400] ;  /* 0x0004000e08077981 */ /* 0x000ea8000c1e1900 */
[----:B------:R-:W3:Y:S04]  /*05f0*/  LDG.E R10, desc[UR14][R8.64+0x800] ;  /* 0x0008000e080a7981 */ /* 0x000ee8000c1e1900 */
[----:B------:R-:W3:Y:S04]  /*0600*/  LDG.E R11, desc[UR14][R8.64+0xc00] ;  /* 0x000c000e080b7981 */ /* 0x000ee8000c1e1900 */
[----:B------:R-:W4:Y:S04]  /*0610*/  LDG.E R12, desc[UR14][R8.64+0x1000] ;  /* 0x0010000e080c7981 */ /* 0x000f28000c1e1900 */
[----:B------:R-:W4:Y:S04]  /*0620*/  LDG.E R13, desc[UR14][R8.64+0x1400] ;  /* 0x0014000e080d7981 */ /* 0x000f28000c1e1900 */
[----:B------:R-:W4:Y:S04]  /*0630*/  LDG.E R14, desc[UR14][R8.64+0x1800] ;  /* 0x0018000e080e7981 */ /* 0x000f28000c1e1900 */
[----:B------:R-:W4:Y:S01]  /*0640*/  LDG.E R15, desc[UR14][R8.64+0x1c00] ;  /* 0x001c000e080f7981 */ /* 0x000f22000c1e1900 */
[----:B------:R-:W-:Y:S01]  /*0650*/  VIADD R6, R6, 0x800 ;  /* 0x0000080006067836 */ /* 0x000fe20000000000 */
[----:B--2--5:R-:W-:-:S04]  /*0660*/  VIMNMX3 R5, R4, R5, R7, !PT ;  /* 0x000000050405720f */ /* 0x024fc80007800107 */
[----:B---3--:R-:W-:-:S04]  /*0670*/  VIMNMX3 R5, R5, R10, R11, !PT ;  /* 0x0000000a0505720f */ /* 0x008fc8000780010b */
[----:B----4-:R-:W-:-:S04]  /*0680*/  VIMNMX3 R5, R5, R12, R13, !PT ;  /* 0x0000000c0505720f */ /* 0x010fc8000780010d */
[----:B------:R-:W-:-:S07]  /*0690*/  VIMNMX3 R4, R5, R14, R15, !PT ;  /* 0x0000000e0504720f */ /* 0x000fce000780010f */
.L_x_282:
[----:B------:R-:W-:Y:S05]  /*06a0*/  BSYNC.RECONVERGENT B2 ;  /* 0x0000000000027941 */ /* 0x000fea0003800200 */
.L_x_281:
        /* <DEDUP_REMOVED lines=14> */
[----:B------:R-:W3:Y:S01]  /*0790*/  LDG.E R10, desc[UR14][R8.64+0xc00] ;  /* 0x000c000e080a7981 */ /* 0x000ee2000c1e1900 */
[----:B------:R-:W-:Y:S01]  /*07a0*/  VIADD R6, R6, 0x400 ;  /* 0x0000040006067836 */ /* 0x000fe20000000000 */
[----:B--2--5:R-:W-:-:S04]  /*07b0*/  VIMNMX3 R4, R4, R5, R7, !PT ;  /* 0x000000050404720f */ /* 0x024fc80007800107 */
[----:B---3--:R-:W-:-:S07]  /*07c0*/  VIMNMX3 R4, R4, R11, R10, !PT ;  /* 0x0000000b0404720f */ /* 0x008fce000780010a */
.L_x_284:
[----:B------:R-:W-:Y:S05]  /*07d0*/  BSYNC.RECONVERGENT B2 ;  /* 0x0000000000027941 */ /* 0x000fea0003800200 */
.L_x_283:
[----:B------:R-:W-:Y:S05]  /*07e0*/  @!P1 BRA `(.L_x_277) ;  /* 0x00000000002c9947 */ /* 0x000fea0003800000 */
[----:B------:R-:W0:Y:S01]  /*07f0*/  LDC.64 R8, c[0x0][0x380] ;  /* 0x0000e000ff087b82 */ /* 0x000e220000000a00 */
[----:B------:R-:W-:Y:S02]  /*0800*/  IMAD.U32 R5, RZ, RZ, UR16 ;  /* 0x00000010ff057e24 */ /* 0x000fe4000f8e00ff */
[----:B------:R-:W-:Y:S02]  /*0810*/  IMAD.MOV R2, RZ, RZ, -R2 ;  /* 0x000000ffff027224 */ /* 0x000fe400078e0a02 */
[----:B0-----:R-:W-:-:S07]  /*0820*/  IMAD.WIDE.U32 R8, R5, 0x4000, R8 ;  /* 0x0000400005087825 */ /* 0x001fce00078e0008 */
.L_x_285:
[----:B------:R-:W-:-:S06]  /*0830*/  IMAD.WIDE R10, R6, 0x4, R8 ;  /* 0x00000004060a7825 */ /* 0x000fcc00078e0208 */
[----:B------:R-:W2:Y:S01]  /*0840*/  LDG.E R11, desc[UR14][R10.64] ;  /* 0x0000000e0a0b7981 */ /* 0x000ea2000c1e1900 */
[----:B------:R-:W-:Y:S02]  /*0850*/  VIADD R2, R2, 0x1 ;  /* 0x0000000102027836 */ /* 0x000fe40000000000 */
[----:B------:R-:W-:-:S03]  /*0860*/  VIADD R6, R6, 0x100 ;  /* 0x0000010006067836 */ /* 0x000fc60000000000 */
[----:B------:R-:W-:Y:S02]  /*0870*/  ISETP.NE.AND P0, PT, R2, RZ, PT ;  /* 0x000000ff0200720c */ /* 0x000fe40003f05270 */
[----:B--2--5:R-:W-:-:S11]  /*0880*/  VIMNMX R4, PT, PT, R11, R4, !PT ;  /* 0x000000040b047248 */ /* 0x024fd60007fe0100 */
[----:B------:R-:W-:Y:S05]  /*0890*/  @P0 BRA `(.L_x_285) ;  /* 0xfffffffc00e40947 */ /* 0x000fea000383ffff */
.L_x_277:
[----:B------:R-:W-:Y:S05]  /*08a0*/  BSYNC.RECONVERGENT B1 ;  /* 0x0000000000017941 */ /* 0x000fea0003800200 */
.L_x_276:
        /* <DEDUP_REMOVED lines=10> */
[----:B------:R-:W1:Y:S06]  /*0950*/  SHFL.DOWN PT, R3, R2, 0x2, 0x1f ;  /* 0x08401f0002037f89 */ /* 0x000e6c00000e0000 */
[----:B------:R-:W2:Y:S01]  /*0960*/  @!P1 S2R R6, SR_CgaCtaId ;  /* 0x0000000000069919 */ /* 0x000ea20000008800 */
[----:B0-----:R-:W-:Y:S02]  /*0970*/  @!P1 MOV R5, 0x400 ;  /* 0x0000040000059802 */ /* 0x001fe40000000f00 */
[----:B------:R-:W-:-:S04]  /*0980*/  @!P1 SHF.R.U32.HI R4, RZ, 0x3, R0 ;  /* 0x00000003ff049819 */ /* 0x000fc80000011600 */
[----:B------:R-:W-:Y:S02]  /*0990*/  @!P1 LOP3.LUT R4, R4, 0x7c, RZ, 0xc0, !PT ;  /* 0x0000007c04049812 */ /* 0x000fe400078ec0ff */
[----:B-1----:R-:W-:Y:S02]  /*09a0*/  @!P0 VIMNMX R2, PT, PT, R2, R3, !PT ;  /* 0x0000000302028248 */ /* 0x002fe40007fe0100 */
[----:B------:R-:W-:-:S03]  /*09b0*/  ISETP.GT.AND P0, PT, R8, 0x1b, PT ;  /* 0x0000001b0800780c */ /* 0x000fc60003f04270 */
[----:B------:R-:W0:Y:S01]  /*09c0*/  SHFL.DOWN PT, R3, R2, 0x4, 0x1f ;  /* 0x08801f0002037f89 */ /* 0x000e2200000e0000 */
[----:B--2---:R-:W-:-:S05]  /*09d0*/  @!P1 LEA R5, R6, R5, 0x18 ;  /* 0x0000000506059211 */ /* 0x004fca00078ec0ff */
        /* <DEDUP_REMOVED lines=24> */
.L_x_286:
[----:B------:R-:W1:Y:S01]  /*0b60*/  S2R R9, SR_LANEID ;  /* 0x0000000000097919 */ /* 0x000e620000000000 */
[----:B------:R-:W-:-:S05]  /*0b70*/  LOP3.LUT R2, R0, 0x3e0, RZ, 0xc0, !PT ;  /* 0x000003e000027812 */ /* 0x000fca00078ec0ff */
[----:B------:R-:W-:Y:S01]  /*0b80*/  VIADD R4, R2, 0x20 ;  /* 0x0000002002047836 */ /* 0x000fe20000000000 */
[----:B------:R-:W-:-:S04]  /*0b90*/  LOP3.LUT R2, RZ, R2, RZ, 0x33, !PT ;  /* 0x00000002ff027212 */ /* 0x000fc800078e33ff */
[----:B------:R-:W-:Y:S01]  /*0ba0*/  ISETP.GT.AND P0, PT, R4, R3, PT ;  /* 0x000000030400720c */ /* 0x000fe20003f04270 */
[----:B------:R-:W-:-:S05]  /*0bb0*/  IMAD.IADD R2, R3, 0x1, R2 ;  /* 0x0000000103027824 */ /* 0x000fca00078e0202 */
[----:B------:R-:W-:-:S05]  /*0bc0*/  SEL R2, R2, 0x1f, P0 ;  /* 0x0000001f02027807 */ /* 0x000fca0000000000 */
[----:B------:R-:W2:Y:S01]  /*0bd0*/  SHFL.DOWN PT, R4, R7, 0x1, R2 ;  /* 0x0820000007047989 */ /* 0x000ea200000e0002 */
[C---:B-1----:R-:W-:Y:S01]  /*0be0*/  ISETP.GE.AND P0, PT, R9.reuse, R2, PT ;  /* 0x000000020900720c */ /* 0x042fe20003f06270 */
[C---:B0-----:R-:W-:Y:S01]  /*0bf0*/  VIADD R5, R9.reuse, 0x2 ;  /* 0x0000000209057836 */ /* 0x041fe20000000000 */
[----:B------:R-:W-:-:S11]  /*0c00*/  ISETP.NE.AND P1, PT, R9, RZ, PT ;  /* 0x000000ff0900720c */ /* 0x000fd60003f25270 */
[----:B--2---:R-:W-:Y:S02]  /*0c10*/  @!P0 VIMNMX R7, PT, PT, R4, R7, !PT ;  /* 0x0000000704078248 */ /* 0x004fe40007fe0100 */
[----:B------:R-:W0:Y:S01]  /*0c20*/  @!P1 S2R R11, SR_CgaCtaId ;  /* 0x00000000000b9919 */ /* 0x000e220000008800 */
[----:B------:R-:W-:Y:S01]  /*0c30*/  ISETP.GT.AND P0, PT, R5, R2, PT ;  /* 0x000000020500720c */ /* 0x000fe20003f04270 */
[----:B------:R-:W-:Y:S01]  /*0c40*/  VIADD R5, R9, 0x4 ;  /* 0x0000000409057836 */ /* 0x000fe20000000000 */
[----:B------:R-:W-:Y:S01]  /*0c50*/  @!P1 MOV R6, 0x400 ;  /* 0x0000040000069802 */ /* 0x000fe20000000f00 */
[----:B------:R-:W1:Y:S10]  /*0c60*/  SHFL.DOWN PT, R4, R7, 0x2, R2 ;  /* 0x0840000007047989 */ /* 0x000e7400000e0002 */
        /* <DEDUP_REMOVED lines=28> */
[----:B------:R-:W0:Y:S04]  /*0e30*/  LDS R0, [UR4+0xc] ;  /* 0x00000c04ff007984 */ /* 0x000e280008000800 */
[----:B------:R-:W2:Y:S04]  /*0e40*/  LDS.128 R8, [UR4+0x10] ;  /* 0x00001004ff087984 */ /* 0x000ea80008000c00 */
[----:B-1----:R-:W1:Y:S01]  /*0e50*/  LDS.64 R6, [UR4+0x20] ;  /* 0x00002004ff067984 */ /* 0x002e620008000a00 */
[----:B0-----:R-:W-:Y:S02]  /*0e60*/  @P2 VIMNMX R5, PT, PT, R5, R0, !PT ;  /* 0x0000000005052248 */ /* 0x001fe40007fe0100 */
[----:B------:R-:W-:-:S02]  /*0e70*/  ISETP.GT.AND P2, PT, R3, 0xa0, PT ;  /* 0x000000a00300780c */ /* 0x000fc40003f44270 */
[----:B--2---:R-:W-:Y:S02]  /*0e80*/  @P4 VIMNMX R5, PT, PT, R5, R8, !PT ;  /* 0x0000000805054248 */ /* 0x004fe40007fe0100 */
[----:B------:R-:W-:Y:S02]  /*0e90*/  ISETP.GT.AND P4, PT, R3, 0xc0, PT ;  /* 0x000000c00300780c */ /* 0x000fe40003f84270 */
[----:B------:R-:W-:Y:S02]  /*0ea0*/  @P3 VIMNMX R5, PT, PT, R5, R9, !PT ;  /* 0x0000000905053248 */ /* 0x000fe40007fe0100 */
[----:B------:R-:W-:Y:S02]  /*0eb0*/  ISETP.GT.AND P3, PT, R3, 0xe0, PT ;  /* 0x000000e00300780c */ /* 0x000fe40003f64270 */
[----:B------:R-:W-:-:S04]  /*0ec0*/  @P1 VIMNMX R5, PT, PT, R5, R10, !PT ;  /* 0x0000000a05051248 */ /* 0x000fc80007fe0100 */
[----:B------:R-:W-:-:S04]  /*0ed0*/  @P2 VIMNMX R5, PT, PT, R5, R11, !PT ;  /* 0x0000000b05052248 */ /* 0x000fc80007fe0100 */
[----:B-1----:R-:W-:-:S04]  /*0ee0*/  @P4 VIMNMX R5, PT, PT, R5, R6, !PT ;  /* 0x0000000605054248 */ /* 0x002fc80007fe0100 */
[----:B------:R-:W-:Y:S01]  /*0ef0*/  @P3 VIMNMX R5, PT, PT, R5, R7, !PT ;  /* 0x0000000705053248 */ /* 0x000fe20007fe0100 */
[----:B------:R-:W-:Y:S06]  /*0f00*/  BRA `(.L_x_287) ;  /* 0x0000001000287947 */ /* 0x000fec0003800000 */
.L_x_273:
[----:B------:R-:W0:Y:S01]  /*0f10*/  S2R R0, SR_TID.X ;  /* 0x0000000000007919 */ /* 0x000e220000002100 */
[----:B------:R-:W1:Y:S01]  /*0f20*/  LDC.64 R4, c[0x0][0x380] ;  /* 0x0000e000ff047b82 */ /* 0x000e620000000a00 */
[----:B0-----:R-:W-:-:S04]  /*0f30*/  VIADD R7, R0, UR7 ;  /* 0x0000000700077c36 */ /* 0x001fc80008000000 */
[----:B-1----:R-:W-:-:S05]  /*0f40*/  IMAD.WIDE.U32 R4, R7, 0x4, R4 ;  /* 0x0000000407047825 */ /* 0x002fca00078e0004 */
[----:B------:R-:W2:Y:S04]  /*0f50*/  LDG.E R6, desc[UR14][R4.64] ;  /* 0x0000000e04067981 */ /* 0x000ea8000c1e1900 */
[----:B------:R-:W2:Y:S04]  /*0f60*/  LDG.E R7, desc[UR14][R4.64+0x400] ;  /* 0x0004000e04077981 */ /* 0x000ea8000c1e1900 */
[----:B------:R-:W2:Y:S04]  /*0f70*/  LDG.E R8, desc[UR14][R4.64+0x800] ;  /* 0x0008000e04087981 */ /* 0x000ea8000c1e1900 */
[----:B------:R-:W3:Y:S04]  /*0f80*/  LDG.E R9, desc[UR14][R4.64+0xc00] ;  /* 0x000c000e04097981 */ /* 0x000ee8000c1e1900 */
[----:B------:R-:W3:Y:S04]  /*0f90*/  LDG.E R10, desc[UR14][R4.64+0x1000] ;  /* 0x0010000e040a7981 */ /* 0x000ee8000c1e1900 */
[----:B------:R-:W3:Y:S04]  /*0fa0*/  LDG.E R11, desc[UR14][R4.64+0x1400] ;  /* 0x0014000e040b7981 */ /* 0x000ee8000c1e1900 */
[----:B------:R-:W4:Y:S04]  /*0fb0*/  LDG.E R12, desc[UR14][R4.64+0x1800] ;  /* 0x0018000e040c7981 */ /* 0x000f28000c1e1900 */
[----:B------:R-:W4:Y:S04]  /*0fc0*/  LDG.E R13, desc[UR14][R4.64+0x1c00] ;  /* 0x001c000e040d7981 */ /* 0x000f28000c1e1900 */
[----:B------:R-:W4:Y:S04]  /*0fd0*/  LDG.E R14, desc[UR14][R4.64+0x2000] ;  /* 0x0020000e040e7981 */ /* 0x000f28000c1e1900 */
[----:B------:R-:W5:Y:S04]  /*0fe0*/  LDG.E R15, desc[UR14][R4.64+0x2400] ;  /* 0x0024000e040f7981 */ /* 0x000f68000c1e1900 */
[----:B------:R-:W5:Y:S04]  /*0ff0*/  LDG.E R16, desc[UR14][R4.64+0x2800] ;  /* 0x0028000e04107981 */ /* 0x000f68000c1e1900 */
[----:B------:R-:W5:Y:S04]  /*1000*/  LDG.E R17, desc[UR14][R4.64+0x2c00] ;  /* 0x002c000e04117981 */ /* 0x000f68000c1e1900 */
[----:B------:R-:W5:Y:S04]  /*1010*/  LDG.E R18, desc[UR14][R4.64+0x3000] ;  /* 0x0030000e04127981 */ /* 0x000f68000c1e1900 */
[----:B------:R-:W5:Y:S04]  /*1020*/  LDG.E R19, desc[UR14][R4.64+0x3400] ;  /* 0x0034000e04137981 */ /* 0x000f68000c1e1900 */
[----:B------:R-:W5:Y:S04]  /*1030*/  LDG.E R20, desc[UR14][R4.64+0x3800] ;  /* 0x0038000e04147981 */ /* 0x000f68000c1e1900 */
[----:B------:R-:W5:Y:S01]  /*1040*/  LDG.E R21, desc[UR14][R4.64+0x3c00] ;  /* 0x003c000e04157981 */ /* 0x000f62000c1e1900 */
[----:B------:R-:W-:-:S04]  /*1050*/  ISETP.GE.U32.AND P0, PT, R23, UR5, PT ;  /* 0x0000000517007c0c */ /* 0x000fc8000bf06070 */
[----:B------:R-:W-:Y:S02]  /*1060*/  ISETP.GE.U32.AND.EX P0, PT, R22, UR4, PT, P0 ;  /* 0x0000000416007c0c */ /* 0x000fe4000bf06100 */
[----:B--2---:R-:W-:Y:S02]  /*1070*/  VIMNMX3 R6, R6, R7, R8, !PT ;  /* 0x000000070606720f */ /* 0x004fe40007800108 */
[----:B---3--:R-:W-:Y:S02]  /*1080*/  VIMNMX3 R9, R9, R10, R11, !PT ;  /* 0x0000000a0909720f */ /* 0x008fe4000780010b */
[----:B----4-:R-:W-:-:S04]  /*1090*/  VIMNMX3 R12, R12, R13, R14, !PT ;  /* 0x0000000d0c0c720f */ /* 0x010fc8000780010e */
[----:B------:R-:W-:Y:S02]  /*10a0*/  VIMNMX3 R6, R6, R9, R12, !PT ;  /* 0x000000090606720f */ /* 0x000fe4000780010c */
[----:B-----5:R-:W-:Y:S02]  /*10b0*/  VIMNMX3 R16, R15, R16, R17, !PT ;  /* 0x000000100f10720f */ /* 0x020fe40007800111 */
[----:B------:R-:W-:-:S04]  /*10c0*/  VIMNMX3 R18, R18, R19, R20, !PT ;  /* 0x000000131212720f */ /* 0x000fc80007800114 */
[----:B------:R-:W-:-:S04]  /*10d0*/  VIMNMX3 R21, R16, R18, R21, !PT ;  /* 0x000000121015720f */ /* 0x000fc80007800115 */
[----:B------:R-:W-:Y:S01]  /*10e0*/  VIMNMX R8, PT, PT, R6, R21, !PT ;  /* 0x0000001506087248 */ /* 0x000fe20007fe0100 */
[----:B------:R-:W-:Y:S06]  /*10f0*/  @!P0 BRA `(.L_x_288) ;  /* 0x0000000c00108947 */ /* 0x000fec0003800000 */
[----:B------:R-:W-:Y:S01]  /*1100*/  UIADD3 UR8, UP0, UPT, UR5, UR7, URZ ;  /* 0x0000000705087290 */ /* 0x000fe2000ff1e0ff */
[----:B------:R-:W-:Y:S01]  /*1110*/  IADD3 R25, P2, PT, R2, -0x1000, RZ ;  /* 0xfffff00002197810 */ /* 0x000fe20007f5e0ff */
[----:B------:R-:W0:Y:S01]  /*1120*/  LDCU.64 UR12, c[0x0][0x380] ;  /* 0x00007000ff0c77ac */ /* 0x000e220008000a00 */
[----:B------:R-:W-:Y:S02]  /*1130*/  LOP3.LUT R5, RZ, R0, RZ, 0x33, !PT ;  /* 0x00000000ff057212 */ /* 0x000fe400078e33ff */
[----:B------:R-:W-:Y:S01]  /*1140*/  IADD3.X R10, PT, PT, R3, -0x1, RZ, P2, !PT ;  /* 0xffffffff030a7810 */ /* 0x000fe200017fe4ff */
[----:B------:R-:W-:Y:S01]  /*1150*/  UIADD3.X UR9, UPT, UPT, URZ, UR4, URZ, UP0, !UPT ;  /* 0x00000004ff097290 */ /* 0x000fe200087fe4ff */
[----:B------:R-:W-:Y:S01]  /*1160*/  ISETP.LT.U32.AND P0, PT, R25, UR8, PT ;  /* 0x0000000819007c0c */ /* 0x000fe2000bf01070 */
[----:B------:R-:W-:Y:S01]  /*1170*/  UMOV UR6, UR5 ;  /* 0x0000000500067c82 */ /* 0x000fe20008000000 */
[----:B------:R-:W-:Y:S01]  /*1180*/  IADD3 R9, P1, PT, R0, UR8, RZ ;  /* 0x0000000800097c10 */ /* 0x000fe2000ff3e0ff */
[----:B------:R-:W-:Y:S01]  /*1190*/  UMOV UR4, URZ ;  /* 0x000000ff00047c82 */ /* 0x000fe20008000000 */
[----:B------:R-:W-:Y:S01]  /*11a0*/  IADD3 R5, PT, PT, R2, -UR5, R5 ;  /* 0x8000000502057c10 */ /* 0x000fe2000fffe005 */
[----:B------:R-:W-:Y:S01]  /*11b0*/  IMAD.U32 R7, RZ, RZ, UR9 ;  /* 0x00000009ff077e24 */ /* 0x000fe2000f8e00ff */
[----:B------:R-:W-:Y:S01]  /*11c0*/  UMOV UR10, UR8 ;  /* 0x00000008000a7c82 */ /* 0x000fe20008000000 */
[----:B------:R-:W-:-:S03]  /*11d0*/  IMAD.X R4, RZ, RZ, UR9, P1 ;  /* 0x00000009ff047e24 */ /* 0x000fc600088e06ff */
[----:B------:R-:W-:Y:S01]  /*11e0*/  ISETP.GT.U32.AND.EX P0, PT, R7, R10, PT, P0 ;  /* 0x0000000a0700720c */ /* 0x000fe20003f04100 */
[----:B------:R-:W-:Y:S01]  /*11f0*/  VIADD R7, R5, -UR7 ;  /* 0x8000000705077c36 */ /* 0x000fe20008000000 */
[----:B------:R-:W-:Y:S01]  /*1200*/  UMOV UR7, UR9 ;  /* 0x0000000900077c82 */ /* 0x000fe20008000000 */
[----:B0-----:R-:W-:-:S04]  /*1210*/  LEA R6, P2, R9, UR12, 0x2 ;  /* 0x0000000c09067c11 */ /* 0x001fc8000f8410ff */
[----:B------:R-:W-:Y:S02]  /*1220*/  IADD3 R6, P1, PT, R6, 0x2000, RZ ;  /* 0x0000200006067810 */ /* 0x000fe40007f3e0ff */
[----:B------:R-:W-:-:S05]  /*1230*/  LEA.HI.X R9, R9, UR13, R4, 0x2, P2 ;  /* 0x0000000d09097c11 */ /* 0x000fca00090f1404 */
[----:B------:R-:W-:Y:S01]  /*1240*/  IMAD.X R9, RZ, RZ, R9, P1 ;  /* 0x000000ffff097224 */ /* 0x000fe200008e0609 */
[----:B------:R-:W-:Y:S06]  /*1250*/  @P0 BRA `(.L_x_289) ;  /* 0x0000000000e00947 */ /* 0x000fec0003800000 */
[----:B------:R-:W0:Y:S01]  /*1260*/  LDC.64 R2, c[0x0][0x3b8] ;  /* 0x0000ee00ff027b82 */ /* 0x000e220000000a00 */
[----:B------:R-:W1:Y:S01]  /*1270*/  LDCU.64 UR12, c[0x0][0x380] ;  /* 0x00007000ff0c77ac */ /* 0x000e620008000a00 */
[----:B------:R-:W-:Y:S01]  /*1280*/  NOP ;  /* 0x0000000000007918 */ /* 0x000fe20000000000 */
.L_x_290:
[----:B------:R-:W-:-:S05]  /*1290*/  IADD3 R5, P0, PT, R0, UR8, RZ ;  /* 0x0000000800057c10 */ /* 0x000fca000ff1e0ff */
[----:B------:R-:W-:Y:S01]  /*12a0*/  IMAD.X R12, RZ, RZ, UR9, P0 ;  /* 0x00000009ff0c7e24 */ /* 0x000fe200080e06ff */
[----:B-1----:R-:W-:-:S04]  /*12b0*/  LEA R4, P0, R5, UR12, 0x2 ;  /* 0x0000000c05047c11 */ /* 0x002fc8000f8010ff */
[----:B------:R-:W-:-:S05]  /*12c0*/  LEA.HI.X R5, R5, UR13, R12, 0x2, P0 ;  /* 0x0000000d05057c11 */ /* 0x000fca00080f140c */
        /* <DEDUP_REMOVED lines=16> */
[----:B------:R-:W-:-:S02]  /*13d0*/  USHF.R.S32.HI UR11, URZ, 0x1f, UR5 ;  /* 0x0000001fff0b7899 */ /* 0x000fc40008011405 */
[----:B------:R-:W-:-:S04]  /*13e0*/  UIADD3 UR6, UP0, UPT, UR5, UR10, URZ ;  /* 0x0000000a05067290 */ /* 0x000fc8000ff1e0ff */
[----:B------:R-:W-:Y:S01]  /*13f0*/  UIADD3.X UR7, UPT, UPT, UR11, UR7, URZ, UP0, !UPT ;  /* 0x000000070b077290 */ /* 0x000fe200087fe4ff */
[----:B--2---:R-:W-:Y:S02]  /*1400*/  VIMNMX3 R8, R8, R27, R26, !PT ;  /* 0x0000001b0808720f */ /* 0x004fe4000780011a */
[----:B0-----:R-:W-:-:S04]  /*1410*/  IADD3 R26, P1, PT, R2, -UR8, RZ ;  /* 0x80000008021a7c10 */ /* 0x001fc8000ff3e0ff */
[----:B------:R-:W-:Y:S02]  /*1420*/  ISETP.GE.U32.AND P0, PT, R26, UR5, PT ;  /* 0x000000051a007c0c */ /* 0x000fe4000bf06070 */
[----:B---3--:R-:W-:Y:S02]  /*1430*/  VIMNMX3 R11, R11, R12, R13, !PT ;  /* 0x0000000c0b0b720f */ /* 0x008fe4000780010d */
[----:B------:R-:W-:-:S04]  /*1440*/  IADD3.X R12, PT, PT, R3, ~UR9, RZ, P1, !PT ;  /* 0x80000009030c7c10 */ /* 0x000fc80008ffe4ff */
[----:B------:R-:W-:Y:S02]  /*1450*/  ISETP.GE.U32.AND.EX P0, PT, R12, UR11, PT, P0 ;  /* 0x0000000b0c007c0c */ /* 0x000fe4000bf06100 */
        /* <DEDUP_REMOVED lines=8> */
[----:B------:R-:W-:Y:S02]  /*14e0*/  UIADD3 UR8, UP0, UPT, UR5, UR8, URZ ;  /* 0x0000000805087290 */ /* 0x000fe4000ff1e0ff */
[----:B------:R-:W-:Y:S01]  /*14f0*/  IMAD.U32 R11, RZ, RZ, UR5 ;  /* 0x00000005ff0b7e24 */ /* 0x000fe2000f8e00ff */
[----:B------:R-:W-:Y:S01]  /*1500*/  UIADD3 UR4, UPT, UPT, UR4, 0x1, URZ ;  /* 0x0000000104047890 */ /* 0x000fe2000fffe0ff */
[----:B------:R-:W-:Y:S01]  /*1510*/  IMAD.MOV.U32 R4, RZ, RZ, R6 ;  /* 0x000000ffff047224 */ /* 0x000fe200078e0006 */
[----:B------:R-:W-:Y:S01]  /*1520*/  UIADD3.X UR9, UPT, UPT, UR11, UR9, URZ, UP0, !UPT ;  /* 0x000000090b097290 */ /* 0x000fe200087fe4ff */
[----:B------:R-:W-:Y:S01]  /*1530*/  IMAD.MOV.U32 R5, RZ, RZ, R9 ;  /* 0x000000ffff057224 */ /* 0x000fe200078e0009 */
[----:B------:R-:W-:Y:S01]  /*1540*/  ISETP.LT.U32.AND P0, PT, R25, UR8, PT ;  /* 0x0000000819007c0c */ /* 0x000fe2000bf01070 */
[----:B------:R-:W-:Y:S01]  /*1550*/  VIADD R7, R7, -UR5 ;  /* 0x8000000507077c36 */ /* 0x000fe20008000000 */
[----:B------:R-:W-:Y:S01]  /*1560*/  UMOV UR10, UR6 ;  /* 0x00000006000a7c82 */ /* 0x000fe20008000000 */
[----:B------:R-:W-:-:S04]  /*1570*/  IMAD.WIDE R4, R11, 0x4, R4 ;  /* 0x000000040b047825 */ /* 0x000fc800078e0204 */
[----:B------:R-:W-:Y:S02]  /*1580*/  IMAD.U32 R13, RZ, RZ, UR9 ;  /* 0x00000009ff0d7e24 */ /* 0x000fe4000f8e00ff */
[----:B------:R-:W-:Y:S02]  /*1590*/  IMAD.MOV.U32 R6, RZ, RZ, R4 ;  /* 0x000000ffff067224 */ /* 0x000fe400078e0004 */
[----:B------:R-:W-:Y:S01]  /*15a0*/  IMAD.MOV.U32 R9, RZ, RZ, R5 ;  /* 0x000000ffff097224 */ /* 0x000fe200078e0005 */
[----:B------:R-:W-:-:S13]  /*15b0*/  ISETP.GT.U32.AND.EX P0, PT, R13, R10, PT, P0 ;  /* 0x0000000a0d00720c */ /* 0x000fda0003f04100 */
[----:B------:R-:W-:Y:S05]  /*15c0*/  @!P0 BRA `(.L_x_290) ;  /* 0xfffffffc00308947 */ /* 0x000fea000383ffff */
[----:B------:R-:W-:-:S05]  /*15d0*/  UMOV UR6, UR5 ;  /* 0x0000000500067c82 */ /* 0x000fca0008000000 */
.L_x_289:
[C---:B------:R-:W-:Y:S01]  /*15e0*/  VIADD R5, R2.reuse, -UR8 ;  /* 0x8000000802057c36 */ /* 0x040fe20008000000 */
[----:B------:R-:W-:Y:S01]  /*15f0*/  ISETP.LE.U32.AND P1, PT, R2, UR8, PT ;  /* 0x0000000802007c0c */ /* 0x000fe2000bf23070 */
[----:B------:R-:W-:Y:S01]  /*1600*/  IMAD.U32 R4, RZ, RZ, UR9 ;  /* 0x00000009ff047e24 */ /* 0x000fe2000f8e00ff */
[----:B------:R-:W-:Y:S02]  /*1610*/  BSSY.RECONVERGENT B1, `(.L_x_288) ;  /* 0x0000072000017945 */ /* 0x000fe40003800200 */
[----:B------:R-:W-:-:S04]  /*1620*/  ISETP.GE.AND P0, PT, R0, R5, PT ;  /* 0x000000050000720c */ /* 0x000fc80003f06270 */
[----:B------:R-:W-:-:S13]  /*1630*/  ISETP.GE.U32.OR.EX P0, PT, R4, R3, P0, P1 ;  /* 0x000000030400720c */ /* 0x000fda0000706510 */
[----:B------:R-:W-:Y:S05]  /*1640*/  @P0 BRA `(.L_x_291) ;  /* 0x0000000400b80947 */ /* 0x000fea0003800000 */
[----:B------:R-:W0:Y:S01]  /*1650*/  LDC R4, c[0x0][0x3c0] ;  /* 0x0000f000ff047b82 */ /* 0x000e220000000800 */
[----:B------:R-:W-:Y:S01]  /*1660*/  USHF.L.U32 UR5, UR16, 0xc, URZ ;  /* 0x0000000c10057899 */ /* 0x000fe200080006ff */
[----:B------:R-:W-:Y:S01]  /*1670*/  LOP3.LUT R3, RZ, R0, RZ, 0x33, !PT ;  /* 0x00000000ff037212 */ /* 0x000fe200078e33ff */
[----:B------:R-:W-:Y:S02]  /*1680*/  BSSY.RECONVERGENT B2, `(.L_x_292) ;  /* 0x000002f000027945 */ /* 0x000fe40003800200 */
[----:B------:R-:W-:-:S06]  /*1690*/  UIADD3 UR5, UPT, UPT, UR5, UR6, URZ ;  /* 0x0000000605057290 */ /* 0x000fcc000fffe0ff */
[----:B------:R-:W-:Y:S01]  /*16a0*/  IADD3 R2, PT, PT, R2, -UR5, R3 ;  /* 0x8000000502027c10 */ /* 0x000fe2000fffe003 */
[----:B0-----:R-:W-:Y:S02]  /*16b0*/  IMAD R3, R4, UR4, RZ ;  /* 0x0000000404037c24 */ /* 0x001fe4000f8e02ff */
[----:B------:R-:W-:Y:S02]  /*16c0*/  IMAD.MOV.U32 R4, RZ, RZ, R0 ;  /* 0x000000ffff047224 */ /* 0x000fe400078e0000 */
[----:B------:R-:W-:-:S05]  /*16d0*/  IMAD R2, R3, -0x1000, R2 ;  /* 0xfffff00003027824 */ /* 0x000fca00078e0202 */
[C---:B------:R-:W-:Y:S02]  /*16e0*/  ISETP.GE.U32.AND P0, PT, R2.reuse, 0xf00, PT ;  /* 0x00000f000200780c */ /* 0x040fe40003f06070 */
[----:B------:R-:W-:-:S04]  /*16f0*/  LEA.HI R20, R2, 0x1, RZ, 0x18 ;  /* 0x0000000102147811 */ /* 0x000fc800078fc0ff */
[----:B------:R-:W-:-:S04]  /*1700*/  LOP3.LUT R21, R20, 0xf, RZ, 0xc0, !PT ;  /* 0x0000000f14157812 */ /* 0x000fc800078ec0ff */
[----:B------:R-:W-:-:S03]  /*1710*/  ISETP.NE.AND P1, PT, R21, RZ, PT ;  /* 0x000000ff1500720c */ /* 0x000fc60003f25270 */
[----:B------:R-:W-:Y:S10]  /*1720*/  @!P0 BRA `(.L_x_293) ;  /* 0x0000000000908947 */ /* 0x000ff40003800000 */
[----:B------:R-:W-:Y:S01]  /*1730*/  LEA.HI R2, R7, 0x1, RZ, 0x18 ;  /* 0x0000000107027811 */ /* 0x000fe200078fc0ff */
[----:B------:R-:W-:-:S03]  /*1740*/  IMAD.MOV.U32 R4, RZ, RZ, R0 ;  /* 0x000000ffff047224 */ /* 0x000fc600078e0000 */
[----:B------:R-:W-:-:S05]  /*1750*/  LOP3.LUT R2, R2, 0x1fffff0, RZ, 0xc0, !PT ;  /* 0x01fffff002027812 */ /* 0x000fca00078ec0ff */
[----:B------:R-:W-:-:S07]  /*1760*/  IMAD.MOV R5, RZ, RZ, -R2 ;  /* 0x000000ffff057224 */ /* 0x000fce00078e0a02 */
.L_x_294:
[----:B------:R-:W-:Y:S02]  /*1770*/  IMAD.MOV.U32 R2, RZ, RZ, R6 ;  /* 0x000000ffff027224 */ /* 0x000fe400078e0006 */
[----:B------:R-:W-:-:S05]  /*1780*/  IMAD.MOV.U32 R3, RZ, RZ, R9 ;  /* 0x000000ffff037224 */ /* 0x000fca00078e0009 */
[----:B------:R-:W2:Y:S04]  /*1790*/  LDG.E R15, desc[UR14][R2.64+-0x2000] ;  /* 0xffe0000e020f7981 */ /* 0x000ea8000c1e1900 */
[----:B------:R-:W2:Y:S04]  /*17a0*/  LDG.E R14, desc[UR14][R2.64+-0x1c00] ;  /* 0xffe4000e020e7981 */ /* 0x000ea8000c1e1900 */
[----:B------:R-:W3:Y:S04]  /*17b0*/  LDG.E R17, desc[UR14][R2.64+-0x1800] ;  /* 0xffe8000e02117981 */ /* 0x000ee8000c1e1900 */
[----:B------:R-:W3:Y:S04]  /*17c0*/  LDG.E R16, desc[UR14][R2.64+-0x1400] ;  /* 0xffec000e02107981 */ /* 0x000ee8000c1e1900 */
        /* <DEDUP_REMOVED lines=12> */
[----:B------:R-:W-:-:S02]  /*1890*/  VIADD R5, R5, 0x10 ;  /* 0x0000001005057836 */ /* 0x000fc40000000000 */
[----:B------:R-:W-:-:S03]  /*18a0*/  VIADD R4, R4, 0x1000 ;  /* 0x0000100004047836 */ /* 0x000fc60000000000 */
[----:B------:R-:W-:Y:S02]  /*18b0*/  ISETP.NE.AND P0, PT, R5, RZ, PT ;  /* 0x000000ff0500720c */ /* 0x000fe40003f05270 */
[----:B--2---:R-:W-:-:S04]  /*18c0*/  VIMNMX3 R14, R8, R15, R14, !PT ;  /* 0x0000000f080e720f */ /* 0x004fc8000780010e */
[----:B---3--:R-:W-:-:S04]  /*18d0*/  VIMNMX3 R14, R14, R17, R16, !PT ;  /* 0x000000110e0e720f */ /* 0x008fc80007800110 */
[----:B----4-:R-:W-:-:S04]  /*18e0*/  VIMNMX3 R14, R14, R19, R18, !PT ;  /* 0x000000130e0e720f */ /* 0x010fc80007800112 */
[----:B-----5:R-:W-:-:S04]  /*18f0*/  VIMNMX3 R14, R14, R23, R22, !PT ;  /* 0x000000170e0e720f */ /* 0x020fc80007800116 */
[----:B------:R-:W-:-:S04]  /*1900*/  VIMNMX3 R14, R14, R25, R24, !PT ;  /* 0x000000190e0e720f */ /* 0x000fc80007800118 */
[----:B------:R-:W-:Y:S02]  /*1910*/  VIMNMX3 R13, R14, R13, R6, !PT ;  /* 0x0000000d0e0d720f */ /* 0x000fe40007800106 */
[----:B------:R-:W-:Y:S02]  /*1920*/  IADD3 R6, P2, PT, R2, 0x4000, RZ ;  /* 0x0000400002067810 */ /* 0x000fe40007f5e0ff */
[----:B------:R-:W-:-:S03]  /*1930*/  VIMNMX3 R12, R13, R9, R12, !PT ;  /* 0x000000090d0c720f */ /* 0x000fc6000780010c */
[----:B------:R-:W-:Y:S01]  /*1940*/  IMAD.X R9, RZ, RZ, R3, P2 ;  /* 0x000000ffff097224 */ /* 0x000fe200010e0603 */
[----:B------:R-:W-:Y:S01]  /*1950*/  VIMNMX3 R8, R12, R10, R11, !PT ;  /* 0x0000000a0c08720f */ /* 0x000fe2000780010b */
[----:B------:R-:W-:Y:S06]  /*1960*/  @P0 BRA `(.L_x_294) ;  /* 0xfffffffc00800947 */ /* 0x000fec000383ffff */
.L_x_293:
[----:B------:R-:W-:Y:S05]  /*1970*/  BSYNC.RECONVERGENT B2 ;  /* 0x0000000000027941 */ /* 0x000fea0003800200 */
.L_x_292:
[----:B------:R-:W-:Y:S05]  /*1980*/  @!P1 BRA `(.L_x_291) ;  /* 0x0000000000e89947 */ /* 0x000fea0003800000 */
[----:B------:R-:W-:Y:S01]  /*1990*/  ISETP.GE.U32.AND P0, PT, R21, 0x8, PT ;  /* 0x000000081500780c */ /* 0x000fe20003f06070 */
[----:B------:R-:W-:Y:S01]  /*19a0*/  BSSY.RECONVERGENT B2, `(.L_x_295) ;  /* 0x0000015000027945 */ /* 0x000fe20003800200 */
[----:B------:R-:W-:-:S04]  /*19b0*/  LOP3.LUT R15, R20, 0x7, RZ, 0xc0, !PT ;  /* 0x00000007140f7812 */ /* 0x000fc800078ec0ff */
[----:B------:R-:W-:-:S07]  /*19c0*/  ISETP.NE.AND P1, PT, R15, RZ, PT ;  /* 0x000000ff0f00720c */ /* 0x000fce0003f25270 */
[----:B------:R-:W-:Y:S06]  /*19d0*/  @!P0 BRA `(.L_x_296) ;  /* 0x0000000000448947 */ /* 0x000fec0003800000 */
[----:B------:R-:W-:-:S05]  /*19e0*/  IADD3 R3, P0, PT, R4, UR8, RZ ;  /* 0x0000000804037c10 */ /* 0x000fca000ff1e0ff */
[----:B------:R-:W-:Y:S01]  /*19f0*/  IMAD.X R6, RZ, RZ, UR9, P0 ;  /* 0x00000009ff067e24 */ /* 0x000fe200080e06ff */
[----:B------:R-:W-:-:S04]  /*1a00*/  LEA R2, P0, R3, UR12, 0x2 ;  /* 0x0000000c03027c11 */ /* 0x000fc8000f8010ff */
[----:B------:R-:W-:-:S05]  /*1a10*/  LEA.HI.X R3, R3, UR13, R6, 0x2, P0 ;  /* 0x0000000d03037c11 */ /* 0x000fca00080f1406 */
[----:B------:R-:W2:Y:S04]  /*1a20*/  LDG.E R5, desc[UR14][R2.64] ;  /* 0x0000000e02057981 */ /* 0x000ea8000c1e1900 */
[----:B------:R-:W2:Y:S04]  /*1a30*/  LDG.E R6, desc[UR14][R2.64+0x400] ;  /* 0x0004000e02067981 */ /* 0x000ea8000c1e1900 */
[----:B------:R-:W3:Y:S04]  /*1a40*/  LDG.E R10, desc[UR14][R2.64+0x800] ;  /* 0x0008000e020a7981 */ /* 0x000ee8000c1e1900 */
[----:B------:R-:W3:Y:S04]  /*1a50*/  LDG.E R9, desc[UR14][R2.64+0xc00] ;  /* 0x000c000e02097981 */ /* 0x000ee8000c1e1900 */
[----:B------:R-:W4:Y:S04]  /*1a60*/  LDG.E R12, desc[UR14][R2.64+0x1000] ;  /* 0x0010000e020c7981 */ /* 0x000f28000c1e1900 */
[----:B------:R-:W4:Y:S04]  /*1a70*/  LDG.E R11, desc[UR14][R2.64+0x1400] ;  /* 0x0014000e020b7981 */ /* 0x000f28000c1e1900 */
[----:B------:R-:W5:Y:S04]  /*1a80*/  LDG.E R14, desc[UR14][R2.64+0x1800] ;  /* 0x0018000e020e7981 */ /* 0x000f68000c1e1900 */
[----:B------:R-:W5:Y:S01]  /*1a90*/  LDG.E R13, desc[UR14][R2.64+0x1c00] ;  /* 0x001c000e020d7981 */ /* 0x000f62000c1e1900 */
[----:B------:R-:W-:Y:S01]  /*1aa0*/  VIADD R4, R4, 0x800 ;  /* 0x0000080004047836 */ /* 0x000fe20000000000 */
[----:B--2---:R-:W-:-:S04]  /*1ab0*/  VIMNMX3 R5, R8, R5, R6, !PT ;  /* 0x000000050805720f */ /* 0x004fc80007800106 */
[----:B---3--:R-:W-:-:S04]  /*1ac0*/  VIMNMX3 R5, R5, R10, R9, !PT ;  /* 0x0000000a0505720f */ /* 0x008fc80007800109 */
[----:B----4-:R-:W-:-:S04]  /*1ad0*/  VIMNMX3 R5, R5, R12, R11, !PT ;  /* 0x0000000c0505720f */ /* 0x010fc8000780010b */
[----:B-----5:R-:W-:-:S07]  /*1ae0*/  VIMNMX3 R8, R5, R14, R13, !PT ;  /* 0x0000000e0508720f */ /* 0x020fce000780010d */
.L_x_296:
[----:B------:R-:W-:Y:S05]  /*1af0*/  BSYNC.RECONVERGENT B2 ;  /* 0x0000000000027941 */ /* 0x000fea0003800200 */
.L_x_295:
[----:B------:R-:W-:Y:S05]  /*1b00*/  @!P1 BRA `(.L_x_291) ;  /* 0x0000000000889947 */ /* 0x000fea0003800000 */
[----:B------:R-:W-:Y:S01]  /*1b10*/  ISETP.GE.U32.AND P0, PT, R15, 0x4, PT ;  /* 0x000000040f00780c */ /* 0x000fe20003f06070 */
[----:B------:R-:W-:Y:S01]  /*1b20*/  BSSY.RECONVERGENT B2, `(.L_x_297) ;  /* 0x000000e000027945 */ /* 0x000fe20003800200 */
[----:B------:R-:W-:-:S11]  /*1b30*/  LOP3.LUT P1, RZ, R20, 0x3, RZ, 0xc0, !PT ;  /* 0x0000000314ff7812 */ /* 0x000fd6000782c0ff */
[----:B------:R-:W-:Y:S05]  /*1b40*/  @!P0 BRA `(.L_x_298) ;  /* 0x00000000002c8947 */ /* 0x000fea0003800000 */
[----:B------:R-:W-:-:S05]  /*1b50*/  IADD3 R3, P0, PT, R4, UR8, RZ ;  /* 0x0000000804037c10 */ /* 0x000fca000ff1e0ff */
[----:B------:R-:W-:Y:S01]  /*1b60*/  IMAD.X R6, RZ, RZ, UR9, P0 ;  /* 0x00000009ff067e24 */ /* 0x000fe200080e06ff */
[----:B------:R-:W-:-:S04]  /*1b70*/  LEA R2, P0, R3, UR12, 0x2 ;  /* 0x0000000c03027c11 */ /* 0x000fc8000f8010ff */
[----:B------:R-:W-:-:S05]  /*1b80*/  LEA.HI.X R3, R3, UR13, R6, 0x2, P0 ;  /* 0x0000000d03037c11 */ /* 0x000fca00080f1406 */
[----:B------:R-:W2:Y:S04]  /*1b90*/  LDG.E R5, desc[UR14][R2.64] ;  /* 0x0000000e02057981 */ /* 0x000ea8000c1e1900 */
[----:B------:R-:W2:Y:S04]  /*1ba0*/  LDG.E R6, desc[UR14][R2.64+0x400] ;  /* 0x0004000e02067981 */ /* 0x000ea8000c1e1900 */
[----:B------:R-:W3:Y:S04]  /*1bb0*/  LDG.E R10, desc[UR14][R2.64+0x800] ;  /* 0x0008000e020a7981 */ /* 0x000ee8000c1e1900 */
[----:B------:R-:W3:Y:S01]  /*1bc0*/  LDG.E R9, desc[UR14][R2.64+0xc00] ;  /* 0x000c000e02097981 */ /* 0x000ee2000c1e1900 */
[----:B------:R-:W-:Y:S01]  /*1bd0*/  VIADD R4, R4, 0x400 ;  /* 0x0000040004047836 */ /* 0x000fe20000000000 */
[----:B--2---:R-:W-:-:S04]  /*1be0*/  VIMNMX3 R5, R8, R5, R6, !PT ;  /* 0x000000050805720f */ /* 0x004fc80007800106 */
[----:B---3--:R-:W-:-:S07]  /*1bf0*/  VIMNMX3 R8, R5, R10, R9, !PT ;  /* 0x0000000a0508720f */ /* 0x008fce0007800109 */
.L_x_298:
[----:B------:R-:W-:Y:S05]  /*1c00*/  BSYNC.RECONVERGENT B2 ;  /* 0x0000000000027941 */ /* 0x000fea0003800200 */
.L_x_297:
[----:B------:R-:W-:Y:S05]  /*1c10*/  @!P1 BRA `(.L_x_291) ;  /* 0x0000000000449947 */ /* 0x000fea0003800000 */
[----:B------:R-:W-:Y:S02]  /*1c20*/  LOP3.LUT R2, R7, 0xffff, RZ, 0xc0, !PT ;  /* 0x0000ffff07027812 */ /* 0x000fe400078ec0ff */
[----:B------:R-:W-:Y:S02]  /*1c30*/  IADD3 R6, P0, PT, R4, UR10, RZ ;  /* 0x0000000a04067c10 */ /* 0x000fe4000ff1e0ff */
[----:B------:R-:W-:Y:S02]  /*1c40*/  LEA.HI R2, R2, 0x1, RZ, 0x18 ;  /* 0x0000000102027811 */ /* 0x000fe400078fc0ff */
[----:B------:R-:W-:Y:S01]  /*1c50*/  LEA R5, P1, R6, UR12, 0x2 ;  /* 0x0000000c06057c11 */ /* 0x000fe2000f8210ff */
[----:B------:R-:W-:Y:S01]  /*1c60*/  IMAD.X R3, RZ, RZ, UR7, P0 ;  /* 0x00000007ff037e24 */ /* 0x000fe200080e06ff */
[----:B------:R-:W-:-:S04]  /*1c70*/  LOP3.LUT R2, R2, 0x3, RZ, 0xc0, !PT ;  /* 0x0000000302027812 */ /* 0x000fc800078ec0ff */
[----:B------:R-:W-:Y:S01]  /*1c80*/  LEA.HI.X R6, R6, UR13, R3, 0x2, P1 ;  /* 0x0000000d06067c11 */ /* 0x000fe200088f1403 */
[----:B------:R-:W-:-:S07]  /*1c90*/  IMAD.MOV R4, RZ, RZ, -R2 ;  /* 0x000000ffff047224 */ /* 0x000fce00078e0a02 */
.L_x_299:
[----:B------:R-:W-:Y:S02]  /*1ca0*/  IMAD.MOV.U32 R3, RZ, RZ, R6 ;  /* 0x000000ffff037224 */ /* 0x000fe400078e0006 */
[----:B------:R-:W-:-:S05]  /*1cb0*/  IMAD.MOV.U32 R2, RZ, RZ, R5 ;  /* 0x000000ffff027224 */ /* 0x000fca00078e0005 */
[----:B------:R-:W2:Y:S01]  /*1cc0*/  LDG.E R3, desc[UR14][R2.64] ;  /* 0x0000000e02037981 */ /* 0x000ea2000c1e1900 */
[----:B------:R-:W-:Y:S01]  /*1cd0*/  VIADD R4, R4, 0x1 ;  /* 0x0000000104047836 */ /* 0x000fe20000000000 */
[----:B------:R-:W-:-:S04]  /*1ce0*/  IADD3 R5, P1, PT, R5, 0x400, RZ ;  /* 0x0000040005057810 */ /* 0x000fc80007f3e0ff */
[----:B------:R-:W-:Y:S01]  /*1cf0*/  ISETP.NE.AND P0, PT, R4, RZ, PT ;  /* 0x000000ff0400720c */ /* 0x000fe20003f05270 */
[----:B------:R-:W-:Y:S01]  /*1d00*/  IMAD.X R6, RZ, RZ, R6, P1 ;  /* 0x000000ffff067224 */ /* 0x000fe200008e0606 */
[----:B--2---:R-:W-:-:S11]  /*1d10*/  VIMNMX R8, PT, PT, R3, R8, !PT ;  /* 0x0000000803087248 */ /* 0x004fd60007fe0100 */
[----:B------:R-:W-:Y:S05]  /*1d20*/  @P0 BRA `(.L_x_299) ;  /* 0xfffffffc00dc0947 */ /* 0x000fea000383ffff */
.L_x_291:
[----:B------:R-:W-:Y:S05]  /*1d30*/  BSYNC.RECONVERGENT B1 ;  /* 0x0000000000017941 */ /* 0x000fea0003800200 */
.L_x_288:
        /* <DEDUP_REMOVED lines=38> */
[----:B------:R-:W-:-:S07]  /*1fa0*/  VIMNMX R5, PT, PT, R0, R3, !PT ;  /* 0x0000000300057248 */ /* 0x000fce0007fe0100 */
.L_x_287:
[----:B------:R-:W-:Y:S05]  /*1fb0*/  BSYNC.RECONVERGENT B0 ;  /* 0x0000000000007941 */ /* 0x000fea0003800200 */
.L_x_272:
[----:B------:R-:W-:Y:S05]  /*1fc0*/  @P0 EXIT ;  /* 0x000000000000094d */ /* 0x000fea0003800000 */
[----:B------:R-:W3:Y:S02]  /*1fd0*/  LDCU.64 UR4, c[0x0][0x388] ;  /* 0x00007100ff0477ac */ /* 0x000ee40008000a00 */
[----:B---3--:R-:W-:-:S06]  /*1fe0*/  UIMAD.WIDE.U32 UR4, UR16, 0x4, UR4 ;  /* 0x00000004100478a5 */ /* 0x008fcc000f8e0004 */
[----:B0-----:R-:W-:Y:S02]  /*1ff0*/  IMAD.U32 R2, RZ, RZ, UR4 ;  /* 0x00000004ff027e24 */ /* 0x001fe4000f8e00ff */
[----:B--2---:R-:W-:-:S05]  /*2000*/  IMAD.U32 R3, RZ, RZ, UR5 ;  /* 0x00000005ff037e24 */ /* 0x004fca000f8e00ff */
[----:B------:R-:W-:Y:S01]  /*2010*/  STG.E desc[UR14][R2.64], R5 ;  /* 0x0000000502007986 */ /* 0x000fe2000c10190e */
[----:B------:R-:W-:Y:S05]  /*2020*/  EXIT ;  /* 0x000000000000794d */ /* 0x000fea0003800000 */
.L_x_300:
        /* <DEDUP_REMOVED lines=13> */
.L_x_483:


//--------------------- .text._ZN3cub18CUB_300001_SM_10006detail6reduce28DeviceReduceSingleTileKernelINS2_10policy_hubIiyN4cuda3__47maximumIiEEE10Policy1000EN6thrust24THRUST_300001_SM_1000_NS6detail15normal_iteratorINSC_10device_ptrIiEEEEPiyS8_iiNS5_3std3__410__identityEEEvT0_T1_T2_T3_T4_T6_ --------------------------
	.section	.text._ZN3cub18CUB_300001_SM_10006detail6reduce28DeviceReduceSingleTileKernelINS2_10policy_hubIiyN4cuda3__47maximumIiEEE10Policy1000EN6thrust24THRUST_300001_SM_1000_NS6detail15normal_iteratorINSC_10device_ptrIiEEEEPiyS8_iiNS5_3std3__410__identityEEEvT0_T1_T2_T3_T4_T6_,"ax",@progbits
	.align	128
        .global         _ZN3cub18CUB_300001_SM_10006detail6reduce28DeviceReduceSingleTileKernelINS2_10policy_hubIiyN4cuda3__47maximumIiEEE10Policy1000EN6thrust24THRUST_300001_SM_1000_NS6detail15normal_iteratorINSC_10device_ptrIiEEEEPiyS8_iiNS5_3std3__410__identityEEEvT0_T1_T2_T3_T4_T6_
        .type           _ZN3cub18CUB_300001_SM_10006detail6reduce28DeviceReduceSingleTileKernelINS2_10policy_hubIiyN4cuda3__47maximumIiEEE10Policy1000EN6thrust24THRUST_300001_SM_1000_NS6detail15normal_iteratorINSC_10device_ptrIiEEEEPiyS8_iiNS5_3std3__410__identityEEEvT0_T1_T2_T3_T4_T6_,@function
        .size           _ZN3cub18CUB_300001_SM_10006detail6reduce28DeviceReduceSingleTileKernelINS2_10policy_hubIiyN4cuda3__47maximumIiEEE10Policy1000EN6thrust24THRUST_300001_SM_1000_NS6detail15normal_iteratorINSC_10device_ptrIiEEEEPiyS8_iiNS5_3std3__410__identityEEEvT0_T1_T2_T3_T4_T6_,(.L_x_484 - _ZN3cub18CUB_300001_SM_10006detail6reduce28DeviceReduceSingleTileKernelINS2_10policy_hubIiyN4cuda3__47maximumIiEEE10Policy1000EN6thrust24THRUST_300001_SM_1000_NS6detail15normal_iteratorINSC_10device_ptrIiEEEEPiyS8_iiNS5_3std3__410__identityEEEvT0_T1_T2_T3_T4_T6_)
        .other          _ZN3cub18CUB_300001_SM_10006detail6reduce28DeviceReduceSingleTileKernelINS2_10policy_hubIiyN4cuda3__47maximumIiEEE10Policy1000EN6thrust24THRUST_300001_SM_1000_NS6detail15normal_iteratorINSC_10device_ptrIiEEEEPiyS8_iiNS5_3std3__410__identityEEEvT0_T1_T2_T3_T4_T6_,@"STO_CUDA_ENTRY STV_DEFAULT"
_ZN3cub18CUB_300001_SM_10006detail6reduce28DeviceReduceSingleTileKernelINS2_10policy_hubIiyN4cuda3__47maximumIiEEE10Policy1000EN6thrust24THRUST_300001_SM_1000_NS6detail15normal_iteratorINSC_10device_ptrIiEEEEPiyS8_iiNS5_3std3__410__identityEEEvT0_T1_T2_T3_T4_T6_:
.text._ZN3cub18CUB_300001_SM_10006detail6reduce28DeviceReduceSingleTileKernelINS2_10policy_hubIiyN4cuda3__47maximumIiEEE10Policy1000EN6thrust24THRUST_300001_SM_1000_NS6detail15normal_iteratorINSC_10device_ptrIiEEEEPiyS8_iiNS5_3std3__410__identityEEEvT0_T1_T2_T3_T4_T6_:
[----:B------:R-:W-:Y:S01]  /*0000*/  LDC R1, c[0x0][0x37c] ;  /* 0x0000df00ff017b82 */ /* 0x000fe20000000800 */
[----:B------:R-:W0:Y:S01]  /*0010*/  LDCU.64 UR4, c[0x0][0x390] ;  /* 0x00007200ff0477ac */ /* 0x000e220008000a00 */
[----:B------:R-:W1:Y:S01]  /*0020*/  LDCU.64 UR6, c[0x0][0x358] ;  /* 0x00006b00ff0677ac */ /* 0x000e620008000a00 */
[----:B0-----:R-:W-:Y:S02]  /*0030*/  IMAD.U32 R4, RZ, RZ, UR4 ;  /* 0x00000004ff047e24 */ /* 0x001fe4000f8e00ff */
[----:B------:R-:W-:-:S03]  /*0040*/  IMAD.U32 R5, RZ, RZ, UR5 ;  /* 0x00000005ff057e24 */ /* 0x000fc6000f8e00ff */
[----:B------:R-:W-:-:S04]  /*0050*/  ISETP.NE.U32.AND P0, PT, R4, RZ, PT ;  /* 0x000000ff0400720c */ /* 0x000fc80003f05070 */
[----:B------:R-:W-:-:S13]  /*0060*/  ISETP.NE.AND.EX P0, PT, R5, RZ, PT, P0 ;  /* 0x000000ff0500720c */ /* 0x000fda0003f05300 */
        /* <DEDUP_REMOVED lines=8> */
.L_x_301:
[----:B------:R-:W-:Y:S01]  /*00f0*/  ISETP.GT.U32.AND P0, PT, R4, 0xfff, PT ;  /* 0x00000fff0400780c */ /* 0x000fe20003f04070 */
[----:B------:R-:W-:Y:S03]  /*0100*/  BSSY.RECONVERGENT B0, `(.L_x_302) ;  /* 0x00001c4000007945 */ /* 0x000fe60003800200 */
[----:B------:R-:W-:-:S13]  /*0110*/  ISETP.GT.U32.AND.EX P0, PT, R5, RZ, PT, P0 ;  /* 0x000000ff0500720c */ /* 0x000fda0003f04100 */
[----:B------:R-:W-:Y:S05]  /*0120*/  @P0 BRA `(.L_x_303) ;  /* 0x0000000c006c0947 */ /* 0x000fea0003800000 */
[----:B------:R-:W0:Y:S01]  /*0130*/  S2R R7, SR_TID.X ;  /* 0x0000000000077919 */ /* 0x000e220000002100 */
[----:B------:R-:W-:Y:S01]  /*0140*/  BSSY.RECONVERGENT B1, `(.L_x_304) ;  /* 0x0000009000017945 */ /* 0x000fe20003800200 */
[----:B------:R-:W-:Y:S01]  /*0150*/  IMAD.MOV.U32 R0, RZ, RZ, RZ ;  /* 0x000000ffff007224 */ /* 0x000fe200078e00ff */
[----:B0-----:R-:W-:Y:S01]  /*0160*/  ISETP.GE.U32.AND P0, PT, R7, R4, PT ;  /* 0x000000040700720c */ /* 0x001fe20003f06070 */
[----:B------:R-:W-:-:S12]  /*0170*/  IMAD.MOV.U32 R9, RZ, RZ, R7 ;  /* 0x000000ffff097224 */ /* 0x000fd800078e0007 */
[----:B------:R-:W-:Y:S05]  /*0180*/  @P0 BRA `(.L_x_305) ;  /* 0x0000000000100947 */ /* 0x000fea0003800000 */
[----:B------:R-:W0:Y:S02]  /*0190*/  LDC.64 R2, c[0x0][0x380] ;  /* 0x0000e000ff027b82 */ /* 0x000e240000000a00 */
[----:B0-----:R-:W-:-:S05]  /*01a0*/  IMAD.WIDE.U32 R2, R7, 0x4, R2 ;  /* 0x0000000407027825 */ /* 0x001fca00078e0002 */
[----:B------:R0:W5:Y:S01]  /*01b0*/  LDG.E R0, desc[UR6][R2.64] ;  /* 0x0000000602007981 */ /* 0x000162000c1e1900 */
[----:B------:R-:W-:-:S07]  /*01c0*/  VIADD R9, R7, 0x100 ;  /* 0x0000010007097836 */ /* 0x000fce0000000000 */
.L_x_305:
[----:B------:R-:W-:Y:S05]  /*01d0*/  BSYNC.RECONVERGENT B1 ;  /* 0x0000000000017941 */ /* 0x000fea0003800200 */
.L_x_304:
[----:B------:R-:W-:Y:S01]  /*01e0*/  ISETP.GE.U32.AND P0, PT, R9, R4, PT ;  /* 0x000000040900720c */ /* 0x000fe20003f06070 */
[----:B------:R-:W-:-:S12]  /*01f0*/  BSSY.RECONVERGENT B1, `(.L_x_306) ;  /* 0x0000060000017945 */ /* 0x000fd80003800200 */
[----:B------:R-:W-:Y:S05]  /*0200*/  @P0 BRA `(.L_x_307) ;  /* 0x0000000400780947 */ /* 0x000fea0003800000 */
[----:B0-----:R-:W-:Y:S01]  /*0210*/  LOP3.LUT R3, RZ, R9, RZ, 0x33, !PT ;  /* 0x00000009ff037212 */ /* 0x001fe200078e33ff */
[----:B------:R-:W-:Y:S04]  /*0220*/  BSSY.RECONVERGENT B2, `(.L_x_308) ;  /* 0x000002c000027945 */ /* 0x000fe80003800200 */
[----:B------:R-:W-:-:S05]  /*0230*/  IMAD.IADD R3, R3, 0x1, R4 ;  /* 0x0000000103037824 */ /* 0x000fca00078e0204 */
[C---:B------:R-:W-:Y:S02]  /*0240*/  ISETP.GE.U32.AND P0, PT, R3.reuse, 0xf00, PT ;  /* 0x00000f000300780c */ /* 0x040fe40003f06070 */
[----:B------:R-:W-:-:S04]  /*0250*/  LEA.HI R6, R3, 0x1, RZ, 0x18 ;  /* 0x0000000103067811 */ /* 0x000fc800078fc0ff */
[----:B------:R-:W-:-:S04]  /*0260*/  LOP3.LUT R22, R6, 0xf, RZ, 0xc0, !PT ;  /* 0x0000000f06167812 */ /* 0x000fc800078ec0ff */
[----:B------:R-:W-:-:S03]  /*0270*/  ISETP.NE.AND P1, PT, R22, RZ, PT ;  /* 0x000000ff1600720c */ /* 0x000fc60003f25270 */
[----:B------:R-:W-:Y:S10]  /*0280*/  @!P0 BRA `(.L_x_309) ;  /* 0x0000000000948947 */ /* 0x000ff40003800000 */
[----:B------:R-:W0:Y:S01]  /*0290*/  LDC.64 R2, c[0x0][0x380] ;  /* 0x0000e000ff027b82 */ /* 0x000e220000000a00 */
[----:B------:R-:W-:-:S05]  /*02a0*/  LOP3.LUT R8, R6, 0x1fffff0, RZ, 0xc0, !PT ;  /* 0x01fffff006087812 */ /* 0x000fca00078ec0ff */
[----:B------:R-:W-:Y:S02]  /*02b0*/  IMAD.MOV R8, RZ, RZ, -R8 ;  /* 0x000000ffff087224 */ /* 0x000fe400078e0a08 */
[----:B0-----:R-:W-:-:S03]  /*02c0*/  IMAD.WIDE.U32 R2, R9, 0x4, R2 ;  /* 0x0000000409027825 */ /* 0x001fc600078e0002 */
[----:B------:R-:W-:-:S05]  /*02d0*/  IADD3 R15, P0, PT, R2, 0x2000, RZ ;  /* 0x00002000020f7810 */ /* 0x000fca0007f1e0ff */
[----:B------:R-:W-:-:S08]  /*02e0*/  IMAD.X R3, RZ, RZ, R3, P0 ;  /* 0x000000ffff037224 */ /* 0x000fd000000e0603 */
.L_x_310:
        /* <DEDUP_REMOVED lines=31> */
.L_x_309:
[----:B------:R-:W-:Y:S05]  /*04e0*/  BSYNC.RECONVERGENT B2 ;  /* 0x0000000000027941 */ /* 0x000fea0003800200 */
.L_x_308:
[----:B------:R-:W-:Y:S05]  /*04f0*/  @!P1 BRA `(.L_x_307) ;  /* 0x0000000000bc9947 */ /* 0x000fea0003800000 */
[----:B------:R-:W-:Y:S01]  /*0500*/  ISETP.GE.U32.AND P0, PT, R22, 0x8, PT ;  /* 0x000000081600780c */ /* 0x000fe20003f06070 */
[----:B------:R-:W-:Y:S01]  /*0510*/  BSSY.RECONVERGENT B2, `(.L_x_311) ;  /* 0x0000013000027945 */ /* 0x000fe20003800200 */
[----:B------:R-:W-:-:S04]  /*0520*/  LOP3.LUT R16, R6, 0x7, RZ, 0xc0, !PT ;  /* 0x0000000706107812 */ /* 0x000fc800078ec0ff */
[----:B------:R-:W-:-:S07]  /*0530*/  ISETP.NE.AND P1, PT, R16, RZ, PT ;  /* 0x000000ff1000720c */ /* 0x000fce0003f25270 */
[----:B------:R-:W-:Y:S06]  /*0540*/  @!P0 BRA `(.L_x_312) ;  /* 0x00000000003c8947 */ /* 0x000fec0003800000 */
[----:B------:R-:W0:Y:S02]  /*0550*/  LDC.64 R2, c[0x0][0x380] ;  /* 0x0000e000ff027b82 */ /* 0x000e240000000a00 */
[----:B0-----:R-:W-:-:S05]  /*0560*/  IMAD.WIDE R2, R9, 0x4, R2 ;  /* 0x0000000409027825 */ /* 0x001fca00078e0202 */
        /* <DEDUP_REMOVED lines=13> */
.L_x_312:
[----:B------:R-:W-:Y:S05]  /*0640*/  BSYNC.RECONVERGENT B2 ;  /* 0x0000000000027941 */ /* 0x000fea0003800200 */
.L_x_311:
        /* <DEDUP_REMOVED lines=11> */
[----:B------:R-:W3:Y:S01]  /*0700*/  LDG.E R10, desc[UR6][R2.64+0xc00] ;  /* 0x000c0006020a7981 */ /* 0x000ee2000c1e1900 */
[----:B------:R-:W-:Y:S01]  /*0710*/  VIADD R9, R9, 0x400 ;  /* 0x0000040009097836 */ /* 0x000fe20000000000 */
[----:B--2--5:R-:W-:-:S04]  /*0720*/  VIMNMX3 R0, R0, R11, R8, !PT ;  /* 0x0000000b0000720f */ /* 0x024fc80007800108 */
[----:B---3--:R-:W-:-:S07]  /*0730*/  VIMNMX3 R0, R0, R13, R10, !PT ;  /* 0x0000000d0000720f */ /* 0x008fce000780010a */
.L_x_314:
[----:B------:R-:W-:Y:S05]  /*0740*/  BSYNC.RECONVERGENT B2 ;  /* 0x0000000000027941 */ /* 0x000fea0003800200 */
.L_x_313:
[----:B------:R-:W-:Y:S05]  /*0750*/  @!P1 BRA `(.L_x_307) ;  /* 0x0000000000249947 */ /* 0x000fea0003800000 */
[----:B------:R-:W0:Y:S01]  /*0760*/  LDC.64 R10, c[0x0][0x380] ;  /* 0x0000e000ff0a7b82 */ /* 0x000e220000000a00 */
[----:B------:R-:W-:-:S07]  /*0770*/  IMAD.MOV R6, RZ, RZ, -R6 ;  /* 0x000000ffff067224 */ /* 0x000fce00078e0a06 */
.L_x_315:
[----:B0-----:R-:W-:-:S06]  /*0780*/  IMAD.WIDE R2, R9, 0x4, R10 ;  /* 0x0000000409027825 */ /* 0x001fcc00078e020a */
[----:B------:R-:W2:Y:S01]  /*0790*/  LDG.E R3, desc[UR6][R2.64] ;  /* 0x0000000602037981 */ /* 0x000ea2000c1e1900 */
[----:B------:R-:W-:Y:S02]  /*07a0*/  VIADD R6, R6, 0x1 ;  /* 0x0000000106067836 */ /* 0x000fe40000000000 */
[----:B------:R-:W-:-:S03]  /*07b0*/  VIADD R9, R9, 0x100 ;  /* 0x0000010009097836 */ /* 0x000fc60000000000 */
[----:B------:R-:W-:Y:S02]  /*07c0*/  ISETP.NE.AND P0, PT, R6, RZ, PT ;  /* 0x000000ff0600720c */ /* 0x000fe40003f05270 */
[----:B--2--5:R-:W-:-:S11]  /*07d0*/  VIMNMX R0, PT, PT, R3, R0, !PT ;  /* 0x0000000003007248 */ /* 0x024fd60007fe0100 */
[----:B------:R-:W-:Y:S05]  /*07e0*/  @P0 BRA `(.L_x_315) ;  /* 0xfffffffc00e40947 */ /* 0x000fea000383ffff */
.L_x_307:
[----:B------:R-:W-:Y:S05]  /*07f0*/  BSYNC.RECONVERGENT B1 ;  /* 0x0000000000017941 */ /* 0x000fea0003800200 */
.L_x_306:
[----:B------:R-:W-:Y:S01]  /*0800*/  ISETP.GE.U32.AND P0, PT, R4, 0x100, PT ;  /* 0x000001000400780c */ /* 0x000fe20003f06070 */
[----:B-----5:R-:W-:-:S03]  /*0810*/  IMAD.MOV.U32 R11, RZ, RZ, R0 ;  /* 0x000000ffff0b7224 */ /* 0x020fc600078e0000 */
[----:B------:R-:W-:-:S13]  /*0820*/  ISETP.GE.U32.AND.EX P0, PT, R5, RZ, PT, P0 ;  /* 0x000000ff0500720c */ /* 0x000fda0003f06100 */
[----:B------:R-:W-:Y:S05]  /*0830*/  @!P0 BRA `(.L_x_316) ;  /* 0x0000000000a08947 */ /* 0x000fea0003800000 */
[----:B------:R-:W1:Y:S01]  /*0840*/  S2R R6, SR_LANEID ;  /* 0x0000000000067919 */ /* 0x000e620000000000 */
[----:B------:R-:W-:Y:S01]  /*0850*/  ISETP.NE.AND P5, PT, R7, RZ, PT ;  /* 0x000000ff0700720c */ /* 0x000fe20003fa5270 */
[----:B------:R-:W2:Y:S02]  /*0860*/  SHFL.DOWN PT, R0, R11, 0x1, 0x1f ;  /* 0x08201f000b007f89 */ /* 0x000ea400000e0000 */
[----:B--2---:R-:W-:Y:S02]  /*0870*/  VIMNMX R0, PT, PT, R0, R11, !PT ;  /* 0x0000000b00007248 */ /* 0x004fe40007fe0100 */
[C---:B-1----:R-:W-:Y:S02]  /*0880*/  ISETP.GT.AND P0, PT, R6.reuse, 0x1e, PT ;  /* 0x0000001e0600780c */ /* 0x042fe40003f04270 */
[----:B------:R-:W-:Y:S02]  /*0890*/  ISETP.NE.AND P1, PT, R6, RZ, PT ;  /* 0x000000ff0600720c */ /* 0x000fe40003f25270 */
[----:B------:R-:W-:-:S02]  /*08a0*/  SEL R0, R11, R0, P0 ;  /* 0x000000000b007207 */ /* 0x000fc40000000000 */
        /* <DEDUP_REMOVED lines=15> */
[----:B------:R-:W-:-:S03]  /*09a0*/  ISETP.GT.AND P0, PT, R6, 0xf, PT ;  /* 0x0000000f0600780c */ /* 0x000fc60003f04270 */
[----:B------:R-:W0:Y:S02]  /*09b0*/  SHFL.DOWN PT, R3, R0, 0x10, 0x1f ;  /* 0x0a001f0000037f89 */ /* 0x000e2400000e0000 */
[----:B0-----:R-:W-:-:S04]  /*09c0*/  VIMNMX R3, PT, PT, R0, R3, !PT ;  /* 0x0000000300037248 */ /* 0x001fc80007fe0100 */
[----:B------:R-:W-:Y:S01]  /*09d0*/  SEL R9, R0, R3, P0 ;  /* 0x0000000300097207 */ /* 0x000fe20000000000 */
[----:B------:R1:W-:Y:S01]  /*09e0*/  @!P1 STS [R2+0x8], R3 ;  /* 0x0000080302009388 */ /* 0x0003e20000000800 */
[----:B------:R-:W-:Y:S06]  /*09f0*/  BAR.SYNC.DEFER_BLOCKING 0x0 ;  /* 0x0000000000007b1d */ /* 0x000fec0000010000 */
[----:B------:R-:W-:Y:S05]  /*0a00*/  @P5 BRA `(.L_x_317) ;  /* 0x0000001000cc5947 */ /* 0x000fea0003800000 */
[----:B------:R-:W0:Y:S01]  /*0a10*/  S2UR UR5, SR_CgaCtaId ;  /* 0x00000000000579c3 */ /* 0x000e220000008800 */
[----:B------:R-:W-:Y:S02]  /*0a20*/  UMOV UR4, 0x400 ;  /* 0x0000040000047882 */ /* 0x000fe40000000000 */
[----:B0-----:R-:W-:-:S09]  /*0a30*/  ULEA UR4, UR5, UR4, 0x18 ;  /* 0x0000000405047291 */ /* 0x001fd2000f8ec0ff */
[----:B------:R-:W-:Y:S04]  /*0a40*/  LDS R0, [UR4+0xc] ;  /* 0x00000c04ff007984 */ /* 0x000fe80008000800 */
[----:B------:R-:W0:Y:S04]  /*0a50*/  LDS.128 R4, [UR4+0x10] ;  /* 0x00001004ff047984 */ /* 0x000e280008000c00 */
[----:B-1----:R-:W1:Y:S01]  /*0a60*/  LDS.64 R2, [UR4+0x20] ;  /* 0x00002004ff027984 */ /* 0x002e620008000a00 */
[----:B0-----:R-:W-:-:S04]  /*0a70*/  VIMNMX3 R0, R9, R0, R4, !PT ;  /* 0x000000000900720f */ /* 0x001fc80007800104 */
[----:B------:R-:W-:-:S04]  /*0a80*/  VIMNMX3 R0, R0, R5, R6, !PT ;  /* 0x000000050000720f */ /* 0x000fc80007800106 */
[----:B-1----:R-:W-:-:S04]  /*0a90*/  VIMNMX3 R0, R0, R7, R2, !PT ;  /* 0x000000070000720f */ /* 0x002fc80007800102 */
[----:B------:R-:W-:Y:S01]  /*0aa0*/  VIMNMX R9, PT, PT, R0, R3, !PT ;  /* 0x0000000300097248 */ /* 0x000fe20007fe0100 */
[----:B------:R-:W-:Y:S06]  /*0ab0*/  BRA `(.L_x_317) ;  /* 0x0000001000a07947 */ /* 0x000fec0003800000 */
.L_x_316:
[----:B------:R-:W1:Y:S01]  /*0ac0*/  S2R R13, SR_LANEID ;  /* 0x00000000000d7919 */ /* 0x000e620000000000 */
[C---:B------:R-:W-:Y:S02]  /*0ad0*/  LOP3.LUT R0, R7.reuse, 0x3e0, RZ, 0xc0, !PT ;  /* 0x000003e007007812 */ /* 0x040fe400078ec0ff */
[----:B------:R-:W-:Y:S02]  /*0ae0*/  ISETP.NE.AND P5, PT, R7, RZ, PT ;  /* 0x000000ff0700720c */ /* 0x000fe40003fa5270 */
[----:B------:R-:W-:Y:S01]  /*0af0*/  LOP3.LUT R9, RZ, R0, RZ, 0x33, !PT ;  /* 0x00000000ff097212 */ /* 0x000fe200078e33ff */
[----:B0-----:R-:W-:-:S04]  /*0b00*/  VIADD R3, R0, 0x20 ;  /* 0x0000002000037836 */ /* 0x001fc80000000000 */
[----:B------:R-:W-:Y:S01]  /*0b10*/  IMAD.IADD R9, R9, 0x1, R4 ;  /* 0x0000000109097824 */ /* 0x000fe200078e0204 */
[----:B------:R-:W-:-:S04]  /*0b20*/  ISETP.GT.U32.AND P0, PT, R3, R4, PT ;  /* 0x000000040300720c */ /* 0x000fc80003f04070 */
        /* <DEDUP_REMOVED lines=26> */
[----:B0-----:R-:W-:-:S05]  /*0cd0*/  @!P0 VIMNMX R11, PT, PT, R11, R2, !PT ;  /* 0x000000020b0b8248 */ /* 0x001fca0007fe0100 */
[----:B------:R-:W-:-:S05]  /*0ce0*/  IMAD.MOV.U32 R9, RZ, RZ, R11 ;  /* 0x000000ffff097224 */ /* 0x000fca00078e000b */
[----:B------:R0:W-:Y:S01]  /*0cf0*/  @!P1 STS [R6+0x8], R9 ;  /* 0x0000080906009388 */ /* 0x0001e20000000800 */
[----:B------:R-:W-:Y:S06]  /*0d00*/  BAR.SYNC.DEFER_BLOCKING 0x0 ;  /* 0x0000000000007b1d */ /* 0x000fec0000010000 */
[----:B------:R-:W-:Y:S05]  /*0d10*/  @P5 BRA `(.L_x_317) ;  /* 0x0000001000085947 */ /* 0x000fea0003800000 */
[----:B------:R-:W1:Y:S01]  /*0d20*/  S2UR UR5, SR_CgaCtaId ;  /* 0x00000000000579c3 */ /* 0x000e620000008800 */
[----:B------:R-:W-:Y:S01]  /*0d30*/  UMOV UR4, 0x400 ;  /* 0x0000040000047882 */ /* 0x000fe20000000000 */
[C---:B------:R-:W-:Y:S02]  /*0d40*/  ISETP.GT.U32.AND P3, PT, R4.reuse, 0x20, PT ;  /* 0x000000200400780c */ /* 0x040fe40003f64070 */
[C---:B------:R-:W-:Y:S02]  /*0d50*/  ISETP.GT.U32.AND P1, PT, R4.reuse, 0x40, PT ;  /* 0x000000400400780c */ /* 0x040fe40003f24070 */
[C---:B------:R-:W-:Y:S02]  /*0d60*/  ISETP.GT.U32.AND.EX P3, PT, R5.reuse, RZ, PT, P3 ;  /* 0x000000ff0500720c */ /* 0x040fe40003f64130 */
[----:B------:R-:W-:Y:S02]  /*0d70*/  ISETP.GT.U32.AND P0, PT, R4, 0x60, PT ;  /* 0x000000600400780c */ /* 0x000fe40003f04070 */
[----:B------:R-:W-:-:S02]  /*0d80*/  ISETP.GT.U32.AND.EX P1, PT, R5, RZ, PT, P1 ;  /* 0x000000ff0500720c */ /* 0x000fc40003f24110 */
[C---:B------:R-:W-:Y:S02]  /*0d90*/  ISETP.GT.U32.AND P2, PT, R4.reuse, 0x80, PT ;  /* 0x000000800400780c */ /* 0x040fe40003f44070 */
[C---:B------:R-:W-:Y:S02]  /*0da0*/  ISETP.GT.U32.AND.EX P0, PT, R5.reuse, RZ, PT, P0 ;  /* 0x000000ff0500720c */ /* 0x040fe40003f04100 */
[----:B------:R-:W-:Y:S02]  /*0db0*/  ISETP.GT.U32.AND P4, PT, R4, 0xa0, PT ;  /* 0x000000a00400780c */ /* 0x000fe40003f84070 */
[C---:B------:R-:W-:Y:S02]  /*0dc0*/  ISETP.GT.U32.AND.EX P2, PT, R5.reuse, RZ, PT, P2 ;  /* 0x000000ff0500720c */ /* 0x040fe40003f44120 */
[----:B------:R-:W-:Y:S01]  /*0dd0*/  ISETP.GT.U32.AND.EX P4, PT, R5, RZ, PT, P4 ;  /* 0x000000ff0500720c */ /* 0x000fe20003f84140 */
[----:B-1----:R-:W-:-:S09]  /*0de0*/  ULEA UR4, UR5, UR4, 0x18 ;  /* 0x0000000405047291 */ /* 0x002fd2000f8ec0ff */
[----:B------:R-:W0:Y:S04]  /*0df0*/  LDS R0, [UR4+0xc] ;  /* 0x00000c04ff007984 */ /* 0x000e280008000800 */
[----:B------:R-:W1:Y:S04]  /*0e00*/  LDS.128 R12, [UR4+0x10] ;  /* 0x00001004ff0c7984 */ /* 0x000e680008000c00 */
[----:B------:R-:W2:Y:S01]  /*0e10*/  LDS.64 R2, [UR4+0x20] ;  /* 0x00002004ff027984 */ /* 0x000ea20008000a00 */
[----:B0-----:R-:W-:Y:S02]  /*0e20*/  @P3 VIMNMX R9, PT, PT, R9, R0, !PT ;  /* 0x0000000009093248 */ /* 0x001fe40007fe0100 */
[----:B------:R-:W-:-:S02]  /*0e30*/  ISETP.GT.U32.AND P3, PT, R4, 0xc0, PT ;  /* 0x000000c00400780c */ /* 0x000fc40003f64070 */
[----:B-1----:R-:W-:Y:S02]  /*0e40*/  @P1 VIMNMX R9, PT, PT, R9, R12, !PT ;  /* 0x0000000c09091248 */ /* 0x002fe40007fe0100 */
[----:B------:R-:W-:Y:S02]  /*0e50*/  ISETP.GT.U32.AND P1, PT, R4, 0xe0, PT ;  /* 0x000000e00400780c */ /* 0x000fe40003f24070 */
[----:B------:R-:W-:Y:S02]  /*0e60*/  ISETP.GT.U32.AND.EX P3, PT, R5, RZ, PT, P3 ;  /* 0x000000ff0500720c */ /* 0x000fe40003f64130 */
[----:B------:R-:W-:Y:S02]  /*0e70*/  @P0 VIMNMX R9, PT, PT, R9, R13, !PT ;  /* 0x0000000d09090248 */ /* 0x000fe40007fe0100 */
[----:B------:R-:W-:Y:S02]  /*0e80*/  ISETP.GT.U32.AND.EX P1, PT, R5, RZ, PT, P1 ;  /* 0x000000ff0500720c */ /* 0x000fe40003f24110 */
[----:B------:R-:W-:-:S04]  /*0e90*/  @P2 VIMNMX R9, PT, PT, R9, R14, !PT ;  /* 0x0000000e09092248 */ /* 0x000fc80007fe0100 */
[----:B------:R-:W-:-:S04]  /*0ea0*/  @P4 VIMNMX R9, PT, PT, R9, R15, !PT ;  /* 0x0000000f09094248 */ /* 0x000fc80007fe0100 */
[----:B--2---:R-:W-:-:S04]  /*0eb0*/  @P3 VIMNMX R9, PT, PT, R9, R2, !PT ;  /* 0x0000000209093248 */ /* 0x004fc80007fe0100 */
[----:B------:R-:W-:Y:S01]  /*0ec0*/  @P1 VIMNMX R9, PT, PT, R9, R3, !PT ;  /* 0x0000000309091248 */ /* 0x000fe20007fe0100 */
[----:B------:R-:W-:Y:S06]  /*0ed0*/  BRA `(.L_x_317) ;  /* 0x0000000c00987947 */ /* 0x000fec0003800000 */
.L_x_303:
[----:B------:R-:W0:Y:S01]  /*0ee0*/  S2R R0, SR_TID.X ;  /* 0x0000000000007919 */ /* 0x000e220000002100 */
[----:B------:R-:W0:Y:S02]  /*0ef0*/  LDC.64 R2, c[0x0][0x380] ;  /* 0x0000e000ff027b82 */ /* 0x000e240000000a00 */
[----:B0-----:R-:W-:-:S05]  /*0f00*/  IMAD.WIDE.U32 R2, R0, 0x4, R2 ;  /* 0x0000000400027825 */ /* 0x001fca00078e0002 */
        /* <DEDUP_REMOVED lines=16> */
[----:B------:R-:W-:-:S04]  /*1010*/  IADD3 R12, P1, PT, R4, -0x1000, RZ ;  /* 0xfffff000040c7810 */ /* 0x000fc80007f3e0ff */
[----:B------:R-:W-:Y:S02]  /*1020*/  ISETP.GE.U32.AND P0, PT, R12, 0x1000, PT ;  /* 0x000010000c00780c */ /* 0x000fe40003f06070 */
[----:B--2---:R-:W-:Y:S02]  /*1030*/  VIMNMX3 R9, R9, R10, R11, !PT ;  /* 0x0000000a0909720f */ /* 0x004fe4000780010b */
[----:B------:R-:W-:-:S04]  /*1040*/  IADD3.X R11, PT, PT, R5, -0x1, RZ, P1, !PT ;  /* 0xffffffff050b7810 */ /* 0x000fc80000ffe4ff */
[----:B------:R-:W-:Y:S02]  /*1050*/  ISETP.GE.U32.AND.EX P0, PT, R11, RZ, PT, P0 ;  /* 0x000000ff0b00720c */ /* 0x000fe40003f06100 */
[----:B---3--:R-:W-:Y:S01]  /*1060*/  VIMNMX3 R6, R6, R7, R8, !PT ;  /* 0x000000070606720f */ /* 0x008fe20007800108 */
[----:B------:R-:W-:Y:S01]  /*1070*/  IMAD.MOV.U32 R8, RZ, RZ, RZ ;  /* 0x000000ffff087224 */ /* 0x000fe200078e00ff */
[----:B----4-:R-:W-:-:S04]  /*1080*/  VIMNMX3 R13, R13, R14, R15, !PT ;  /* 0x0000000e0d0d720f */ /* 0x010fc8000780010f */
[----:B------:R-:W-:Y:S02]  /*1090*/  VIMNMX3 R6, R6, R9, R13, !PT ;  /* 0x000000090606720f */ /* 0x000fe4000780010d */
[----:B-----5:R-:W-:Y:S01]  /*10a0*/  VIMNMX3 R17, R16, R17, R18, !PT ;  /* 0x000000111011720f */ /* 0x020fe20007800112 */
[----:B------:R-:W-:Y:S01]  /*10b0*/  IMAD.MOV.U32 R9, RZ, RZ, 0x1000 ;  /* 0x00001000ff097424 */ /* 0x000fe200078e00ff */
[----:B------:R-:W-:-:S04]  /*10c0*/  VIMNMX3 R19, R19, R20, R21, !PT ;  /* 0x000000141313720f */ /* 0x000fc80007800115 */
[----:B------:R-:W-:-:S04]  /*10d0*/  VIMNMX3 R17, R17, R19, R22, !PT ;  /* 0x000000131111720f */ /* 0x000fc80007800116 */
[----:B------:R-:W-:Y:S01]  /*10e0*/  VIMNMX R10, PT, PT, R6, R17, !PT ;  /* 0x00000011060a7248 */ /* 0x000fe20007fe0100 */
[----:B------:R-:W-:Y:S06]  /*10f0*/  @!P0 BRA `(.L_x_318) ;  /* 0x0000000000a08947 */ /* 0x000fec0003800000 */
[----:B------:R-:W0:Y:S01]  /*1100*/  LDC.64 R4, c[0x0][0x390] ;  /* 0x0000e400ff047b82 */ /* 0x000e220000000a00 */
[----:B------:R-:W-:Y:S02]  /*1110*/  IMAD.MOV.U32 R9, RZ, RZ, 0x1000 ;  /* 0x00001000ff097424 */ /* 0x000fe400078e00ff */
[----:B------:R-:W-:-:S07]  /*1120*/  IMAD.MOV.U32 R8, RZ, RZ, RZ ;  /* 0x000000ffff087224 */ /* 0x000fce00078e00ff */
.L_x_320:
[----:B------:R-:W-:-:S04]  /*1130*/  LEA R6, P0, R9, R2, 0x2 ;  /* 0x0000000209067211 */ /* 0x000fc800078010ff */
[----:B------:R-:W-:-:S05]  /*1140*/  LEA.HI.X R7, R9, R3, R8, 0x2, P0 ;  /* 0x0000000309077211 */ /* 0x000fca00000f1408 */
[----:B------:R-:W2:Y:S04]  /*1150*/  LDG.E R13, desc[UR6][R6.64+0x800] ;  /* 0x00080006060d7981 */ /* 0x000ea8000c1e1900 */
[----:B------:R-:W2:Y:S04]  /*1160*/  LDG.E R14, desc[UR6][R6.64+0xc00] ;  /* 0x000c0006060e7981 */ /* 0x000ea8000c1e1900 */
[----:B------:R-:W2:Y:S04]  /*1170*/  LDG.E R15, desc[UR6][R6.64+0x1000] ;  /* 0x00100006060f7981 */ /* 0x000ea8000c1e1900 */
        /* <DEDUP_REMOVED lines=13> */
[----:B0-----:R-:W-:-:S04]  /*1250*/  IADD3 R29, P1, PT, -R9, R4, RZ ;  /* 0x00000004091d7210 */ /* 0x001fc80007f3e1ff */
[----:B------:R-:W-:Y:S02]  /*1260*/  ISETP.GE.U32.AND P0, PT, R29, 0x1000, PT ;  /* 0x000010001d00780c */ /* 0x000fe40003f06070 */
[----:B--2---:R-:W-:Y:S01]  /*1270*/  VIMNMX3 R13, R13, R14, R15, !PT ;  /* 0x0000000e0d0d720f */ /* 0x004fe2000780010f */
[----:B------:R-:W-:-:S05]  /*1280*/  IMAD.X R14, R5, 0x1, ~R8, P1 ;  /* 0x00000001050e7824 */ /* 0x000fca00008e0e08 */
[----:B------:R-:W-:Y:S02]  /*1290*/  ISETP.GE.U32.AND.EX P0, PT, R14, RZ, PT, P0 ;  /* 0x000000ff0e00720c */ /* 0x000fe40003f06100 */
        /* <DEDUP_REMOVED lines=9> */
[----:B------:R-:W-:-:S05]  /*1330*/  IADD3 R9, P0, PT, R9, 0x1000, RZ ;  /* 0x0000100009097810 */ /* 0x000fca0007f1e0ff */
[----:B------:R-:W-:Y:S01]  /*1340*/  IMAD.X R8, RZ, RZ, R8, P0 ;  /* 0x000000ffff087224 */ /* 0x000fe200000e0608 */
[----:B------:R-:W-:-:S04]  /*1350*/  ISETP.GT.U32.AND P0, PT, R9, R12, PT ;  /* 0x0000000c0900720c */ /* 0x000fc80003f04070 */
[----:B------:R-:W-:-:S13]  /*1360*/  ISETP.GT.U32.AND.EX P0, PT, R8, R11, PT, P0 ;  /* 0x0000000b0800720c */ /* 0x000fda0003f04100 */
[----:B------:R-:W-:Y:S05]  /*1370*/  @!P0 BRA `(.L_x_320) ;  /* 0xfffffffc006c8947 */ /* 0x000fea000383ffff */
.L_x_318:
[----:B------:R-:W-:Y:S01]  /*1380*/  IMAD.IADD R3, R4, 0x1, -R9 ;  /* 0x0000000104037824 */ /* 0x000fe200078e0a09 */
[----:B------:R-:W-:Y:S01]  /*1390*/  ISETP.GE.U32.AND P1, PT, R9, R4, PT ;  /* 0x000000040900720c */ /* 0x000fe20003f26070 */
[----:B------:R-:W-:Y:S03]  /*13a0*/  BSSY.RECONVERGENT B1, `(.L_x_319) ;  /* 0x0000072000017945 */ /* 0x000fe60003800200 */
[----:B------:R-:W-:-:S04]  /*13b0*/  ISETP.GE.AND P0, PT, R0, R3, PT ;  /* 0x000000030000720c */ /* 0x000fc80003f06270 */
[----:B------:R-:W-:-:S13]  /*13c0*/  ISETP.GE.U32.OR.EX P0, PT, R8, R5, P0, P1 ;  /* 0x000000050800720c */ /* 0x000fda0000706510 */
[----:B------:R-:W-:Y:S05]  /*13d0*/  @P0 BRA `(.L_x_321) ;  /* 0x0000000400b80947 */ /* 0x000fea0003800000 */
[----:B------:R-:W-:Y:S01]  /*13e0*/  LOP3.LUT R2, RZ, R0, RZ, 0x33, !PT ;  /* 0x00000000ff027212 */ /* 0x000fe200078e33ff */
[----:B------:R-:W-:Y:S03]  /*13f0*/  BSSY.RECONVERGENT B2, `(.L_x_322) ;  /* 0x0000031000027945 */ /* 0x000fe60003800200 */
[----:B------:R-:W-:Y:S01]  /*1400*/  IADD3 R2, PT, PT, -R9, R4, R2 ;  /* 0x0000000409027210 */ /* 0x000fe20007ffe102 */
[----:B------:R-:W-:-:S03]  /*1410*/  IMAD.MOV.U32 R4, RZ, RZ, R0 ;  /* 0x000000ffff047224 */ /* 0x000fc600078e0000 */
[C---:B------:R-:W-:Y:S02]  /*1420*/  ISETP.GE.U32.AND P1, PT, R2.reuse, 0xf00, PT ;  /* 0x00000f000200780c */ /* 0x040fe40003f26070 */
[----:B------:R-:W-:-:S04]  /*1430*/  LEA.HI R5, R2, 0x1, RZ, 0x18 ;  /* 0x0000000102057811 */ /* 0x000fc800078fc0ff */
[----:B------:R-:W-:-:S04]  /*1440*/  LOP3.LUT R24, R5, 0xf, RZ, 0xc0, !PT ;  /* 0x0000000f05187812 */ /* 0x000fc800078ec0ff */
[----:B------:R-:W-:-:S03]  /*1450*/  ISETP.NE.AND P0, PT, R24, RZ, PT ;  /* 0x000000ff1800720c */ /* 0x000fc60003f05270 */
[----:B------:R-:W-:Y:S10]  /*1460*/  @!P1 BRA `(.L_x_323) ;  /* 0x0000000000a49947 */ /* 0x000ff40003800000 */
[----:B------:R-:W0:Y:S01]  /*1470*/  LDCU.64 UR4, c[0x0][0x380] ;  /* 0x00007000ff0477ac */ /* 0x000e220008000a00 */
[----:B------:R-:W-:Y:S01]  /*1480*/  IADD3 R3, P1, PT, R0, R9, RZ ;  /* 0x0000000900037210 */ /* 0x000fe20007f3e0ff */
[----:B------:R-:W-:Y:S01]  /*1490*/  IMAD.MOV.U32 R4, RZ, RZ, R0 ;  /* 0x000000ffff047224 */ /* 0x000fe200078e0000 */
[----:B------:R-:W-:-:S03]  /*14a0*/  LOP3.LUT R14, R5, 0x1fffff0, RZ, 0xc0, !PT ;  /* 0x01fffff0050e7812 */ /* 0x000fc600078ec0ff */
[----:B------:R-:W-:Y:S02]  /*14b0*/  IMAD.X R2, RZ, RZ, R8, P1 ;  /* 0x000000ffff027224 */ /* 0x000fe400008e0608 */
[----:B------:R-:W-:Y:S01]  /*14c0*/  IMAD.MOV R14, RZ, RZ, -R14 ;  /* 0x000000ffff0e7224 */ /* 0x000fe200078e0a0e */
[----:B0-----:R-:W-:-:S04]  /*14d0*/  LEA R15, P2, R3, UR4, 0x2 ;  /* 0x00000004030f7c11 */ /* 0x001fc8000f8410ff */
[----:B------:R-:W-:Y:S02]  /*14e0*/  IADD3 R15, P1, PT, R15, 0x2000, RZ ;  /* 0x000020000f0f7810 */ /* 0x000fe40007f3e0ff */
[----:B------:R-:W-:-:S05]  /*14f0*/  LEA.HI.X R3, R3, UR5, R2, 0x2, P2 ;  /* 0x0000000503037c11 */ /* 0x000fca00090f1402 */
[----:B------:R-:W-:-:S07]  /*1500*/  IMAD.X R3, RZ, RZ, R3, P1 ;  /* 0x000000ffff037224 */ /* 0x000fce00008e0603 */
.L_x_324:
        /* <DEDUP_REMOVED lines=16> */
[----:B------:R0:W5:Y:S01]  /*1610*/  LDG.E R6, desc[UR6][R2.64+0x1c00] ;  /* 0x001c000602067981 */ /* 0x000162000c1e1900 */
        /* <DEDUP_REMOVED lines=9> */
[----:B------:R-:W-:-:S05]  /*16b0*/  IADD3 R15, P2, PT, R2, 0x4000, RZ ;  /* 0x00004000020f7810 */ /* 0x000fca0007f5e0ff */
[----:B0-----:R-:W-:Y:S01]  /*16c0*/  IMAD.X R3, RZ, RZ, R3, P2 ;  /* 0x000000ffff037224 */ /* 0x001fe200010e0603 */
[----:B------:R-:W-:-:S04]  /*16d0*/  VIMNMX3 R7, R11, R12, R7, !PT ;  /* 0x0000000c0b07720f */ /* 0x000fc80007800107 */
[----:B------:R-:W-:Y:S01]  /*16e0*/  VIMNMX3 R10, R7, R13, R6, !PT ;  /* 0x0000000d070a720f */ /* 0x000fe20007800106 */
[----:B------:R-:W-:Y:S06]  /*16f0*/  @P1 BRA `(.L_x_324) ;  /* 0xfffffffc00841947 */ /* 0x000fec000383ffff */
.L_x_323:
[----:B------:R-:W-:Y:S05]  /*1700*/  BSYNC.RECONVERGENT B2 ;  /* 0x0000000000027941 */ /* 0x000fea0003800200 */
.L_x_322:
[----:B------:R-:W-:Y:S05]  /*1710*/  @!P0 BRA `(.L_x_321) ;  /* 0x0000000000e88947 */ /* 0x000fea0003800000 */
[----:B------:R-:W-:Y:S01]  /*1720*/  ISETP.GE.U32.AND P0, PT, R24, 0x8, PT ;  /* 0x000000081800780c */ /* 0x000fe20003f06070 */
[----:B------:R-:W-:Y:S01]  /*1730*/  BSSY.RECONVERGENT B2, `(.L_x_325) ;  /* 0x0000016000027945 */ /* 0x000fe20003800200 */
[----:B------:R-:W-:-:S04]  /*1740*/  LOP3.LUT R17, R5, 0x7, RZ, 0xc0, !PT ;  /* 0x0000000705117812 */ /* 0x000fc800078ec0ff */
[----:B------:R-:W-:-:S07]  /*1750*/  ISETP.NE.AND P1, PT, R17, RZ, PT ;  /* 0x000000ff1100720c */ /* 0x000fce0003f25270 */
[----:B------:R-:W-:Y:S06]  /*1760*/  @!P0 BRA `(.L_x_326) ;  /* 0x0000000000488947 */ /* 0x000fec0003800000 */
[----:B------:R-:W0:Y:S01]  /*1770*/  LDCU.64 UR4, c[0x0][0x380] ;  /* 0x00007000ff0477ac */ /* 0x000e220008000a00 */
[----:B------:R-:W-:-:S05]  /*1780*/  IADD3 R3, P0, PT, R4, R9, RZ ;  /* 0x0000000904037210 */ /* 0x000fca0007f1e0ff */
[----:B------:R-:W-:Y:S01]  /*1790*/  IMAD.X R6, RZ, RZ, R8, P0 ;  /* 0x000000ffff067224 */ /* 0x000fe200000e0608 */
        /* <DEDUP_REMOVED lines=15> */
.L_x_326:
[----:B------:R-:W-:Y:S05]  /*1890*/  BSYNC.RECONVERGENT B2 ;  /* 0x0000000000027941 */ /* 0x000fea0003800200 */
.L_x_325:
        /* <DEDUP_REMOVED lines=18> */
.L_x_328:
[----:B------:R-:W-:Y:S05]  /*19c0*/  BSYNC.RECONVERGENT B2 ;  /* 0x0000000000027941 */ /* 0x000fea0003800200 */
.L_x_327:
[----:B------:R-:W-:Y:S05]  /*19d0*/  @!P1 BRA `(.L_x_321) ;  /* 0x0000000000389947 */ /* 0x000fea0003800000 */
[----:B------:R-:W0:Y:S01]  /*19e0*/  LDCU.64 UR4, c[0x0][0x380] ;  /* 0x00007000ff0477ac */ /* 0x000e220008000a00 */
[----:B------:R-:W-:Y:S01]  /*19f0*/  IADD3 R5, P0, PT, R4, R9, RZ ;  /* 0x0000000904057210 */ /* 0x000fe20007f1e0ff */
[----:B------:R-:W-:-:S04]  /*1a00*/  IMAD.MOV R4, RZ, RZ, -R6 ;  /* 0x000000ffff047224 */ /* 0x000fc800078e0a06 */
[----:B------:R-:W-:Y:S01]  /*1a10*/  IMAD.X R8, RZ, RZ, R8, P0 ;  /* 0x000000ffff087224 */ /* 0x000fe200000e0608 */
[----:B0-----:R-:W-:-:S04]  /*1a20*/  LEA R2, P1, R5, UR4, 0x2 ;  /* 0x0000000405027c11 */ /* 0x001fc8000f8210ff */
[----:B------:R-:W-:-:S09]  /*1a30*/  LEA.HI.X R5, R5, UR5, R8, 0x2, P1 ;  /* 0x0000000505057c11 */ /* 0x000fd200088f1408 */
.L_x_329:
[----:B------:R-:W-:-:S06]  /*1a40*/  IMAD.MOV.U32 R3, RZ, RZ, R5 ;  /* 0x000000ffff037224 */ /* 0x000fcc00078e0005 */
[----:B------:R0:W2:Y:S01]  /*1a50*/  LDG.E R3, desc[UR6][R2.64] ;  /* 0x0000000602037981 */ /* 0x0000a2000c1e1900 */
[----:B------:R-:W-:-:S05]  /*1a60*/  VIADD R4, R4, 0x1 ;  /* 0x0000000104047836 */ /* 0x000fca0000000000 */
[----:B------:R-:W-:Y:S02]  /*1a70*/  ISETP.NE.AND P0, PT, R4, RZ, PT ;  /* 0x000000ff0400720c */ /* 0x000fe40003f05270 */
[----:B0-----:R-:W-:-:S05]  /*1a80*/  IADD3 R2, P1, PT, R2, 0x400, RZ ;  /* 0x0000040002027810 */ /* 0x001fca0007f3e0ff */
[----:B------:R-:W-:Y:S01]  /*1a90*/  IMAD.X R5, RZ, RZ, R5, P1 ;  /* 0x000000ffff057224 */ /* 0x000fe200008e0605 */
[----:B--2---:R-:W-:-:S05]  /*1aa0*/  VIMNMX R10, PT, PT, R3, R10, !PT ;  /* 0x0000000a030a7248 */ /* 0x004fca0007fe0100 */
[----:B------:R-:W-:Y:S05]  /*1ab0*/  @P0 BRA `(.L_x_329) ;  /* 0xfffffffc00e00947 */ /* 0x000fea000383ffff */
.L_x_321:
[----:B------:R-:W-:Y:S05]  /*1ac0*/  BSYNC.RECONVERGENT B1 ;  /* 0x0000000000017941 */ /* 0x000fea0003800200 */
.L_x_319:
[----:B------:R-:W0:Y:S01]  /*1ad0*/  S2R R6, SR_LANEID ;  /* 0x0000000000067919 */ /* 0x000e220000000000 */
[----:B------:R-:W-:Y:S01]  /*1ae0*/  IMAD.MOV.U32 R9, RZ, RZ, R10 ;  /* 0x000000ffff097224 */ /* 0x000fe200078e000a */
[----:B------:R-:W-:-:S04]  /*1af0*/  ISETP.NE.AND P5, PT, R0, RZ, PT ;  /* 0x000000ff0000720c */ /* 0x000fc80003fa5270 */
        /* <DEDUP_REMOVED lines=35> */
[----:B------:R-:W-:-:S07]  /*1d30*/  VIMNMX R9, PT, PT, R0, R3, !PT ;  /* 0x0000000300097248 */ /* 0x000fce0007fe0100 */
.L_x_317:
[----:B------:R-:W-:Y:S05]  /*1d40*/  BSYNC.RECONVERGENT B0 ;  /* 0x0000000000007941 */ /* 0x000fea0003800200 */
.L_x_302:
[----:B------:R-:W-:Y:S05]  /*1d50*/  @P5 EXIT ;  /* 0x000000000000594d */ /* 0x000fea0003800000 */
[----:B-12---:R-:W1:Y:S01]  /*1d60*/  LDC.64 R2, c[0x0][0x388] ;  /* 0x0000e200ff027b82 */ /* 0x006e620000000a00 */
[----:B------:R-:W0:Y:S02]  /*1d70*/  LDCU UR4, c[0x0][0x39c] ;  /* 0x00007380ff0477ac */ /* 0x000e240008000800 */
[----:B0-----:R-:W-:-:S05]  /*1d80*/  VIMNMX R9, PT, PT, R9, UR4, !PT ;  /* 0x0000000409097c48 */ /* 0x001fca000ffe0100 */
[----:B-1----:R-:W-:Y:S01]  /*1d90*/  STG.E desc[UR6][R2.64], R9 ;  /* 0x0000000902007986 */ /* 0x002fe2000c101906 */
[----:B------:R-:W-:Y:S05]  /*1da0*/  EXIT ;  /* 0x000000000000794d */ /* 0x000fea0003800000 */
.L_x_330:
        /* <DEDUP_REMOVED lines=13> */
.L_x_484:


//--------------------- .text._ZN3cub18CUB_300001_SM_10006detail6reduce28DeviceReduceSingleTileKernelINS2_10policy_hubIijN4cuda3__47maximumIiEEE10Policy1000EPiSB_iS8_iiNS5_3std3__410__identityEEEvT0_T1_T2_T3_T4_T6_ --------------------------
	.section	.text._ZN3cub18CUB_300001_SM_10006detail6reduce28DeviceReduceSingleTileKernelINS2_10policy_hubIijN4cuda3__47maximumIiEEE10Policy1000EPiSB_iS8_iiNS5_3std3__410__identityEEEvT0_T1_T2_T3_T4_T6_,"ax",@progbits
	.align	128
        .global         _ZN3cub18CUB_300001_SM_10006detail6reduce28DeviceReduceSingleTileKernelINS2_10policy_hubIijN4cuda3__47maximumIiEEE10Policy1000EPiSB_iS8_iiNS5_3std3__410__identityEEEvT0_T1_T2_T3_T4_T6_
        .type           _ZN3cub18CUB_300001_SM_10006detail6reduce28DeviceReduceSingleTileKernelINS2_10policy_hubIijN4cuda3__47maximumIiEEE10Policy1000EPiSB_iS8_iiNS5_3std3__410__identityEEEvT0_T1_T2_T3_T4_T6_,@function
        .size           _ZN3cub18CUB_300001_SM_10006detail6reduce28DeviceReduceSingleTileKernelINS2_10policy_hubIijN4cuda3__47maximumIiEEE10Policy1000EPiSB_iS8_iiNS5_3std3__410__identityEEEvT0_T1_T2_T3_T4_T6_,(.L_x_485 - _ZN3cub18CUB_300001_SM_10006detail6reduce28DeviceReduceSingleTileKernelINS2_10policy_hubIijN4cuda3__47maximumIiEEE10Policy1000EPiSB_iS8_iiNS5_3std3__410__identityEEEvT0_T1_T2_T3_T4_T6_)
        .other          _ZN3cub18CUB_300001_SM_10006detail6reduce28DeviceReduceSingleTileKernelINS2_10policy_hubIijN4cuda3__47maximumIiEEE10Policy1000EPiSB_iS8_iiNS5_3std3__410__identityEEEvT0_T1_T2_T3_T4_T6_,@"STO_CUDA_ENTRY STV_DEFAULT"
_ZN3cub18CUB_300001_SM_10006detail6reduce28DeviceReduceSingleTileKernelINS2_10policy_hubIijN4cuda3__47maximumIiEEE10Policy1000EPiSB_iS8_iiNS5_3std3__410__identityEEEvT0_T1_T2_T3_T4_T6_:
.text._ZN3cub18CUB_300001_SM_10006detail6reduce28DeviceReduceSingleTileKernelINS2_10policy_hubIijN4cuda3__47maximumIiEEE10Policy1000EPiSB_iS8_iiNS5_3std3__410__identityEEEvT0_T1_T2_T3_T4_T6_:
        /* <DEDUP_REMOVED lines=13> */
.L_x_331:
        /* <DEDUP_REMOVED lines=16> */
.L_x_336:
[----:B------:R-:W-:Y:S05]  /*01d0*/  BSYNC.RECONVERGENT B1 ;  /* 0x0000000000017941 */ /* 0x000fea0003800200 */
.L_x_335:
        /* <DEDUP_REMOVED lines=16> */
.L_x_341:
        /* <DEDUP_REMOVED lines=9> */
.L_x_340:
[----:B------:R-:W-:Y:S05]  /*0370*/  BSYNC.RECONVERGENT B2 ;  /* 0x0000000000027941 */ /* 0x000fea0003800200 */
.L_x_339:
        /* <DEDUP_REMOVED lines=8> */
.L_x_344:
        /* <DEDUP_REMOVED lines=35> */
.L_x_343:
[----:B------:R-:W-:Y:S05]  /*0630*/  BSYNC.RECONVERGENT B2 ;  /* 0x0000000000027941 */ /* 0x000fea0003800200 */
.L_x_342:
        /* <DEDUP_REMOVED lines=22> */
.L_x_346:
[----:B------:R-:W-:Y:S05]  /*07a0*/  BSYNC.RECONVERGENT B2 ;  /* 0x0000000000027941 */ /* 0x000fea0003800200 */
.L_x_345:
        /* <DEDUP_REMOVED lines=10> */
.L_x_338:
[----:B------:R-:W-:Y:S05]  /*0850*/  BSYNC.RECONVERGENT B1 ;  /* 0x0000000000017941 */ /* 0x000fea0003800200 */
.L_x_337:
        /* <DEDUP_REMOVED lines=43> */
.L_x_347:
        /* <DEDUP_REMOVED lines=59> */
.L_x_334:
        /* <DEDUP_REMOVED lines=22> */
.L_x_351:
        /* <DEDUP_REMOVED lines=21> */
.L_x_349:
        /* <DEDUP_REMOVED lines=20> */
.L_x_355:
        /* <DEDUP_REMOVED lines=8> */
.L_x_354:
[----:B------:R-:W-:Y:S05]  /*1330*/  BSYNC.RECONVERGENT B2 ;  /* 0x0000000000027941 */ /* 0x000fea0003800200 */
.L_x_353:
        /* <DEDUP_REMOVED lines=16> */
.L_x_358:
        /* <DEDUP_REMOVED lines=39> */
.L_x_357:
[----:B------:R-:W-:Y:S05]  /*16b0*/  BSYNC.RECONVERGENT B2 ;  /* 0x0000000000027941 */ /* 0x000fea0003800200 */
.L_x_356:
        /* <DEDUP_REMOVED lines=27> */
.L_x_360:
[----:B------:R-:W-:Y:S05]  /*1870*/  BSYNC.RECONVERGENT B2 ;  /* 0x0000000000027941 */ /* 0x000fea0003800200 */
.L_x_359:
        /* <DEDUP_REMOVED lines=10> */
.L_x_352:
[----:B------:R-:W-:Y:S05]  /*1920*/  BSYNC.RECONVERGENT B1 ;  /* 0x0000000000017941 */ /* 0x000fea0003800200 */
.L_x_350:
        /* <DEDUP_REMOVED lines=39> */
.L_x_333:
        /* <DEDUP_REMOVED lines=12> */
.L_x_363:
[----:B------:R-:W-:Y:S05]  /*1c60*/  BSYNC.RECONVERGENT B1 ;  /* 0x0000000000017941 */ /* 0x000fea0003800200 */
.L_x_362:
        /* <DEDUP_REMOVED lines=16> */
.L_x_368:
        /* <DEDUP_REMOVED lines=9> */
.L_x_367:
[----:B------:R-:W-:Y:S05]  /*1e00*/  BSYNC.RECONVERGENT B2 ;  /* 0x0000000000027941 */ /* 0x000fea0003800200 */
.L_x_366:
        /* <DEDUP_REMOVED lines=8> */
.L_x_371:
        /* <DEDUP_REMOVED lines=35> */
.L_x_370:
[----:B------:R-:W-:Y:S05]  /*20c0*/  BSYNC.RECONVERGENT B2 ;  /* 0x0000000000027941 */ /* 0x000fea0003800200 */
.L_x_369:
        /* <DEDUP_REMOVED lines=22> */
.L_x_373:
[----:B------:R-:W-:Y:S05]  /*2230*/  BSYNC.RECONVERGENT B2 ;  /* 0x0000000000027941 */ /* 0x000fea0003800200 */
.L_x_372:
        /* <DEDUP_REMOVED lines=10> */
.L_x_365:
[----:B------:R-:W-:Y:S05]  /*22e0*/  BSYNC.RECONVERGENT B1 ;  /* 0x0000000000017941 */ /* 0x000fea0003800200 */
.L_x_364:
        /* <DEDUP_REMOVED lines=43> */
.L_x_374:
        /* <DEDUP_REMOVED lines=59> */
.L_x_361:
        /* <DEDUP_REMOVED lines=33> */
.L_x_377:
        /* <DEDUP_REMOVED lines=33> */
.L_x_375:
        /* <DEDUP_REMOVED lines=20> */
.L_x_381:
        /* <DEDUP_REMOVED lines=8> */
.L_x_380:
[----:B------:R-:W-:Y:S05]  /*2f30*/  BSYNC.RECONVERGENT B2 ;  /* 0x0000000000027941 */ /* 0x000fea0003800200 */
.L_x_379:
        /* <DEDUP_REMOVED lines=16> */
.L_x_384:
        /* <DEDUP_REMOVED lines=39> */
.L_x_383:
[----:B------:R-:W-:Y:S05]  /*32b0*/  BSYNC.RECONVERGENT B2 ;  /* 0x0000000000027941 */ /* 0x000fea0003800200 */
.L_x_382:
        /* <DEDUP_REMOVED lines=27> */
.L_x_386:
[----:B------:R-:W-:Y:S05]  /*3470*/  BSYNC.RECONVERGENT B2 ;  /* 0x0000000000027941 */ /* 0x000fea0003800200 */
.L_x_385:
        /* <DEDUP_REMOVED lines=10> */
.L_x_378:
[----:B------:R-:W-:Y:S05]  /*3520*/  BSYNC.RECONVERGENT B1 ;  /* 0x0000000000017941 */ /* 0x000fea0003800200 */
.L_x_376:
        /* <DEDUP_REMOVED lines=39> */
.L_x_348:
[----:B------:R-:W-:Y:S05]  /*37a0*/  BSYNC.RECONVERGENT B0 ;  /* 0x0000000000007941 */ /* 0x000fea0003800200 */
.L_x_332:
[----:B------:R-:W-:Y:S05]  /*37b0*/  @P0 EXIT ;  /* 0x000000000000094d */ /* 0x000fea0003800000 */
[----:B0-23--:R-:W0:Y:S01]  /*37c0*/  LDC.64 R2, c[0x0][0x388] ;  /* 0x0000e200ff027b82 */ /* 0x00de220000000a00 */
[----:B------:R-:W1:Y:S02]  /*37d0*/  LDCU UR4, c[0x0][0x398] ;  /* 0x00007300ff0477ac */ /* 0x000e640008000800 */
[----:B-1--4-:R-:W-:-:S05]  /*37e0*/  VIMNMX R5, PT, PT, R5, UR4, !PT ;  /* 0x0000000405057c48 */ /* 0x012fca000ffe0100 */
[----:B0-----:R-:W-:Y:S01]  /*37f0*/  STG.E desc[UR6][R2.64], R5 ;  /* 0x0000000502007986 */ /* 0x001fe2000c101906 */
[----:B------:R-:W-:Y:S05]  /*3800*/  EXIT ;  /* 0x000000000000794d */ /* 0x000fea0003800000 */
.L_x_387:
        /* <DEDUP_REMOVED lines=15> */
.L_x_485:


//--------------------- .text._ZN3cub18CUB_300001_SM_10006detail6reduce18DeviceReduceKernelINS2_10policy_hubIijN4cuda3__47maximumIiEEE10Policy1000EN6thrust24THRUST_300001_SM_1000_NS6detail15normal_iteratorINSC_10device_ptrIiEEEEjS8_iNS5_3std3__410__identityEEEvT0_PT3_T1_NS0_13GridEvenShareISO_EET2_T4_ --------------------------
	.section	.text._ZN3cub18CUB_300001_SM_10006detail6reduce18DeviceReduceKernelINS2_10policy_hubIijN4cuda3__47maximumIiEEE10Policy1000EN6thrust24THRUST_300001_SM_1000_NS6detail15normal_iteratorINSC_10device_ptrIiEEEEjS8_iNS5_3std3__410__identityEEEvT0_PT3_T1_NS0_13GridEvenShareISO_EET2_T4_,"ax",@progbits
	.align	128
        .global         _ZN3cub18CUB_300001_SM_10006detail6reduce18DeviceReduceKernelINS2_10policy_hubIijN4cuda3__47maximumIiEEE10Policy1000EN6thrust24THRUST_300001_SM_1000_NS6detail15normal_iteratorINSC_10device_ptrIiEEEEjS8_iNS5_3std3__410__identityEEEvT0_PT3_T1_NS0_13GridEvenShareISO_EET2_T4_
        .type           _ZN3cub18CUB_300001_SM_10006detail6reduce18DeviceReduceKernelINS2_10policy_hubIijN4cuda3__47maximumIiEEE10Policy1000EN6thrust24THRUST_300001_SM_1000_NS6detail15normal_iteratorINSC_10device_ptrIiEEEEjS8_iNS5_3std3__410__identityEEEvT0_PT3_T1_NS0_13GridEvenShareISO_EET2_T4_,@function
        .size           _ZN3cub18CUB_300001_SM_10006detail6reduce18DeviceReduceKernelINS2_10policy_hubIijN4cuda3__47maximumIiEEE10Policy1000EN6thrust24THRUST_300001_SM_1000_NS6detail15normal_iteratorINSC_10device_ptrIiEEEEjS8_iNS5_3std3__410__identityEEEvT0_PT3_T1_NS0_13GridEvenShareISO_EET2_T4_,(.L_x_486 - _ZN3cub18CUB_300001_SM_10006detail6reduce18DeviceReduceKernelINS2_10policy_hubIijN4cuda3__47maximumIiEEE10Policy1000EN6thrust24THRUST_300001_SM_1000_NS6detail15normal_iteratorINSC_10device_ptrIiEEEEjS8_iNS5_3std3__410__identityEEEvT0_PT3_T1_NS0_13GridEvenShareISO_EET2_T4_)
        .other          _ZN3cub18CUB_300001_SM_10006detail6reduce18DeviceReduceKernelINS2_10policy_hubIijN4cuda3__47maximumIiEEE10Policy1000EN6thrust24THRUST_300001_SM_1000_NS6detail15normal_iteratorINSC_10device_ptrIiEEEEjS8_iNS5_3std3__410__identityEEEvT0_PT3_T1_NS0_13GridEvenShareISO_EET2_T4_,@"STO_CUDA_ENTRY STV_DEFAULT"
_ZN3cub18CUB_300001_SM_10006detail6reduce18DeviceReduceKernelINS2_10policy_hubIijN4cuda3__47maximumIiEEE10Policy1000EN6thrust24THRUST_300001_SM_1000_NS6detail15normal_iteratorINSC_10device_ptrIiEEEEjS8_iNS5_3std3__410__identityEEEvT0_PT3_T1_NS0_13GridEvenShareISO_EET2_T4_:
.text._ZN3cub18CUB_300001_SM_10006detail6reduce18DeviceReduceKernelINS2_10policy_hubIijN4cuda3__47maximumIiEEE10Policy1000EN6thrust24THRUST_300001_SM_1000_NS6detail15normal_iteratorINSC_10device_ptrIiEEEEjS8_iNS5_3std3__410__identityEEEvT0_PT3_T1_NS0_13GridEvenShareISO_EET2_T4_:
[----:B------:R-:W-:Y:S01]  /*0000*/  LDC R1, c[0x0][0x37c] ;  /* 0x0000df00ff017b82 */ /* 0x000fe20000000800 */
[----:B------:R-:W0:Y:S07]  /*0010*/  S2R R3, SR_CTAID.X ;  /* 0x0000000000037919 */ /* 0x000e2e0000002500 */
[----:B------:R-:W1:Y:S01]  /*0020*/  LDC.64 R8, c[0x0][0x3a8] ;  /* 0x0000ea00ff087b82 */ /* 0x000e620000000a00 */
[----:B------:R-:W2:Y:S01]  /*0030*/  LDCU.64 UR6, c[0x0][0x358] ;  /* 0x00006b00ff0677ac */ /* 0x000ea20008000a00 */
[----:B------:R-:W-:Y:S01]  /*0040*/  BSSY.RECONVERGENT B0, `(.L_x_388) ;  /* 0x0000228000007945 */ /* 0x000fe20003800200 */
[----:B-1----:R-:W-:-:S02]  /*0050*/  IMAD.SHL.U32 R13, R9, 0x1000, RZ ;  /* 0x00001000090d7824 */ /* 0x002fc400078e00ff */
[----:B0-----:R-:W-:-:S05]  /*0060*/  IMAD R0, R3, -0x1000, R8 ;  /* 0xfffff00003007824 */ /* 0x001fca00078e0208 */
[----:B------:R-:W-:-:S13]  /*0070*/  ISETP.GT.U32.AND P0, PT, R0, 0xfff, PT ;  /* 0x00000fff0000780c */ /* 0x000fda0003f04070 */
[----:B--2---:R-:W-:Y:S05]  /*0080*/  @P0 BRA `(.L_x_389) ;  /* 0x0000001000280947 */ /* 0x004fea0003800000 */
[----:B------:R-:W0:Y:S01]  /*0090*/  S2R R2, SR_TID.X ;  /* 0x0000000000027919 */ /* 0x000e220000002100 */
[----:B------:R-:W-:Y:S01]  /*00a0*/  BSSY.RECONVERGENT B1, `(.L_x_390) ;  /* 0x000000a000017945 */ /* 0x000fe20003800200 */
[----:B------:R-:W-:Y:S01]  /*00b0*/  IMAD.MOV.U32 R14, RZ, RZ, RZ ;  /* 0x000000ffff0e7224 */ /* 0x000fe200078e00ff */
[----:B0-----:R-:W-:Y:S01]  /*00c0*/  ISETP.GE.U32.AND P0, PT, R2, R0, PT ;  /* 0x000000000200720c */ /* 0x001fe20003f06070 */
[----:B------:R-:W-:-:S12]  /*00d0*/  IMAD.MOV.U32 R4, RZ, RZ, R2 ;  /* 0x000000ffff047224 */ /* 0x000fd800078e0002 */
[----:B------:R-:W-:Y:S05]  /*00e0*/  @P0 BRA `(.L_x_391) ;  /* 0x0000000000140947 */ /* 0x000fea0003800000 */
[----:B------:R-:W0:Y:S01]  /*00f0*/  LDC.64 R14, c[0x0][0x380] ;  /* 0x0000e000ff0e7b82 */ /* 0x000e220000000a00 */
[----:B------:R-:W-:-:S04]  /*0100*/  IMAD R5, R3, 0x1000, R2 ;  /* 0x0000100003057824 */ /* 0x000fc800078e0202 */
[----:B0-----:R-:W-:-:S06]  /*0110*/  IMAD.WIDE.U32 R14, R5, 0x4, R14 ;  /* 0x00000004050e7825 */ /* 0x001fcc00078e000e */
[----:B------:R0:W5:Y:S01]  /*0120*/  LDG.E R14, desc[UR6][R14.64] ;  /* 0x000000060e0e7981 */ /* 0x000162000c1e1900 */
[----:B------:R-:W-:-:S07]  /*0130*/  VIADD R4, R2, 0x100 ;  /* 0x0000010002047836 */ /* 0x000fce0000000000 */
.L_x_391:
[----:B------:R-:W-:Y:S05]  /*0140*/  BSYNC.RECONVERGENT B1 ;  /* 0x0000000000017941 */ /* 0x000fea0003800200 */
.L_x_390:
[----:B------:R-:W-:Y:S01]  /*0150*/  ISETP.GE.U32.AND P0, PT, R4, R0, PT ;  /* 0x000000000400720c */ /* 0x000fe20003f06070 */
[----:B------:R-:W-:-:S12]  /*0160*/  BSSY.RECONVERGENT B1, `(.L_x_392) ;  /* 0x0000097000017945 */ /* 0x000fd80003800200 */
[----:B------:R-:W-:Y:S05]  /*0170*/  @P0 BRA `(.L_x_393) ;  /* 0x0000000800540947 */ /* 0x000fea0003800000 */
[----:B------:R-:W-:Y:S01]  /*0180*/  LOP3.LUT R5, RZ, R4, RZ, 0x33, !PT ;  /* 0x00000004ff057212 */ /* 0x000fe200078e33ff */
[----:B------:R-:W-:Y:S04]  /*0190*/  BSSY.RECONVERGENT B2, `(.L_x_394) ;  /* 0x000004b000027945 */ /* 0x000fe80003800200 */
[----:B------:R-:W-:-:S04]  /*01a0*/  IMAD.IADD R8, R5, 0x1, R8 ;  /* 0x0000000105087824 */ /* 0x000fc800078e0208 */
[----:B------:R-:W-:-:S05]  /*01b0*/  IMAD R8, R3, -0x1000, R8 ;  /* 0xfffff00003087824 */ /* 0x000fca00078e0208 */
[C---:B------:R-:W-:Y:S02]  /*01c0*/  ISETP.GE.U32.AND P0, PT, R8.reuse, 0xf00, PT ;  /* 0x00000f000800780c */ /* 0x040fe40003f06070 */
[----:B------:R-:W-:-:S04]  /*01d0*/  LEA.HI R5, R8, 0x1, RZ, 0x18 ;  /* 0x0000000108057811 */ /* 0x000fc800078fc0ff */
[----:B------:R-:W-:-:S07]  /*01e0*/  LOP3.LUT R6, R5, 0xf, RZ, 0xc0, !PT ;  /* 0x0000000f05067812 */ /* 0x000fce00078ec0ff */
[----:B------:R-:W-:Y:S05]  /*01f0*/  @!P0 BRA `(.L_x_395) ;  /* 0x0000000400108947 */ /* 0x000fea0003800000 */
[----:B------:R-:W-:Y:S01]  /*0200*/  LOP3.LUT R9, R5, 0x1fffff0, RZ, 0xc0, !PT ;  /* 0x01fffff005097812 */ /* 0x000fe200078ec0ff */
[----:B------:R-:W-:Y:S01]  /*0210*/  BSSY.RECONVERGENT B3, `(.L_x_396) ;  /* 0x0000041000037945 */ /* 0x000fe20003800200 */
[----:B------:R-:W-:Y:S01]  /*0220*/  LOP3.LUT R8, R4, 0x800, RZ, 0xfc, !PT ;  /* 0x0000080004087812 */ /* 0x000fe200078efcff */
[----:B------:R-:W-:Y:S02]  /*0230*/  IMAD R4, R3, 0x1000, R4 ;  /* 0x0000100003047824 */ /* 0x000fe400078e0204 */
[----:B------:R-:W-:-:S07]  /*0240*/  IMAD.MOV R9, RZ, RZ, -R9 ;  /* 0x000000ffff097224 */ /* 0x000fce00078e0a09 */
.L_x_397:
[----:B------:R-:W1:Y:S01]  /*0250*/  LDC.64 R12, c[0x0][0x380] ;  /* 0x0000e000ff0c7b82 */ /* 0x000e620000000a00 */
[C---:B------:R-:W-:Y:S02]  /*0260*/  VIADD R17, R4.reuse, 0x100 ;  /* 0x0000010004117836 */ /* 0x040fe40000000000 */
[----:B-1----:R-:W-:-:S04]  /*0270*/  IMAD.WIDE.U32 R26, R4, 0x4, R12 ;  /* 0x00000004041a7825 */ /* 0x002fc800078e000c */
[--C-:B------:R-:W-:Y:S02]  /*0280*/  IMAD.WIDE.U32 R16, R17, 0x4, R12.reuse ;  /* 0x0000000411107825 */ /* 0x100fe400078e000c */
[----:B------:R-:W2:Y:S04]  /*0290*/  LDG.E R26, desc[UR6][R26.64] ;  /* 0x000000061a1a7981 */ /* 0x000ea8000c1e1900 */
[----:B0-----:R0:W2:Y:S01]  /*02a0*/  LDG.E R15, desc[UR6][R16.64] ;  /* 0x00000006100f7981 */ /* 0x0010a2000c1e1900 */
[C---:B------:R-:W-:Y:S02]  /*02b0*/  VIADD R29, R4.reuse, 0x200 ;  /* 0x00000200041d7836 */ /* 0x040fe40000000000 */
[----:B------:R-:W-:Y:S02]  /*02c0*/  VIADD R23, R4, 0x600 ;  /* 0x0000060004177836 */ /* 0x000fe40000000000 */
[----:B------:R-:W-:-:S04]  /*02d0*/  IMAD.WIDE.U32 R28, R29, 0x4, R12 ;  /* 0x000000041d1c7825 */ /* 0x000fc800078e000c */
[----:B------:R-:W-:Y:S01]  /*02e0*/  VIADD R11, R4, 0x300 ;  /* 0x00000300040b7836 */ /* 0x000fe20000000000 */
[----:B------:R1:W3:Y:S01]  /*02f0*/  LDG.E R25, desc[UR6][R28.64] ;  /* 0x000000061c197981 */ /* 0x0002e2000c1e1900 */
[----:B0-----:R-:W-:-:S04]  /*0300*/  IMAD.WIDE.U32 R16, R23, 0x4, R12 ;  /* 0x0000000417107825 */ /* 0x001fc800078e000c */
[C---:B------:R-:W-:Y:S01]  /*0310*/  VIADD R19, R4.reuse, 0x400 ;  /* 0x0000040004137836 */ /* 0x040fe20000000000 */
[----:B------:R0:W4:Y:S01]  /*0320*/  LDG.E R22, desc[UR6][R16.64] ;  /* 0x0000000610167981 */ /* 0x000122000c1e1900 */
[C---:B------:R-:W-:Y:S02]  /*0330*/  VIADD R21, R4.reuse, 0x500 ;  /* 0x0000050004157836 */ /* 0x040fe40000000000 */
[C---:B------:R-:W-:Y:S02]  /*0340*/  VIADD R27, R4.reuse, 0x700 ;  /* 0x00000700041b7836 */ /* 0x040fe40000000000 */
[----:B-1----:R-:W-:Y:S02]  /*0350*/  VIADD R29, R4, 0x800 ;  /* 0x00000800041d7836 */ /* 0x002fe40000000000 */
[----:B------:R-:W-:-:S04]  /*0360*/  IMAD.WIDE.U32 R10, R11, 0x4, R12 ;  /* 0x000000040b0a7825 */ /* 0x000fc800078e000c */
[--C-:B------:R-:W-:Y:S01]  /*0370*/  IMAD.WIDE.U32 R18, R19, 0x4, R12.reuse ;  /* 0x0000000413127825 */ /* 0x100fe200078e000c */
[----:B------:R1:W3:Y:S03]  /*0380*/  LDG.E R7, desc[UR6][R10.64] ;  /* 0x000000060a077981 */ /* 0x0002e6000c1e1900 */
[--C-:B------:R-:W-:Y:S01]  /*0390*/  IMAD.WIDE.U32 R20, R21, 0x4, R12.reuse ;  /* 0x0000000415147825 */ /* 0x100fe200078e000c */
[----:B------:R-:W4:Y:S03]  /*03a0*/  LDG.E R24, desc[UR6][R18.64] ;  /* 0x0000000612187981 */ /* 0x000f26000c1e1900 */
[--C-:B0-----:R-:W-:Y:S01]  /*03b0*/  IMAD.WIDE.U32 R16, R27, 0x4, R12.reuse ;  /* 0x000000041b107825 */ /* 0x101fe200078e000c */
[----:B------:R0:W4:Y:S03]  /*03c0*/  LDG.E R23, desc[UR6][R20.64] ;  /* 0x0000000614177981 */ /* 0x000126000c1e1900 */
[----:B------:R-:W-:Y:S01]  /*03d0*/  IMAD.WIDE.U32 R28, R29, 0x4, R12 ;  /* 0x000000041d1c7825 */ /* 0x000fe200078e000c */
[----:B------:R-:W4:Y:S03]  /*03e0*/  LDG.E R19, desc[UR6][R16.64] ;  /* 0x0000000610137981 */ /* 0x000f26000c1e1900 */
[----:B------:R-:W-:-:S02]  /*03f0*/  VIADD R27, R4, 0xa00 ;  /* 0x00000a00041b7836 */ /* 0x000fc40000000000 */
[----:B-1----:R-:W-:Y:S01]  /*0400*/  VIADD R11, R4, 0x900 ;  /* 0x00000900040b7836 */ /* 0x002fe20000000000 */
[----:B------:R1:W4:Y:S01]  /*0410*/  LDG.E R18, desc[UR6][R28.64] ;  /* 0x000000061c127981 */ /* 0x000322000c1e1900 */
[----:B0-----:R-:W-:-:S04]  /*0420*/  IMAD.WIDE.U32 R20, R27, 0x4, R12 ;  /* 0x000000041b147825 */ /* 0x001fc800078e000c */
[----:B------:R-:W-:Y:S02]  /*0430*/  VIADD R27, R4, 0xb00 ;  /* 0x00000b00041b7836 */ /* 0x000fe40000000000 */
[----:B------:R-:W-:-:S04]  /*0440*/  IMAD.WIDE.U32 R10, R11, 0x4, R12 ;  /* 0x000000040b0a7825 */ /* 0x000fc800078e000c */
[----:B-1----:R-:W-:Y:S02]  /*0450*/  VIADD R29, R4, 0xc00 ;  /* 0x00000c00041d7836 */ /* 0x002fe40000000000 */
[----:B------:R-:W4:Y:S02]  /*0460*/  LDG.E R11, desc[UR6][R10.64] ;  /* 0x000000060a0b7981 */ /* 0x000f24000c1e1900 */
[----:B------:R-:W-:-:S06]  /*0470*/  IMAD.WIDE.U32 R16, R29, 0x4, R12 ;  /* 0x000000041d107825 */ /* 0x000fcc00078e000c */
[----:B------:R0:W4:Y:S04]  /*0480*/  LDG.E R16, desc[UR6][R16.64] ;  /* 0x0000000610107981 */ /* 0x000128000c1e1900 */
[----:B------:R1:W4:Y:S01]  /*0490*/  LDG.E R10, desc[UR6][R20.64] ;  /* 0x00000006140a7981 */ /* 0x000322000c1e1900 */
[----:B0-----:R-:W-:Y:S01]  /*04a0*/  VIADD R17, R4, 0xf00 ;  /* 0x00000f0004117836 */ /* 0x001fe20000000000 */
[----:B--2--5:R-:W-:Y:S01]  /*04b0*/  VIMNMX3 R26, R14, R26, R15, !PT ;  /* 0x0000001a0e1a720f */ /* 0x024fe2000780010f */
[----:B------:R-:W-:-:S04]  /*04c0*/  IMAD.WIDE.U32 R14, R27, 0x4, R12 ;  /* 0x000000041b0e7825 */ /* 0x000fc800078e000c */
[----:B------:R-:W-:Y:S02]  /*04d0*/  VIADD R27, R4, 0xd00 ;  /* 0x00000d00041b7836 */ /* 0x000fe40000000000 */
[----:B------:R-:W2:Y:S02]  /*04e0*/  LDG.E R15, desc[UR6][R14.64] ;  /* 0x000000060e0f7981 */ /* 0x000ea4000c1e1900 */
[----:B------:R-:W-:-:S04]  /*04f0*/  IMAD.WIDE.U32 R28, R27, 0x4, R12 ;  /* 0x000000041b1c7825 */ /* 0x000fc800078e000c */
[----:B------:R-:W-:Y:S02]  /*0500*/  VIADD R27, R4, 0xe00 ;  /* 0x00000e00041b7836 */ /* 0x000fe40000000000 */
[----:B------:R-:W2:Y:S02]  /*0510*/  LDG.E R29, desc[UR6][R28.64] ;  /* 0x000000061c1d7981 */ /* 0x000ea4000c1e1900 */
[----:B-1----:R-:W-:-:S04]  /*0520*/  IMAD.WIDE.U32 R20, R27, 0x4, R12 ;  /* 0x000000041b147825 */ /* 0x002fc800078e000c */
[----:B------:R-:W-:Y:S02]  /*0530*/  IMAD.WIDE.U32 R12, R17, 0x4, R12 ;  /* 0x00000004110c7825 */ /* 0x000fe400078e000c */
[----:B------:R-:W2:Y:S04]  /*0540*/  LDG.E R20, desc[UR6][R20.64] ;  /* 0x0000000614147981 */ /* 0x000ea8000c1e1900 */
[----:B------:R-:W2:Y:S01]  /*0550*/  LDG.E R12, desc[UR6][R12.64] ;  /* 0x000000060c0c7981 */ /* 0x000ea2000c1e1900 */
[----:B---3--:R-:W-:Y:S01]  /*0560*/  VIMNMX3 R7, R26, R25, R7, !PT ;  /* 0x000000191a07720f */ /* 0x008fe20007800107 */
[----:B------:R-:W-:-:S03]  /*0570*/  VIADD R9, R9, 0x10 ;  /* 0x0000001009097836 */ /* 0x000fc60000000000 */
[----:B----4-:R-:W-:Y:S02]  /*0580*/  VIMNMX3 R7, R7, R24, R23, !PT ;  /* 0x000000180707720f */ /* 0x010fe40007800117 */
[----:B------:R-:W-:Y:S02]  /*0590*/  ISETP.NE.AND P0, PT, R9, RZ, PT ;  /* 0x000000ff0900720c */ /* 0x000fe40003f05270 */
[----:B------:R-:W-:Y:S01]  /*05a0*/  VIMNMX3 R7, R7, R22, R19, !PT ;  /* 0x000000160707720f */ /* 0x000fe20007800113 */
[----:B------:R-:W-:Y:S02]  /*05b0*/  VIADD R8, R8, 0x1000 ;  /* 0x0000100008087836 */ /* 0x000fe40000000000 */
[----:B------:R-:W-:Y:S01]  /*05c0*/  VIADD R4, R4, 0x1000 ;  /* 0x0000100004047836 */ /* 0x000fe20000000000 */
[----:B------:R-:W-:-:S04]  /*05d0*/  VIMNMX3 R7, R7, R18, R11, !PT ;  /* 0x000000120707720f */ /* 0x000fc8000780010b */
[----:B--2---:R-:W-:-:S04]  /*05e0*/  VIMNMX3 R7, R7, R10, R15, !PT ;  /* 0x0000000a0707720f */ /* 0x004fc8000780010f */
[----:B------:R-:W-:-:S04]  /*05f0*/  VIMNMX3 R7, R7, R16, R29, !PT ;  /* 0x000000100707720f */ /* 0x000fc8000780011d */
[----:B------:R-:W-:Y:S01]  /*0600*/  VIMNMX3 R14, R7, R20, R12, !PT ;  /* 0x00000014070e720f */ /* 0x000fe2000780010c */
[----:B------:R-:W-:Y:S06]  /*0610*/  @P0 BRA `(.L_x_397) ;  /* 0xfffffffc000c0947 */ /* 0x000fec000383ffff */
[----:B------:R-:W-:Y:S05]  /*0620*/  BSYNC.RECONVERGENT B3 ;  /* 0x0000000000037941 */ /* 0x000fea0003800200 */
.L_x_396:
[----:B------:R-:W-:-:S07]  /*0630*/  VIADD R4, R8, 0xfffff800 ;  /* 0xfffff80008047836 */ /* 0x000fce0000000000 */
.L_x_395:
[----:B------:R-:W-:Y:S05]  /*0640*/  BSYNC.RECONVERGENT B2 ;  /* 0x0000000000027941 */ /* 0x000fea0003800200 */
.L_x_394:
[----:B------:R-:W-:-:S13]  /*0650*/  ISETP.NE.AND P0, PT, R6, RZ, PT ;  /* 0x000000ff0600720c */ /* 0x000fda0003f05270 */
[----:B------:R-:W-:Y:S05]  /*0660*/  @!P0 BRA `(.L_x_393) ;  /* 0x0000000400188947 */ /* 0x000fea0003800000 */
[----:B------:R-:W-:Y:S01]  /*0670*/  ISETP.GE.U32.AND P0, PT, R6, 0x8, PT ;  /* 0x000000080600780c */ /* 0x000fe20003f06070 */
[----:B------:R-:W-:Y:S01]  /*0680*/  BSSY.RECONVERGENT B2, `(.L_x_398) ;  /* 0x0000022000027945 */ /* 0x000fe20003800200 */
[----:B------:R-:W-:-:S04]  /*0690*/  LOP3.LUT R24, R5, 0x7, RZ, 0xc0, !PT ;  /* 0x0000000705187812 */ /* 0x000fc800078ec0ff */
[----:B------:R-:W-:-:S07]  /*06a0*/  ISETP.NE.AND P1, PT, R24, RZ, PT ;  /* 0x000000ff1800720c */ /* 0x000fce0003f25270 */
[----:B------:R-:W-:Y:S06]  /*06b0*/  @!P0 BRA `(.L_x_399) ;  /* 0x0000000000788947 */ /* 0x000fec0003800000 */
[----:B------:R-:W1:Y:S01]  /*06c0*/  LDC.64 R10, c[0x0][0x380] ;  /* 0x0000e000ff0a7b82 */ /* 0x000e620000000a00 */
[----:B------:R-:W-:-:S05]  /*06d0*/  LEA R27, R3, R4, 0xc ;  /* 0x00000004031b7211 */ /* 0x000fca00078e60ff */
[C---:B------:R-:W-:Y:S02]  /*06e0*/  VIADD R21, R27.reuse, 0x100 ;  /* 0x000001001b157836 */ /* 0x040fe40000000000 */
[C---:B------:R-:W-:Y:S02]  /*06f0*/  VIADD R17, R27.reuse, 0x300 ;  /* 0x000003001b117836 */ /* 0x040fe40000000000 */
[C---:B------:R-:W-:Y:S02]  /*0700*/  VIADD R23, R27.reuse, 0x200 ;  /* 0x000002001b177836 */ /* 0x040fe40000000000 */
[C---:B------:R-:W-:Y:S02]  /*0710*/  VIADD R7, R27.reuse, 0x400 ;  /* 0x000004001b077836 */ /* 0x040fe40000000000 */
[C---:B------:R-:W-:Y:S02]  /*0720*/  VIADD R9, R27.reuse, 0x500 ;  /* 0x000005001b097836 */ /* 0x040fe40000000000 */
[----:B------:R-:W-:-:S02]  /*0730*/  VIADD R25, R27, 0x600 ;  /* 0x000006001b197836 */ /* 0x000fc40000000000 */
[----:B-1----:R-:W-:-:S04]  /*0740*/  IMAD.WIDE.U32 R12, R27, 0x4, R10 ;  /* 0x000000041b0c7825 */ /* 0x002fc800078e000a */
[--C-:B------:R-:W-:Y:S01]  /*0750*/  IMAD.WIDE.U32 R20, R21, 0x4, R10.reuse ;  /* 0x0000000415147825 */ /* 0x100fe200078e000a */
[----:B0-----:R0:W2:Y:S03]  /*0760*/  LDG.E R15, desc[UR6][R12.64] ;  /* 0x000000060c0f7981 */ /* 0x0010a6000c1e1900 */
[--C-:B------:R-:W-:Y:S01]  /*0770*/  IMAD.WIDE.U32 R16, R17, 0x4, R10.reuse ;  /* 0x0000000411107825 */ /* 0x100fe200078e000a */
[----:B------:R-:W2:Y:S03]  /*0780*/  LDG.E R18, desc[UR6][R20.64] ;  /* 0x0000000614127981 */ /* 0x000ea6000c1e1900 */
[----:B------:R-:W-:Y:S02]  /*0790*/  IMAD.WIDE.U32 R22, R23, 0x4, R10 ;  /* 0x0000000417167825 */ /* 0x000fe400078e000a */
[----:B------:R-:W3:Y:S02]  /*07a0*/  LDG.E R16, desc[UR6][R16.64] ;  /* 0x0000000610107981 */ /* 0x000ee4000c1e1900 */
[----:B------:R-:W-:-:S02]  /*07b0*/  VIADD R27, R27, 0x700 ;  /* 0x000007001b1b7836 */ /* 0x000fc40000000000 */
[--C-:B------:R-:W-:Y:S01]  /*07c0*/  IMAD.WIDE.U32 R6, R7, 0x4, R10.reuse ;  /* 0x0000000407067825 */ /* 0x100fe200078e000a */
[----:B------:R-:W3:Y:S03]  /*07d0*/  LDG.E R19, desc[UR6][R22.64] ;  /* 0x0000000616137981 */ /* 0x000ee6000c1e1900 */
[--C-:B------:R-:W-:Y:S02]  /*07e0*/  IMAD.WIDE.U32 R8, R9, 0x4, R10.reuse ;  /* 0x0000000409087825 */ /* 0x100fe400078e000a */
[----:B------:R-:W4:Y:S02]  /*07f0*/  LDG.E R7, desc[UR6][R6.64] ;  /* 0x0000000606077981 */ /* 0x000f24000c1e1900 */
[--C-:B0-----:R-:W-:Y:S02]  /*0800*/  IMAD.WIDE.U32 R12, R25, 0x4, R10.reuse ;  /* 0x00000004190c7825 */ /* 0x101fe400078e000a */
[----:B------:R-:W4:Y:S02]  /*0810*/  LDG.E R8, desc[UR6][R8.64] ;  /* 0x0000000608087981 */ /* 0x000f24000c1e1900 */
[----:B------:R-:W-:-:S02]  /*0820*/  IMAD.WIDE.U32 R10, R27, 0x4, R10 ;  /* 0x000000041b0a7825 */ /* 0x000fc400078e000a */
[----:B------:R-:W4:Y:S04]  /*0830*/  LDG.E R13, desc[UR6][R12.64] ;  /* 0x000000060c0d7981 */ /* 0x000f28000c1e1900 */
[----:B------:R-:W4:Y:S01]  /*0840*/  LDG.E R10, desc[UR6][R10.64] ;  /* 0x000000060a0a7981 */ /* 0x000f22000c1e1900 */
[----:B------:R-:W-:Y:S01]  /*0850*/  VIADD R4, R4, 0x800 ;  /* 0x0000080004047836 */ /* 0x000fe20000000000 */
[----:B--2--5:R-:W-:-:S04]  /*0860*/  VIMNMX3 R18, R14, R15, R18, !PT ;  /* 0x0000000f0e12720f */ /* 0x024fc80007800112 */
[----:B---3--:R-:W-:-:S04]  /*0870*/  VIMNMX3 R18, R18, R19, R16, !PT ;  /* 0x000000131212720f */ /* 0x008fc80007800110 */
[----:B----4-:R-:W-:-:S04]  /*0880*/  VIMNMX3 R18, R18, R7, R8, !PT ;  /* 0x000000071212720f */ /* 0x010fc80007800108 */
[----:B------:R-:W-:-:S07]  /*0890*/  VIMNMX3 R14, R18, R13, R10, !PT ;  /* 0x0000000d120e720f */ /* 0x000fce000780010a */
.L_x_399:
[----:B------:R-:W-:Y:S05]  /*08a0*/  BSYNC.RECONVERGENT B2 ;  /* 0x0000000000027941 */ /* 0x000fea0003800200 */
.L_x_398:
[----:B------:R-:W-:Y:S05]  /*08b0*/  @!P1 BRA `(.L_x_393) ;  /* 0x0000000000849947 */ /* 0x000fea0003800000 */
[----:B------:R-:W-:Y:S01]  /*08c0*/  ISETP.GE.U32.AND P0, PT, R24, 0x4, PT ;  /* 0x000000041800780c */ /* 0x000fe20003f06070 */
[----:B------:R-:W-:Y:S01]  /*08d0*/  BSSY.RECONVERGENT B2, `(.L_x_400) ;  /* 0x0000014000027945 */ /* 0x000fe20003800200 */
[----:B------:R-:W-:-:S04]  /*08e0*/  LOP3.LUT R5, R5, 0x3, RZ, 0xc0, !PT ;  /* 0x0000000305057812 */ /* 0x000fc800078ec0ff */
[----:B------:R-:W-:-:S07]  /*08f0*/  ISETP.NE.AND P1, PT, R5, RZ, PT ;  /* 0x000000ff0500720c */ /* 0x000fce0003f25270 */
[----:B------:R-:W-:Y:S06]  /*0900*/  @!P0 BRA `(.L_x_401) ;  /* 0x0000000000408947 */ /* 0x000fec0003800000 */
[----:B------:R-:W1:Y:S01]  /*0910*/  LDC.64 R6, c[0x0][0x380] ;  /* 0x0000e000ff067b82 */ /* 0x000e620000000a00 */
[----:B------:R-:W-:-:S04]  /*0920*/  IMAD R11, R3, 0x1000, R4 ;  /* 0x00001000030b7824 */ /* 0x000fc800078e0204 */
[C---:B------:R-:W-:Y:S02]  /*0930*/  VIADD R13, R11.reuse, 0x100 ;  /* 0x000001000b0d7836 */ /* 0x040fe40000000000 */
[C---:B0-----:R-:W-:Y:S02]  /*0940*/  VIADD R15, R11.reuse, 0x200 ;  /* 0x000002000b0f7836 */ /* 0x041fe40000000000 */
[C---:B------:R-:W-:Y:S02]  /*0950*/  VIADD R17, R11.reuse, 0x300 ;  /* 0x000003000b117836 */ /* 0x040fe40000000000 */
[----:B-1----:R-:W-:-:S04]  /*0960*/  IMAD.WIDE.U32 R8, R11, 0x4, R6 ;  /* 0x000000040b087825 */ /* 0x002fc800078e0006 */
[--C-:B------:R-:W-:Y:S02]  /*0970*/  IMAD.WIDE.U32 R10, R13, 0x4, R6.reuse ;  /* 0x000000040d0a7825 */ /* 0x100fe400078e0006 */
[----:B------:R-:W2:Y:S02]  /*0980*/  LDG.E R9, desc[UR6][R8.64] ;  /* 0x0000000608097981 */ /* 0x000ea4000c1e1900 */
[--C-:B------:R-:W-:Y:S02]  /*0990*/  IMAD.WIDE.U32 R12, R15, 0x4, R6.reuse ;  /* 0x000000040f0c7825 */ /* 0x100fe400078e0006 */
[----:B------:R-:W2:Y:S02]  /*09a0*/  LDG.E R10, desc[UR6][R10.64] ;  /* 0x000000060a0a7981 */ /* 0x000ea4000c1e1900 */
[----:B------:R-:W-:Y:S02]  /*09b0*/  IMAD.WIDE.U32 R6, R17, 0x4, R6 ;  /* 0x0000000411067825 */ /* 0x000fe400078e0006 */
[----:B------:R-:W3:Y:S04]  /*09c0*/  LDG.E R13, desc[UR6][R12.64] ;  /* 0x000000060c0d7981 */ /* 0x000ee8000c1e1900 */
[----:B------:R-:W3:Y:S01]  /*09d0*/  LDG.E R6, desc[UR6][R6.64] ;  /* 0x0000000606067981 */ /* 0x000ee2000c1e1900 */
[----:B------:R-:W-:Y:S01]  /*09e0*/  VIADD R4, R4, 0x400 ;  /* 0x0000040004047836 */ /* 0x000fe20000000000 */
[----:B--2--5:R-:W-:-:S04]  /*09f0*/  VIMNMX3 R14, R14, R9, R10, !PT ;  /* 0x000000090e0e720f */ /* 0x024fc8000780010a */
[----:B---3--:R-:W-:-:S07]  /*0a00*/  VIMNMX3 R14, R14, R13, R6, !PT ;  /* 0x0000000d0e0e720f */ /* 0x008fce0007800106 */
.L_x_401:
[----:B------:R-:W-:Y:S05]  /*0a10*/  BSYNC.RECONVERGENT B2 ;  /* 0x0000000000027941 */ /* 0x000fea0003800200 */
.L_x_400:
[----:B------:R-:W-:Y:S05]  /*0a20*/  @!P1 BRA `(.L_x_393) ;  /* 0x0000000000289947 */ /* 0x000fea0003800000 */
[----:B------:R-:W1:Y:S01]  /*0a30*/  LDC.64 R6, c[0x0][0x380] ;  /* 0x0000e000ff067b82 */ /* 0x000e620000000a00 */
[----:B------:R-:W-:Y:S02]  /*0a40*/  IMAD R9, R3, 0x1000, R4 ;  /* 0x0000100003097824 */ /* 0x000fe400078e0204 */
[----:B------:R-:W-:-:S07]  /*0a50*/  IMAD.MOV R8, RZ, RZ, -R5 ;  /* 0x000000ffff087224 */ /* 0x000fce00078e0a05 */
.L_x_402:
[----:B-1----:R-:W-:-:S06]  /*0a60*/  IMAD.WIDE.U32 R4, R9, 0x4, R6 ;  /* 0x0000000409047825 */ /* 0x002fcc00078e0006 */
[----:B------:R-:W2:Y:S01]  /*0a70*/  LDG.E R5, desc[UR6][R4.64] ;  /* 0x0000000604057981 */ /* 0x000ea2000c1e1900 */
[----:B------:R-:W-:Y:S02]  /*0a80*/  VIADD R8, R8, 0x1 ;  /* 0x0000000108087836 */ /* 0x000fe40000000000 */
[----:B------:R-:W-:-:S03]  /*0a90*/  VIADD R9, R9, 0x100 ;  /* 0x0000010009097836 */ /* 0x000fc60000000000 */
[----:B------:R-:W-:Y:S02]  /*0aa0*/  ISETP.NE.AND P0, PT, R8, RZ, PT ;  /* 0x000000ff0800720c */ /* 0x000fe40003f05270 */
[----:B--2--5:R-:W-:-:S11]  /*0ab0*/  VIMNMX R14, PT, PT, R5, R14, !PT ;  /* 0x0000000e050e7248 */ /* 0x024fd60007fe0100 */
[----:B------:R-:W-:Y:S05]  /*0ac0*/  @P0 BRA `(.L_x_402) ;  /* 0xfffffffc00e40947 */ /* 0x000fea000383ffff */
.L_x_393:
[----:B------:R-:W-:Y:S05]  /*0ad0*/  BSYNC.RECONVERGENT B1 ;  /* 0x0000000000017941 */ /* 0x000fea0003800200 */
.L_x_392:
[----:B------:R-:W-:-:S13]  /*0ae0*/  ISETP.GE.U32.AND P0, PT, R0, 0x100, PT ;  /* 0x000001000000780c */ /* 0x000fda0003f06070 */
[----:B------:R-:W-:Y:S05]  /*0af0*/  @!P0 BRA `(.L_x_403) ;  /* 0x0000000000a08947 */ /* 0x000fea0003800000 */
[----:B------:R-:W1:Y:S01]  /*0b00*/  S2R R8, SR_LANEID ;  /* 0x0000000000087919 */ /* 0x000e620000000000 */
[----:B-----5:R-:W2:Y:S02]  /*0b10*/  SHFL.DOWN PT, R0, R14, 0x1, 0x1f ;  /* 0x08201f000e007f89 */ /* 0x020ea400000e0000 */
[----:B--2---:R-:W-:Y:S02]  /*0b20*/  VIMNMX R0, PT, PT, R0, R14, !PT ;  /* 0x0000000e00007248 */ /* 0x004fe40007fe0100 */
[C---:B-1----:R-:W-:Y:S02]  /*0b30*/  ISETP.GT.AND P0, PT, R8.reuse, 0x1e, PT ;  /* 0x0000001e0800780c */ /* 0x042fe40003f04270 */
[----:B------:R-:W-:Y:S02]  /*0b40*/  ISETP.NE.AND P1, PT, R8, RZ, PT ;  /* 0x000000ff0800720c */ /* 0x000fe40003f25270 */
[----:B------:R-:W-:Y:S02]  /*0b50*/  SEL R0, R14, R0, P0 ;  /* 0x000000000e007207 */ /* 0x000fe40000000000 */
[----:B------:R-:W-:-:S03]  /*0b60*/  ISETP.GT.AND P0, PT, R8, 0x1d, PT ;  /* 0x0000001d0800780c */ /* 0x000fc60003f04270 */
[----:B------:R-:W1:Y:S06]  /*0b70*/  SHFL.DOWN PT, R5, R0, 0x2, 0x1f ;  /* 0x08401f0000057f89 */ /* 0x000e6c00000e0000 */
[----:B------:R-:W2:Y:S01]  /*0b80*/  @!P1 S2R R7, SR_CgaCtaId ;  /* 0x0000000000079919 */ /* 0x000ea20000008800 */
[----:B------:R-:W-:Y:S02]  /*0b90*/  @!P1 MOV R6, 0x400 ;  /* 0x0000040000069802 */ /* 0x000fe40000000f00 */
[----:B------:R-:W-:-:S04]  /*0ba0*/  @!P1 SHF.R.U32.HI R4, RZ, 0x3, R2 ;  /* 0x00000003ff049819 */ /* 0x000fc80000011602 */
[----:B------:R-:W-:Y:S02]  /*0bb0*/  @!P1 LOP3.LUT R4, R4, 0x7c, RZ, 0xc0, !PT ;  /* 0x0000007c04049812 */ /* 0x000fe400078ec0ff */
[----:B-1----:R-:W-:Y:S02]  /*0bc0*/  @!P0 VIMNMX R0, PT, PT, R0, R5, !PT ;  /* 0x0000000500008248 */ /* 0x002fe40007fe0100 */
[----:B------:R-:W-:-:S03]  /*0bd0*/  ISETP.GT.AND P0, PT, R8, 0x1b, PT ;  /* 0x0000001b0800780c */ /* 0x000fc60003f04270 */
[----:B------:R-:W1:Y:S01]  /*0be0*/  SHFL.DOWN PT, R5, R0, 0x4, 0x1f ;  /* 0x08801f0000057f89 */ /* 0x000e6200000e0000 */
[----:B--2---:R-:W-:-:S05]  /*0bf0*/  @!P1 LEA R7, R7, R6, 0x18 ;  /* 0x0000000607079211 */ /* 0x004fca00078ec0ff */
[----:B------:R-:W-:-:S04]  /*0c00*/  @!P1 IMAD.IADD R4, R4, 0x1, R7 ;  /* 0x0000000104049824 */ /* 0x000fc800078e0207 */
[----:B-1----:R-:W-:Y:S02]  /*0c10*/  @!P0 VIMNMX R0, PT, PT, R0, R5, !PT ;  /* 0x0000000500008248 */ /* 0x002fe40007fe0100 */
[----:B------:R-:W-:-:S03]  /*0c20*/  ISETP.GT.AND P0, PT, R8, 0x17, PT ;  /* 0x000000170800780c */ /* 0x000fc60003f04270 */
[----:B------:R-:W1:Y:S10]  /*0c30*/  SHFL.DOWN PT, R5, R0, 0x8, 0x1f ;  /* 0x09001f0000057f89 */ /* 0x000e7400000e0000 */
[----:B-1----:R-:W-:-:S02]  /*0c40*/  @!P0 VIMNMX R0, PT, PT, R0, R5, !PT ;  /* 0x0000000500008248 */ /* 0x002fc40007fe0100 */
[----:B------:R-:W-:-:S03]  /*0c50*/  ISETP.NE.AND P0, PT, R2, RZ, PT ;  /* 0x000000ff0200720c */ /* 0x000fc60003f05270 */
[----:B------:R-:W1:Y:S02]  /*0c60*/  SHFL.DOWN PT, R5, R0, 0x10, 0x1f ;  /* 0x0a001f0000057f89 */ /* 0x000e6400000e0000 */
[----:B-1----:R-:W-:-:S05]  /*0c70*/  VIMNMX R5, PT, PT, R0, R5, !PT ;  /* 0x0000000500057248 */ /* 0x002fca0007fe0100 */
        /* <DEDUP_REMOVED lines=9> */
[----:B--2---:R-:W1:Y:S04]  /*0d10*/  LDS.128 R4, [UR4+0x10] ;  /* 0x00001004ff047984 */ /* 0x004e680008000c00 */
[----:B------:R-:W2:Y:S01]  /*0d20*/  LDS.64 R10, [UR4+0x20] ;  /* 0x00002004ff0a7984 */ /* 0x000ea20008000a00 */
[----:B-1----:R-:W-:-:S04]  /*0d30*/  VIMNMX3 R0, R9, R0, R4, !PT ;  /* 0x000000000900720f */ /* 0x002fc80007800104 */
[----:B------:R-:W-:-:S04]  /*0d40*/  VIMNMX3 R0, R0, R5, R6, !PT ;  /* 0x000000050000720f */ /* 0x000fc80007800106 */
[----:B--2---:R-:W-:-:S04]  /*0d50*/  VIMNMX3 R0, R0, R7, R10, !PT ;  /* 0x000000070000720f */ /* 0x004fc8000780010a */
[----:B------:R-:W-:Y:S01]  /*0d60*/  VIMNMX R9, PT, PT, R0, R11, !PT ;  /* 0x0000000b00097248 */ /* 0x000fe20007fe0100 */
[----:B------:R-:W-:Y:S06]  /*0d70*/  BRA `(.L_x_404) ;  /* 0x0000001400507947 */ /* 0x000fec0003800000 */
.L_x_403:
[----:B------:R-:W1:Y:S01]  /*0d80*/  S2R R8, SR_LANEID ;  /* 0x0000000000087919 */ /* 0x000e620000000000 */
[----:B------:R-:W-:-:S04]  /*0d90*/  LOP3.LUT R4, R2, 0x3e0, RZ, 0xc0, !PT ;  /* 0x000003e002047812 */ /* 0x000fc800078ec0ff */
[----:B------:R-:W-:Y:S01]  /*0da0*/  LOP3.LUT R7, RZ, R4, RZ, 0x33, !PT ;  /* 0x00000004ff077212 */ /* 0x000fe200078e33ff */
[----:B------:R-:W-:-:S04]  /*0db0*/  VIADD R5, R4, 0x20 ;  /* 0x0000002004057836 */ /* 0x000fc80000000000 */
[----:B------:R-:W-:Y:S01]  /*0dc0*/  IMAD.IADD R7, R0, 0x1, R7 ;  /* 0x0000000100077824 */ /* 0x000fe200078e0207 */
[----:B------:R-:W-:-:S04]  /*0dd0*/  ISETP.GT.U32.AND P0, PT, R5, R0, PT ;  /* 0x000000000500720c */ /* 0x000fc80003f04070 */
[----:B------:R-:W-:-:S05]  /*0de0*/  SEL R7, R7, 0x1f, P0 ;  /* 0x0000001f07077807 */ /* 0x000fca0000000000 */
[----:B-----5:R-:W2:Y:S01]  /*0df0*/  SHFL.DOWN PT, R4, R14, 0x1, R7 ;  /* 0x082000000e047989 */ /* 0x020ea200000e0007 */
[C---:B-1----:R-:W-:Y:S02]  /*0e00*/  ISETP.GE.AND P0, PT, R8.reuse, R7, PT ;  /* 0x000000070800720c */ /* 0x042fe40003f06270 */
[C---:B------:R-:W-:Y:S02]  /*0e10*/  IADD3 R6, PT, PT, R8.reuse, 0x2, RZ ;  /* 0x0000000208067810 */ /* 0x040fe40007ffe0ff */
[----:B------:R-:W-:-:S09]  /*0e20*/  ISETP.NE.AND P1, PT, R8, RZ, PT ;  /* 0x000000ff0800720c */ /* 0x000fd20003f25270 */
[----:B--2---:R-:W-:Y:S02]  /*0e30*/  @!P0 VIMNMX R14, PT, PT, R4, R14, !PT ;  /* 0x0000000e040e8248 */ /* 0x004fe40007fe0100 */
[----:B------:R-:W-:Y:S01]  /*0e40*/  ISETP.GT.AND P0, PT, R6, R7, PT ;  /* 0x000000070600720c */ /* 0x000fe20003f04270 */
[----:B------:R-:W-:Y:S01]  /*0e50*/  VIADD R6, R8, 0x4 ;  /* 0x0000000408067836 */ /* 0x000fe20000000000 */
[----:B------:R-:W1:Y:S01]  /*0e60*/  @!P1 S2R R9, SR_CgaCtaId ;  /* 0x0000000000099919 */ /* 0x000e620000008800 */
[----:B------:R-:W-:Y:S01]  /*0e70*/  @!P1 SHF.R.U32.HI R5, RZ, 0x3, R2 ;  /* 0x00000003ff059819 */ /* 0x000fe20000011602 */
[----:B------:R-:W2:Y:S03]  /*0e80*/  SHFL.DOWN PT, R4, R14, 0x2, R7 ;  /* 0x084000000e047989 */ /* 0x000ea600000e0007 */
[----:B------:R-:W-:-:S06]  /*0e90*/  @!P1 LOP3.LUT R5, R5, 0x7c, RZ, 0xc0, !PT ;  /* 0x0000007c05059812 */ /* 0x000fcc00078ec0ff */
[----:B--2---:R-:W-:Y:S02]  /*0ea0*/  @!P0 VIMNMX R14, PT, PT, R14, R4, !PT ;  /* 0x000000040e0e8248 */ /* 0x004fe40007fe0100 */
[----:B------:R-:W-:Y:S01]  /*0eb0*/  ISETP.GT.AND P0, PT, R6, R7, PT ;  /* 0x000000070600720c */ /* 0x000fe20003f04270 */
[----:B------:R-:W-:Y:S02]  /*0ec0*/  VIADD R6, R8, 0x8 ;  /* 0x0000000808067836 */ /* 0x000fe40000000000 */
[----:B------:R-:W2:Y:S10]  /*0ed0*/  SHFL.DOWN PT, R4, R14, 0x4, R7 ;  /* 0x088000000e047989 */ /* 0x000eb400000e0007 */
[----:B--2---:R-:W-:-:S02]  /*0ee0*/  @!P0 VIMNMX R14, PT, PT, R14, R4, !PT ;  /* 0x000000040e0e8248 */ /* 0x004fc40007fe0100 */
[----:B------:R-:W-:Y:S01]  /*0ef0*/  ISETP.GT.AND P0, PT, R6, R7, PT ;  /* 0x000000070600720c */ /* 0x000fe20003f04270 */
[----:B------:R-:W-:Y:S02]  /*0f00*/  VIADD R6, R8, 0x10 ;  /* 0x0000001008067836 */ /* 0x000fe40000000000 */
[----:B------:R-:W2:Y:S10]  /*0f10*/  SHFL.DOWN PT, R4, R14, 0x8, R7 ;  /* 0x090000000e047989 */ /* 0x000eb400000e0007 */
[----:B--2---:R-:W-:-:S02]  /*0f20*/  @!P0 VIMNMX R14, PT, PT, R14, R4, !PT ;  /* 0x000000040e0e8248 */ /* 0x004fc40007fe0100 */
[----:B------:R-:W-:Y:S02]  /*0f30*/  ISETP.GT.AND P0, PT, R6, R7, PT ;  /* 0x000000070600720c */ /* 0x000fe40003f04270 */
[----:B------:R-:W-:Y:S01]  /*0f40*/  @!P1 MOV R6, 0x400 ;  /* 0x0000040000069802 */ /* 0x000fe20000000f00 */
[----:B------:R-:W2:Y:S03]  /*0f50*/  SHFL.DOWN PT, R4, R14, 0x10, R7 ;  /* 0x0a0000000e047989 */ /* 0x000ea600000e0007 */
[----:B-1----:R-:W-:-:S05]  /*0f60*/  @!P1 LEA R6, R9, R6, 0x18 ;  /* 0x0000000609069211 */ /* 0x002fca00078ec0ff */
[----:B------:R-:W-:Y:S02]  /*0f70*/  @!P1 IMAD.IADD R6, R5, 0x1, R6 ;  /* 0x0000000105069824 */ /* 0x000fe400078e0206 */
[----:B--2---:R-:W-:Y:S02]  /*0f80*/  @!P0 VIMNMX R14, PT, PT, R14, R4, !PT ;  /* 0x000000040e0e8248 */ /* 0x004fe40007fe0100 */
[----:B------:R-:W-:-:S03]  /*0f90*/  ISETP.NE.AND P0, PT, R2, RZ, PT ;  /* 0x000000ff0200720c */ /* 0x000fc60003f05270 */
[----:B------:R-:W-:-:S05]  /*0fa0*/  IMAD.MOV.U32 R9, RZ, RZ, R14 ;  /* 0x000000ffff097224 */ /* 0x000fca00078e000e */
[----:B------:R1:W-:Y:S01]  /*0fb0*/  @!P1 STS [R6+0x8], R9 ;  /* 0x0000080906009388 */ /* 0x0003e20000000800 */
[----:B------:R-:W-:Y:S06]  /*0fc0*/  BAR.SYNC.DEFER_BLOCKING 0x0 ;  /* 0x0000000000007b1d */ /* 0x000fec0000010000 */
[----:B------:R-:W-:Y:S05]  /*0fd0*/  @P0 BRA `(.L_x_404) ;  /* 0x0000001000b80947 */ /* 0x000fea0003800000 */
[----:B------:R-:W2:Y:S01]  /*0fe0*/  S2UR UR5, SR_CgaCtaId ;  /* 0x00000000000579c3 */ /* 0x000ea20000008800 */
[----:B------:R-:W-:Y:S01]  /*0ff0*/  UMOV UR4, 0x400 ;  /* 0x0000040000047882 */ /* 0x000fe20000000000 */
[C---:B------:R-:W-:Y:S02]  /*1000*/  ISETP.GT.U32.AND P2, PT, R0.reuse, 0x20, PT ;  /* 0x000000200000780c */ /* 0x040fe40003f44070 */
[C---:B------:R-:W-:Y:S02]  /*1010*/  ISETP.GT.U32.AND P4, PT, R0.reuse, 0x40, PT ;  /* 0x000000400000780c */ /* 0x040fe40003f84070 */
[C---:B------:R-:W-:Y:S02]  /*1020*/  ISETP.GT.U32.AND P3, PT, R0.reuse, 0x60, PT ;  /* 0x000000600000780c */ /* 0x040fe40003f64070 */
[----:B------:R-:W-:Y:S01]  /*1030*/  ISETP.GT.U32.AND P1, PT, R0, 0x80, PT ;  /* 0x000000800000780c */ /* 0x000fe20003f24070 */
[----:B--2---:R-:W-:-:S09]  /*1040*/  ULEA UR4, UR5, UR4, 0x18 ;  /* 0x0000000405047291 */ /* 0x004fd2000f8ec0ff */
[----:B------:R-:W2:Y:S04]  /*1050*/  LDS R2, [UR4+0xc] ;  /* 0x00000c04ff027984 */ /* 0x000ea80008000800 */
[----:B-1----:R-:W1:Y:S04]  /*1060*/  LDS.128 R4, [UR4+0x10] ;  /* 0x00001004ff047984 */ /* 0x002e680008000c00 */
[----:B------:R-:W3:Y:S01]  /*1070*/  LDS.64 R10, [UR4+0x20] ;  /* 0x00002004ff0a7984 */ /* 0x000ee20008000a00 */
[----:B--2---:R-:W-:Y:S02]  /*1080*/  @P2 VIMNMX R9, PT, PT, R9, R2, !PT ;  /* 0x0000000209092248 */ /* 0x004fe40007fe0100 */
[----:B------:R-:W-:-:S02]  /*1090*/  ISETP.GT.U32.AND P2, PT, R0, 0xa0, PT ;  /* 0x000000a00000780c */ /* 0x000fc40003f44070 */
[----:B-1----:R-:W-:Y:S02]  /*10a0*/  @P4 VIMNMX R9, PT, PT, R9, R4, !PT ;  /* 0x0000000409094248 */ /* 0x002fe40007fe0100 */
[C---:B------:R-:W-:Y:S02]  /*10b0*/  ISETP.GT.U32.AND P4, PT, R0.reuse, 0xc0, PT ;  /* 0x000000c00000780c */ /* 0x040fe40003f84070 */
[----:B------:R-:W-:Y:S02]  /*10c0*/  @P3 VIMNMX R9, PT, PT, R9, R5, !PT ;  /* 0x0000000509093248 */ /* 0x000fe40007fe0100 */
[----:B------:R-:W-:Y:S02]  /*10d0*/  ISETP.GT.U32.AND P3, PT, R0, 0xe0, PT ;  /* 0x000000e00000780c */ /* 0x000fe40003f64070 */
[----:B------:R-:W-:-:S04]  /*10e0*/  @P1 VIMNMX R9, PT, PT, R9, R6, !PT ;  /* 0x0000000609091248 */ /* 0x000fc80007fe0100 */
[----:B------:R-:W-:-:S04]  /*10f0*/  @P2 VIMNMX R9, PT, PT, R9, R7, !PT ;  /* 0x0000000709092248 */ /* 0x000fc80007fe0100 */
[----:B---3--:R-:W-:-:S04]  /*1100*/  @P4 VIMNMX R9, PT, PT, R9, R10, !PT ;  /* 0x0000000a09094248 */ /* 0x008fc80007fe0100 */
[----:B------:R-:W-:Y:S01]  /*1110*/  @P3 VIMNMX R9, PT, PT, R9, R11, !PT ;  /* 0x0000000b09093248 */ /* 0x000fe20007fe0100 */
[----:B------:R-:W-:Y:S06]  /*1120*/  BRA `(.L_x_404) ;  /* 0x0000001000647947 */ /* 0x000fec0003800000 */
.L_x_389:
[----:B------:R-:W0:Y:S01]  /*1130*/  S2R R2, SR_TID.X ;  /* 0x0000000000027919 */ /* 0x000e220000002100 */
[----:B------:R-:W1:Y:S02]  /*1140*/  LDCU.64 UR4, c[0x0][0x380] ;  /* 0x00007000ff0477ac */ /* 0x000e640008000a00 */
[----:B-1----:R-:W-:Y:S02]  /*1150*/  IMAD.U32 R4, RZ, RZ, UR4 ;  /* 0x00000004ff047e24 */ /* 0x002fe4000f8e00ff */
[----:B------:R-:W-:Y:S02]  /*1160*/  IMAD.U32 R5, RZ, RZ, UR5 ;  /* 0x00000005ff057e24 */ /* 0x000fe4000f8e00ff */
[----:B0-----:R-:W-:-:S04]  /*1170*/  IMAD R7, R3, 0x1000, R2 ;  /* 0x0000100003077824 */ /* 0x001fc800078e0202 */
[----:B------:R-:W-:-:S05]  /*1180*/  IMAD.WIDE.U32 R6, R7, 0x4, R4 ;  /* 0x0000000407067825 */ /* 0x000fca00078e0004 */
        /* <DEDUP_REMOVED lines=16> */
[----:B------:R-:W-:-:S02]  /*1290*/  ISETP.GE.U32.AND P0, PT, R0, R13, PT ;  /* 0x0000000d0000720c */ /* 0x000fc40003f06070 */
        /* <DEDUP_REMOVED lines=9> */
[----:B------:R-:W-:Y:S01]  /*1330*/  IMAD R9, R3, 0x1000, R13 ;  /* 0x0000100003097824 */ /* 0x000fe200078e020d */
[----:B------:R-:W-:Y:S01]  /*1340*/  LOP3.LUT R6, RZ, R2, RZ, 0x33, !PT ;  /* 0x00000002ff067212 */ /* 0x000fe200078e33ff */
[----:B------:R-:W-:Y:S01]  /*1350*/  VIADD R0, R8, 0xfffff000 ;  /* 0xfffff00008007836 */ /* 0x000fe20000000000 */
[----:B------:R-:W-:Y:S02]  /*1360*/  UMOV UR4, URZ ;  /* 0x000000ff00047c82 */ /* 0x000fe40008000000 */
[----:B------:R-:W-:Y:S02]  /*1370*/  IADD3 R6, PT, PT, -R13, R8, R6 ;  /* 0x000000080d067210 */ /* 0x000fe40007ffe106 */
[C---:B------:R-:W-:Y:S02]  /*1380*/  ISETP.GT.U32.AND P0, PT, R9.reuse, R0, PT ;  /* 0x000000000900720c */ /* 0x040fe40003f04070 */
[----:B------:R-:W-:Y:S01]  /*1390*/  IADD3 R7, PT, PT, R9, 0x800, R2 ;  /* 0x0000080009077810 */ /* 0x000fe20007ffe002 */
[----:B------:R-:W-:-:S02]  /*13a0*/  IMAD.MOV.U32 R2, RZ, RZ, R9 ;  /* 0x000000ffff027224 */ /* 0x000fc400078e0009 */
[----:B------:R-:W-:-:S08]  /*13b0*/  IMAD R6, R3, -0x1000, R6 ;  /* 0xfffff00003067824 */ /* 0x000fd000078e0206 */
[----:B------:R-:W-:Y:S05]  /*13c0*/  @P0 BRA `(.L_x_406) ;  /* 0x0000000000a00947 */ /* 0x000fea0003800000 */
[----:B------:R-:W0:Y:S08]  /*13d0*/  LDC R8, c[0x0][0x3a8] ;  /* 0x0000ea00ff087b82 */ /* 0x000e300000000800 */
[----:B------:R-:W1:Y:S02]  /*13e0*/  LDC.64 R4, c[0x0][0x380] ;  /* 0x0000e000ff047b82 */ /* 0x000e640000000a00 */
.L_x_407:
[----:B------:R-:W2:Y:S02]  /*13f0*/  S2R R10, SR_TID.X ;  /* 0x00000000000a7919 */ /* 0x000ea40000002100 */
[----:B--2---:R-:W-:-:S04]  /*1400*/  IMAD.IADD R11, R10, 0x1, R9 ;  /* 0x000000010a0b7824 */ /* 0x004fc800078e0209 */
[----:B-1----:R-:W-:-:S05]  /*1410*/  IMAD.WIDE.U32 R10, R11, 0x4, R4 ;  /* 0x000000040b0a7825 */ /* 0x002fca00078e0004 */
        /* <DEDUP_REMOVED lines=11> */
[----:B------:R-:W5:Y:S01]  /*14d0*/  LDG.E R20, desc[UR6][R10.64+0x3c00] ;  /* 0x003c00060a147981 */ /* 0x000f62000c1e1900 */
[----:B--2---:R-:W-:-:S03]  /*14e0*/  VIMNMX3 R29, R29, R12, R14, !PT ;  /* 0x0000000c1d1d720f */ /* 0x004fc6000780010e */
[----:B------:R-:W5:Y:S04]  /*14f0*/  LDG.E R12, desc[UR6][R10.64+0x1400] ;  /* 0x001400060a0c7981 */ /* 0x000f68000c1e1900 */
[----:B------:R-:W2:Y:S01]  /*1500*/  LDG.E R14, desc[UR6][R10.64+0x3400] ;  /* 0x003400060a0e7981 */ /* 0x000ea2000c1e1900 */
[----:B---3--:R-:W-:-:S03]  /*1510*/  VIMNMX3 R16, R16, R15, R17, !PT ;  /* 0x0000000f1010720f */ /* 0x008fc60007800111 */
[----:B------:R-:W2:Y:S04]  /*1520*/  LDG.E R17, desc[UR6][R10.64+0x2c00] ;  /* 0x002c00060a117981 */ /* 0x000ea8000c1e1900 */
[----:B------:R-:W3:Y:S01]  /*1530*/  LDG.E R15, desc[UR6][R10.64+0x3800] ;  /* 0x003800060a0f7981 */ /* 0x000ee2000c1e1900 */
[----:B----4-:R-:W-:Y:S01]  /*1540*/  VIMNMX3 R22, R22, R23, R24, !PT ;  /* 0x000000171616720f */ /* 0x010fe20007800118 */
[----:B0-----:R-:W-:-:S05]  /*1550*/  IMAD.IADD R24, R8, 0x1, -R9 ;  /* 0x0000000108187824 */ /* 0x001fca00078e0a09 */
[----:B------:R-:W-:Y:S02]  /*1560*/  ISETP.GE.U32.AND P0, PT, R24, R13, PT ;  /* 0x0000000d1800720c */ /* 0x000fe40003f06070 */
[----:B-----5:R-:W-:-:S04]  /*1570*/  VIMNMX3 R12, R12, R19, R21, !PT ;  /* 0x000000130c0c720f */ /* 0x020fc80007800115 */
[----:B------:R-:W-:Y:S02]  /*1580*/  VIMNMX3 R29, R29, R16, R12, !PT ;  /* 0x000000101d1d720f */ /* 0x000fe4000780010c */
[----:B--2---:R-:W-:Y:S02]  /*1590*/  VIMNMX3 R17, R17, R18, R14, !PT ;  /* 0x000000121111720f */ /* 0x004fe4000780010e */
[----:B---3--:R-:W-:-:S04]  /*15a0*/  VIMNMX R15, PT, PT, R15, R20, !PT ;  /* 0x000000140f0f7248 */ /* 0x008fc80007fe0100 */
[----:B------:R-:W-:-:S04]  /*15b0*/  VIMNMX3 R22, R22, R17, R15, !PT ;  /* 0x000000111616720f */ /* 0x000fc8000780010f */
[----:B------:R-:W-:Y:S01]  /*15c0*/  VIMNMX R29, PT, PT, R29, R22, !PT ;  /* 0x000000161d1d7248 */ /* 0x000fe20007fe0100 */
[----:B------:R-:W-:Y:S06]  /*15d0*/  @!P0 BRA `(.L_x_405) ;  /* 0x00000008009c8947 */ /* 0x000fec0003800000 */
[C---:B------:R-:W-:Y:S01]  /*15e0*/  IMAD.IADD R9, R13.reuse, 0x1, R9 ;  /* 0x000000010d097824 */ /* 0x040fe200078e0209 */
[----:B------:R-:W-:Y:S01]  /*15f0*/  UIADD3 UR4, UPT, UPT, UR4, 0x1, URZ ;  /* 0x0000000104047890 */ /* 0x000fe2000fffe0ff */
[----:B------:R-:W-:Y:S02]  /*1600*/  IMAD.IADD R2, R13, 0x1, R2 ;  /* 0x000000010d027824 */ /* 0x000fe400078e0202 */
[----:B------:R-:W-:Y:S01]  /*1610*/  IMAD.IADD R6, R6, 0x1, -R13 ;  /* 0x0000000106067824 */ /* 0x000fe200078e0a0d */
[----:B------:R-:W-:Y:S01]  /*1620*/  ISETP.GT.U32.AND P0, PT, R9, R0, PT ;  /* 0x000000000900720c */ /* 0x000fe20003f04070 */
[----:B------:R-:W-:-:S12]  /*1630*/  IMAD.IADD R7, R13, 0x1, R7 ;  /* 0x000000010d077824 */ /* 0x000fd800078e0207 */
[----:B------:R-:W-:Y:S05]  /*1640*/  @!P0 BRA `(.L_x_407) ;  /* 0xfffffffc00688947 */ /* 0x000fea000383ffff */
.L_x_406:
[----:B------:R-:W0:Y:S01]  /*1650*/  S2R R13, SR_TID.X ;  /* 0x00000000000d7919 */ /* 0x000e220000002100 */
[----:B------:R-:W-:Y:S01]  /*1660*/  IMAD.IADD R0, R8, 0x1, -R9 ;  /* 0x0000000108007824 */ /* 0x000fe200078e0a09 */
[----:B------:R-:W-:Y:S04]  /*1670*/  BSSY.RECONVERGENT B1, `(.L_x_405) ;  /* 0x000009d000017945 */ /* 0x000fe80003800200 */
[----:B0-----:R-:W-:-:S04]  /*1680*/  ISETP.GE.AND P0, PT, R13, R0, PT ;  /* 0x000000000d00720c */ /* 0x001fc80003f06270 */
[----:B------:R-:W-:-:S13]  /*1690*/  ISETP.GE.U32.OR P0, PT, R9, R8, P0 ;  /* 0x000000080900720c */ /* 0x000fda0000706470 */
[----:B------:R-:W-:Y:S05]  /*16a0*/  @P0 BRA `(.L_x_408) ;  /* 0x0000000800640947 */ /* 0x000fea0003800000 */
[----:B------:R-:W0:Y:S01]  /*16b0*/  LDC R10, c[0x0][0x3ac] ;  /* 0x0000eb00ff0a7b82 */ /* 0x000e220000000800 */
[----:B------:R-:W-:Y:S01]  /*16c0*/  LOP3.LUT R11, RZ, R13, RZ, 0x33, !PT ;  /* 0x0000000dff0b7212 */ /* 0x000fe200078e33ff */
[----:B------:R-:W-:Y:S06]  /*16d0*/  BSSY.RECONVERGENT B2, `(.L_x_409) ;  /* 0x000004f000027945 */ /* 0x000fec0003800200 */
[----:B------:R-:W1:Y:S01]  /*16e0*/  LDC R0, c[0x0][0x3ac] ;  /* 0x0000eb00ff007b82 */ /* 0x000e620000000800 */
[----:B0-----:R-:W-:-:S04]  /*16f0*/  IMAD.SHL.U32 R10, R10, 0x1000, RZ ;  /* 0x000010000a0a7824 */ /* 0x001fc800078e00ff */
[----:B------:R-:W-:-:S05]  /*1700*/  IMAD R10, R3, 0x1000, R10 ;  /* 0x00001000030a7824 */ /* 0x000fca00078e020a */
[----:B------:R-:W-:Y:S01]  /*1710*/  IADD3 R8, PT, PT, -R10, R8, R11 ;  /* 0x000000080a087210 */ /* 0x000fe20007ffe10b */
[----:B-1----:R-:W-:Y:S01]  /*1720*/  IMAD R11, R0, UR4, RZ ;  /* 0x00000004000b7c24 */ /* 0x002fe2000f8e02ff */
[----:B------:R-:W-:-:S03]  /*1730*/  MOV R0, R13 ;  /* 0x0000000d00007202 */ /* 0x000fc60000000f00 */
[----:B------:R-:W-:-:S05]  /*1740*/  IMAD R8, R11, -0x1000, R8 ;  /* 0xfffff0000b087824 */ /* 0x000fca00078e0208 */
[C---:B------:R-:W-:Y:S02]  /*1750*/  ISETP.GE.U32.AND P0, PT, R8.reuse, 0xf00, PT ;  /* 0x00000f000800780c */ /* 0x040fe40003f06070 */
[----:B------:R-:W-:-:S04]  /*1760*/  LEA.HI R8, R8, 0x1, RZ, 0x18 ;  /* 0x0000000108087811 */ /* 0x000fc800078fc0ff */
[----:B------:R-:W-:-:S07]  /*1770*/  LOP3.LUT R10, R8, 0xf, RZ, 0xc0, !PT ;  /* 0x0000000f080a7812 */ /* 0x000fce00078ec0ff */
[----:B------:R-:W-:Y:S05]  /*1780*/  @!P0 BRA `(.L_x_410) ;  /* 0x00000004000c8947 */ /* 0x000fea0003800000 */
[----:B------:R-:W-:Y:S01]  /*1790*/  LEA.HI R0, R6, 0x1, RZ, 0x18 ;  /* 0x0000000106007811 */ /* 0x000fe200078fc0ff */
[----:B------:R-:W-:Y:S01]  /*17a0*/  BSSY.RECONVERGENT B3, `(.L_x_411) ;  /* 0x0000040000037945 */ /* 0x000fe20003800200 */
[----:B------:R-:W-:Y:S02]  /*17b0*/  LOP3.LUT R11, R13, 0x800, RZ, 0xfc, !PT ;  /* 0x000008000d0b7812 */ /* 0x000fe400078efcff */
[----:B------:R-:W-:-:S05]  /*17c0*/  LOP3.LUT R0, R0, 0x1fffff0, RZ, 0xc0, !PT ;  /* 0x01fffff000007812 */ /* 0x000fca00078ec0ff */
[----:B------:R-:W-:-:S07]  /*17d0*/  IMAD.MOV R12, RZ, RZ, -R0 ;  /* 0x000000ffff0c7224 */ /* 0x000fce00078e0a00 */
.L_x_412:
[C---:B------:R-:W-:Y:S02]  /*17e0*/  VIADD R15, R7.reuse, 0xfffff800 ;  /* 0xfffff800070f7836 */ /* 0x040fe40000000000 */
[----:B------:R-:W-:Y:S02]  /*17f0*/  VIADD R21, R7, 0xfffff900 ;  /* 0xfffff90007157836 */ /* 0x000fe40000000000 */
[----:B------:R-:W-:-:S04]  /*1800*/  IMAD.WIDE.U32 R14, R15, 0x4, R4 ;  /* 0x000000040f0e7825 */ /* 0x000fc800078e0004 */
[--C-:B------:R-:W-:Y:S01]  /*1810*/  IMAD.WIDE.U32 R20, R21, 0x4, R4.reuse ;  /* 0x0000000415147825 */ /* 0x100fe200078e0004 */
[----:B------:R0:W2:Y:S04]  /*1820*/  LDG.E R28, desc[UR6][R14.64] ;  /* 0x000000060e1c7981 */ /* 0x0000a8000c1e1900 */
[----:B------:R1:W2:Y:S01]  /*1830*/  LDG.E R27, desc[UR6][R20.64] ;  /* 0x00000006141b7981 */ /* 0x0002a2000c1e1900 */
[C---:B------:R-:W-:Y:S02]  /*1840*/  VIADD R17, R7.reuse, 0xfffffa00 ;  /* 0xfffffa0007117836 */ /* 0x040fe40000000000 */
[----:B------:R-:W-:Y:S02]  /*1850*/  VIADD R19, R7, 0xfffffb00 ;  /* 0xfffffb0007137836 */ /* 0x000fe40000000000 */
[----:B------:R-:W-:-:S04]  /*1860*/  IMAD.WIDE.U32 R16, R17, 0x4, R4 ;  /* 0x0000000411107825 */ /* 0x000fc800078e0004 */
[--C-:B------:R-:W-:Y:S01]  /*1870*/  IMAD.WIDE.U32 R18, R19, 0x4, R4.reuse ;  /* 0x0000000413127825 */ /* 0x100fe200078e0004 */
[----:B------:R3:W4:Y:S04]  /*1880*/  LDG.E R0, desc[UR6][R16.64] ;  /* 0x0000000610007981 */ /* 0x000728000c1e1900 */
[----:B------:R5:W4:Y:S01]  /*1890*/  LDG.E R13, desc[UR6][R18.64] ;  /* 0x00000006120d7981 */ /* 0x000b22000c1e1900 */
[C---:B------:R-:W-:Y:S02]  /*18a0*/  VIADD R22, R7.reuse, 0xfffffd00 ;  /* 0xfffffd0007167836 */ /* 0x040fe40000000000 */
[C---:B------:R-:W-:Y:S02]  /*18b0*/  VIADD R23, R7.reuse, 0xfffffc00 ;  /* 0xfffffc0007177836 */ /* 0x040fe40000000000 */
[----:B------:R-:W-:-:S04]  /*18c0*/  IMAD.WIDE.U32 R24, R7, 0x4, R4 ;  /* 0x0000000407187825 */ /* 0x000fc800078e0004 */
[----:B------:R-:W-:Y:S02]  /*18d0*/  VIADD R26, R7, 0xfffffe00 ;  /* 0xfffffe00071a7836 */ /* 0x000fe40000000000 */
[--C-:B0-----:R-:W-:Y:S01]  /*18e0*/  IMAD.WIDE.U32 R14, R22, 0x4, R4.reuse ;  /* 0x00000004160e7825 */ /* 0x101fe200078e0004 */
[----:B------:R-:W4:Y:S03]  /*18f0*/  LDG.E R24, desc[UR6][R24.64] ;  /* 0x0000000618187981 */ /* 0x000f26000c1e1900 */
[----:B-1----:R-:W-:-:S04]  /*1900*/  IMAD.WIDE.U32 R20, R23, 0x4, R4 ;  /* 0x0000000417147825 */ /* 0x002fc800078e0004 */
[----:B---3--:R-:W-:Y:S02]  /*1910*/  IMAD.WIDE.U32 R16, R26, 0x4, R4 ;  /* 0x000000041a107825 */ /* 0x008fe400078e0004 */
[----:B------:R0:W3:Y:S02]  /*1920*/  LDG.E R26, desc[UR6][R14.64] ;  /* 0x000000060e1a7981 */ /* 0x0000e4000c1e1900 */
[C---:B-----5:R-:W-:Y:S02]  /*1930*/  VIADD R19, R7.reuse, 0xffffff00 ;  /* 0xffffff0007137836 */ /* 0x060fe40000000000 */
[----:B------:R1:W3:Y:S01]  /*1940*/  LDG.E R25, desc[UR6][R20.64] ;  /* 0x0000000614197981 */ /* 0x0002e2000c1e1900 */
[----:B------:R-:W-:-:S03]  /*1950*/  VIADD R23, R7, 0x100 ;  /* 0x0000010007177836 */ /* 0x000fc60000000000 */
[----:B------:R-:W5:Y:S01]  /*1960*/  LDG.E R16, desc[UR6][R16.64] ;  /* 0x0000000610107981 */ /* 0x000f62000c1e1900 */
[C---:B0-----:R-:W-:Y:S02]  /*1970*/  VIADD R15, R7.reuse, 0x200 ;  /* 0x00000200070f7836 */ /* 0x041fe40000000000 */
[----:B-1----:R-:W-:Y:S02]  /*1980*/  VIADD R21, R7, 0x300 ;  /* 0x0000030007157836 */ /* 0x002fe40000000000 */
[----:B------:R-:W-:-:S04]  /*1990*/  IMAD.WIDE.U32 R18, R19, 0x4, R4 ;  /* 0x0000000413127825 */ /* 0x000fc800078e0004 */
[--C-:B------:R-:W-:Y:S02]  /*19a0*/  IMAD.WIDE.U32 R20, R21, 0x4, R4.reuse ;  /* 0x0000000415147825 */ /* 0x100fe400078e0004 */
[----:B------:R-:W5:Y:S02]  /*19b0*/  LDG.E R19, desc[UR6][R18.64] ;  /* 0x0000000612137981 */ /* 0x000f64000c1e1900 */
[----:B------:R-:W-:Y:S02]  /*19c0*/  IMAD.WIDE.U32 R22, R23, 0x4, R4 ;  /* 0x0000000417167825 */ /* 0x000fe400078e0004 */
[----:B------:R0:W5:Y:S04]  /*19d0*/  LDG.E R17, desc[UR6][R20.64] ;  /* 0x0000000614117981 */ /* 0x000168000c1e1900 */
[----:B------:R1:W5:Y:S01]  /*19e0*/  LDG.E R23, desc[UR6][R22.64] ;  /* 0x0000000616177981 */ /* 0x000362000c1e1900 */
[----:B0-----:R-:W-:-:S02]  /*19f0*/  VIADD R21, R7, 0x500 ;  /* 0x0000050007157836 */ /* 0x001fc40000000000 */
[----:B-1----:R-:W-:Y:S01]  /*1a00*/  VIADD R22, R7, 0x600 ;  /* 0x0000060007167836 */ /* 0x002fe20000000000 */
[----:B--2---:R-:W-:Y:S01]  /*1a10*/  VIMNMX3 R27, R29, R28, R27, !PT ;  /* 0x0000001c1d1b720f */ /* 0x004fe2000780011b */
[----:B------:R-:W-:-:S04]  /*1a20*/  IMAD.WIDE.U32 R28, R15, 0x4, R4 ;  /* 0x000000040f1c7825 */ /* 0x000fc800078e0004 */
[----:B------:R-:W-:Y:S02]  /*1a30*/  VIADD R15, R7, 0x400 ;  /* 0x00000400070f7836 */ /* 0x000fe40000000000 */
[----:B------:R-:W2:Y:S02]  /*1a40*/  LDG.E R28, desc[UR6][R28.64] ;  /* 0x000000061c1c7981 */ /* 0x000ea4000c1e1900 */
[----:B------:R-:W-:-:S05]  /*1a50*/  IMAD.WIDE.U32 R14, R15, 0x4, R4 ;  /* 0x000000040f0e7825 */ /* 0x000fca00078e0004 */
[----:B------:R0:W2:Y:S01]  /*1a60*/  LDG.E R18, desc[UR6][R14.64] ;  /* 0x000000060e127981 */ /* 0x0000a2000c1e1900 */
[----:B----4-:R-:W-:Y:S01]  /*1a70*/  VIMNMX3 R0, R27, R0, R13, !PT ;  /* 0x000000001b00720f */ /* 0x010fe2000780010d */
[----:B------:R-:W-:Y:S02]  /*1a80*/  VIADD R27, R7, 0x700 ;  /* 0x00000700071b7836 */ /* 0x000fe40000000000 */
[----:B0-----:R-:W-:-:S04]  /*1a90*/  IMAD.WIDE.U32 R14, R21, 0x4, R4 ;  /* 0x00000004150e7825 */ /* 0x001fc800078e0004 */
[--C-:B------:R-:W-:Y:S01]  /*1aa0*/  IMAD.WIDE.U32 R20, R22, 0x4, R4.reuse ;  /* 0x0000000416147825 */ /* 0x100fe200078e0004 */
[----:B------:R0:W4:Y:S04]  /*1ab0*/  LDG.E R13, desc[UR6][R14.64] ;  /* 0x000000060e0d7981 */ /* 0x000128000c1e1900 */
[----:B------:R-:W4:Y:S01]  /*1ac0*/  LDG.E R29, desc[UR6][R20.64] ;  /* 0x00000006141d7981 */ /* 0x000f22000c1e1900 */
[----:B0-----:R-:W-:-:S05]  /*1ad0*/  IMAD.WIDE.U32 R14, R27, 0x4, R4 ;  /* 0x000000041b0e7825 */ /* 0x001fca00078e0004 */
[----:B------:R-:W4:Y:S01]  /*1ae0*/  LDG.E R22, desc[UR6][R14.64] ;  /* 0x000000060e167981 */ /* 0x000f22000c1e1900 */
[----:B---3--:R-:W-:Y:S01]  /*1af0*/  VIMNMX3 R0, R0, R25, R26, !PT ;  /* 0x000000190000720f */ /* 0x008fe2000780011a */
[----:B------:R-:W-:-:S05]  /*1b00*/  VIADD R12, R12, 0x10 ;  /* 0x000000100c0c7836 */ /* 0x000fca0000000000 */
[----:B------:R-:W-:Y:S02]  /*1b10*/  ISETP.NE.AND P0, PT, R12, RZ, PT ;  /* 0x000000ff0c00720c */ /* 0x000fe40003f05270 */
[----:B-----5:R-:W-:-:S04]  /*1b20*/  VIMNMX3 R0, R0, R16, R19, !PT ;  /* 0x000000100000720f */ /* 0x020fc80007800113 */
[----:B------:R-:W-:Y:S01]  /*1b30*/  VIMNMX3 R0, R0, R24, R23, !PT ;  /* 0x000000180000720f */ /* 0x000fe20007800117 */
[----:B------:R-:W-:Y:S02]  /*1b40*/  VIADD R11, R11, 0x1000 ;  /* 0x000010000b0b7836 */ /* 0x000fe40000000000 */
[----:B------:R-:W-:Y:S01]  /*1b50*/  VIADD R7, R7, 0x1000 ;  /* 0x0000100007077836 */ /* 0x000fe20000000000 */
[----:B--2---:R-:W-:-:S04]  /*1b60*/  VIMNMX3 R0, R0, R28, R17, !PT ;  /* 0x0000001c0000720f */ /* 0x004fc80007800111 */
[----:B----4-:R-:W-:-:S04]  /*1b70*/  VIMNMX3 R0, R0, R18, R13, !PT ;  /* 0x000000120000720f */ /* 0x010fc8000780010d */
[----:B------:R-:W-:Y:S01]  /*1b80*/  VIMNMX3 R29, R0, R29, R22, !PT ;  /* 0x0000001d001d720f */ /* 0x000fe20007800116 */
[----:B------:R-:W-:Y:S06]  /*1b90*/  @P0 BRA `(.L_x_412) ;  /* 0xfffffffc00100947 */ /* 0x000fec000383ffff */
[----:B------:R-:W-:Y:S05]  /*1ba0*/  BSYNC.RECONVERGENT B3 ;  /* 0x0000000000037941 */ /* 0x000fea0003800200 */
.L_x_411:
[----:B------:R-:W-:-:S07]  /*1bb0*/  VIADD R0, R11, 0xfffff800 ;  /* 0xfffff8000b007836 */ /* 0x000fce0000000000 */
.L_x_410:
[----:B------:R-:W-:Y:S05]  /*1bc0*/  BSYNC.RECONVERGENT B2 ;  /* 0x0000000000027941 */ /* 0x000fea0003800200 */
.L_x_409:
[----:B------:R-:W-:-:S13]  /*1bd0*/  ISETP.NE.AND P0, PT, R10, RZ, PT ;  /* 0x000000ff0a00720c */ /* 0x000fda0003f05270 */
[----:B------:R-:W-:Y:S05]  /*1be0*/  @!P0 BRA `(.L_x_408) ;  /* 0x0000000400148947 */ /* 0x000fea0003800000 */
[----:B------:R-:W-:Y:S01]  /*1bf0*/  ISETP.GE.U32.AND P0, PT, R10, 0x8, PT ;  /* 0x000000080a00780c */ /* 0x000fe20003f06070 */
[----:B------:R-:W-:Y:S01]  /*1c00*/  BSSY.RECONVERGENT B2, `(.L_x_413) ;  /* 0x0000021000027945 */ /* 0x000fe20003800200 */
[----:B------:R-:W-:-:S04]  /*1c10*/  LOP3.LUT R23, R8, 0x7, RZ, 0xc0, !PT ;  /* 0x0000000708177812 */ /* 0x000fc800078ec0ff */
[----:B------:R-:W-:-:S07]  /*1c20*/  ISETP.NE.AND P1, PT, R23, RZ, PT ;  /* 0x000000ff1700720c */ /* 0x000fce0003f25270 */
[----:B------:R-:W-:Y:S06]  /*1c30*/  @!P0 BRA `(.L_x_414) ;  /* 0x0000000000748947 */ /* 0x000fec0003800000 */
[----:B------:R-:W-:-:S05]  /*1c40*/  IADD3 R11, PT, PT, R0, R9, RZ ;  /* 0x00000009000b7210 */ /* 0x000fca0007ffe0ff */
[C---:B------:R-:W-:Y:S02]  /*1c50*/  VIADD R19, R11.reuse, 0x100 ;  /* 0x000001000b137836 */ /* 0x040fe40000000000 */
[C---:B------:R-:W-:Y:S02]  /*1c60*/  VIADD R21, R11.reuse, 0x200 ;  /* 0x000002000b157836 */ /* 0x040fe40000000000 */
[C---:B------:R-:W-:Y:S02]  /*1c70*/  VIADD R13, R11.reuse, 0x300 ;  /* 0x000003000b0d7836 */ /* 0x040fe40000000000 */
[----:B------:R-:W-:-:S04]  /*1c80*/  IMAD.WIDE.U32 R16, R11, 0x4, R4 ;  /* 0x000000040b107825 */ /* 0x000fc800078e0004 */
[--C-:B------:R-:W-:Y:S01]  /*1c90*/  IMAD.WIDE.U32 R18, R19, 0x4, R4.reuse ;  /* 0x0000000413127825 */ /* 0x100fe200078e0004 */
[----:B------:R0:W2:Y:S03]  /*1ca0*/  LDG.E R22, desc[UR6][R16.64] ;  /* 0x0000000610167981 */ /* 0x0000a6000c1e1900 */
[--C-:B------:R-:W-:Y:S01]  /*1cb0*/  IMAD.WIDE.U32 R20, R21, 0x4, R4.reuse ;  /* 0x0000000415147825 */ /* 0x100fe200078e0004 */
[----:B------:R1:W2:Y:S03]  /*1cc0*/  LDG.E R7, desc[UR6][R18.64] ;  /* 0x0000000612077981 */ /* 0x0002a6000c1e1900 */
[C---:B------:R-:W-:Y:S02]  /*1cd0*/  VIADD R15, R11.reuse, 0x400 ;  /* 0x000004000b0f7836 */ /* 0x040fe40000000000 */
[----:B------:R-:W-:Y:S01]  /*1ce0*/  VIADD R25, R11, 0x500 ;  /* 0x000005000b197836 */ /* 0x000fe20000000000 */
[----:B------:R-:W3:Y:S01]  /*1cf0*/  LDG.E R20, desc[UR6][R20.64] ;  /* 0x0000000614147981 */ /* 0x000ee2000c1e1900 */
[----:B------:R-:W-:-:S04]  /*1d00*/  IMAD.WIDE.U32 R12, R13, 0x4, R4 ;  /* 0x000000040d0c7825 */ /* 0x000fc800078e0004 */
[C---:B------:R-:W-:Y:S02]  /*1d10*/  VIADD R27, R11.reuse, 0x600 ;  /* 0x000006000b1b7836 */ /* 0x040fe40000000000 */
[----:B------:R-:W-:Y:S01]  /*1d20*/  VIADD R24, R11, 0x700 ;  /* 0x000007000b187836 */ /* 0x000fe20000000000 */
[----:B------:R-:W3:Y:S01]  /*1d30*/  LDG.E R12, desc[UR6][R12.64] ;  /* 0x000000060c0c7981 */ /* 0x000ee2000c1e1900 */
[----:B------:R-:W-:-:S04]  /*1d40*/  IMAD.WIDE.U32 R14, R15, 0x4, R4 ;  /* 0x000000040f0e7825 */ /* 0x000fc800078e0004 */
[--C-:B------:R-:W-:Y:S02]  /*1d50*/  IMAD.WIDE.U32 R10, R25, 0x4, R4.reuse ;  /* 0x00000004190a7825 */ /* 0x100fe400078e0004 */
[----:B------:R-:W4:Y:S02]  /*1d60*/  LDG.E R14, desc[UR6][R14.64] ;  /* 0x000000060e0e7981 */ /* 0x000f24000c1e1900 */
[--C-:B0-----:R-:W-:Y:S02]  /*1d70*/  IMAD.WIDE.U32 R16, R27, 0x4, R4.reuse ;  /* 0x000000041b107825 */ /* 0x101fe400078e0004 */
[----:B------:R-:W4:Y:S02]  /*1d80*/  LDG.E R10, desc[UR6][R10.64] ;  /* 0x000000060a0a7981 */ /* 0x000f24000c1e1900 */
[----:B-1----:R-:W-:Y:S02]  /*1d90*/  IMAD.WIDE.U32 R18, R24, 0x4, R4 ;  /* 0x0000000418127825 */ /* 0x002fe400078e0004 */
[----:B------:R-:W5:Y:S04]  /*1da0*/  LDG.E R16, desc[UR6][R16.64] ;  /* 0x0000000610107981 */ /* 0x000f68000c1e1900 */
[----:B------:R-:W5:Y:S01]  /*1db0*/  LDG.E R18, desc[UR6][R18.64] ;  /* 0x0000000612127981 */ /* 0x000f62000c1e1900 */
[----:B------:R-:W-:Y:S01]  /*1dc0*/  VIADD R0, R0, 0x800 ;  /* 0x0000080000007836 */ /* 0x000fe20000000000 */
[----:B--2---:R-:W-:-:S04]  /*1dd0*/  VIMNMX3 R7, R29, R22, R7, !PT ;  /* 0x000000161d07720f */ /* 0x004fc80007800107 */
[----:B---3--:R-:W-:-:S04]  /*1de0*/  VIMNMX3 R7, R7, R20, R12, !PT ;  /* 0x000000140707720f */ /* 0x008fc8000780010c */
[----:B----4-:R-:W-:-:S04]  /*1df0*/  VIMNMX3 R7, R7, R14, R10, !PT ;  /* 0x0000000e0707720f */ /* 0x010fc8000780010a */
[----:B-----5:R-:W-:-:S07]  /*1e00*/  VIMNMX3 R29, R7, R16, R18, !PT ;  /* 0x00000010071d720f */ /* 0x020fce0007800112 */
.L_x_414:
[----:B------:R-:W-:Y:S05]  /*1e10*/  BSYNC.RECONVERGENT B2 ;  /* 0x0000000000027941 */ /* 0x000fea0003800200 */
.L_x_413:
[----:B------:R-:W-:Y:S05]  /*1e20*/  @!P1 BRA `(.L_x_408) ;  /* 0x0000000000849947 */ /* 0x000fea0003800000 */
[----:B------:R-:W-:Y:S01]  /*1e30*/  ISETP.GE.U32.AND P0, PT, R23, 0x4, PT ;  /* 0x000000041700780c */ /* 0x000fe20003f06070 */
[----:B------:R-:W-:Y:S01]  /*1e40*/  BSSY.RECONVERGENT B2, `(.L_x_415) ;  /* 0x0000012000027945 */ /* 0x000fe20003800200 */
[----:B------:R-:W-:-:S11]  /*1e50*/  LOP3.LUT P1, RZ, R8, 0x3, RZ, 0xc0, !PT ;  /* 0x0000000308ff7812 */ /* 0x000fd6000782c0ff */
[----:B------:R-:W-:Y:S05]  /*1e60*/  @!P0 BRA `(.L_x_416) ;  /* 0x00000000003c8947 */ /* 0x000fea0003800000 */
[----:B------:R-:W-:-:S04]  /*1e70*/  IMAD.IADD R7, R0, 0x1, R9 ;  /* 0x0000000100077824 */ /* 0x000fc800078e0209 */
[C---:B------:R-:W-:Y:S02]  /*1e80*/  VIADD R11, R7.reuse, 0x100 ;  /* 0x00000100070b7836 */ /* 0x040fe40000000000 */
[----:B------:R-:W-:-:S04]  /*1e90*/  IMAD.WIDE.U32 R8, R7, 0x4, R4 ;  /* 0x0000000407087825 */ /* 0x000fc800078e0004 */
[C---:B------:R-:W-:Y:S02]  /*1ea0*/  VIADD R13, R7.reuse, 0x200 ;  /* 0x00000200070d7836 */ /* 0x040fe40000000000 */
[----:B------:R-:W-:Y:S01]  /*1eb0*/  VIADD R15, R7, 0x300 ;  /* 0x00000300070f7836 */ /* 0x000fe20000000000 */
[----:B------:R-:W2:Y:S01]  /*1ec0*/  LDG.E R8, desc[UR6][R8.64] ;  /* 0x0000000608087981 */ /* 0x000ea2000c1e1900 */
[----:B------:R-:W-:-:S04]  /*1ed0*/  IMAD.WIDE.U32 R10, R11, 0x4, R4 ;  /* 0x000000040b0a7825 */ /* 0x000fc800078e0004 */
[--C-:B------:R-:W-:Y:S02]  /*1ee0*/  IMAD.WIDE.U32 R12, R13, 0x4, R4.reuse ;  /* 0x000000040d0c7825 */ /* 0x100fe400078e0004 */
[----:B------:R-:W2:Y:S02]  /*1ef0*/  LDG.E R10, desc[UR6][R10.64] ;  /* 0x000000060a0a7981 */ /* 0x000ea4000c1e1900 */
[----:B------:R-:W-:Y:S02]  /*1f00*/  IMAD.WIDE.U32 R14, R15, 0x4, R4 ;  /* 0x000000040f0e7825 */ /* 0x000fe400078e0004 */
[----:B------:R-:W3:Y:S04]  /*1f10*/  LDG.E R12, desc[UR6][R12.64] ;  /* 0x000000060c0c7981 */ /* 0x000ee8000c1e1900 */
[----:B------:R-:W3:Y:S01]  /*1f20*/  LDG.E R14, desc[UR6][R14.64] ;  /* 0x000000060e0e7981 */ /* 0x000ee2000c1e1900 */
[----:B------:R-:W-:Y:S01]  /*1f30*/  VIADD R0, R0, 0x400 ;  /* 0x0000040000007836 */ /* 0x000fe20000000000 */
[----:B--2---:R-:W-:-:S04]  /*1f40*/  VIMNMX3 R29, R29, R8, R10, !PT ;  /* 0x000000081d1d720f */ /* 0x004fc8000780010a */
[----:B---3--:R-:W-:-:S07]  /*1f50*/  VIMNMX3 R29, R29, R12, R14, !PT ;  /* 0x0000000c1d1d720f */ /* 0x008fce000780010e */
.L_x_416:
[----:B------:R-:W-:Y:S05]  /*1f60*/  BSYNC.RECONVERGENT B2 ;  /* 0x0000000000027941 */ /* 0x000fea0003800200 */
.L_x_415:
[----:B------:R-:W-:Y:S05]  /*1f70*/  @!P1 BRA `(.L_x_408) ;  /* 0x0000000000309947 */ /* 0x000fea0003800000 */
[----:B------:R-:W-:Y:S01]  /*1f80*/  LOP3.LUT R6, R6, 0xffff, RZ, 0xc0, !PT ;  /* 0x0000ffff06067812 */ /* 0x000fe200078ec0ff */
[----:B------:R-:W-:-:S03]  /*1f90*/  IMAD.IADD R9, R0, 0x1, R2 ;  /* 0x0000000100097824 */ /* 0x000fc600078e0202 */
[----:B------:R-:W-:-:S04]  /*1fa0*/  LEA.HI R6, R6, 0x1, RZ, 0x18 ;  /* 0x0000000106067811 */ /* 0x000fc800078fc0ff */
[----:B------:R-:W-:-:S05]  /*1fb0*/  LOP3.LUT R6, R6, 0x3, RZ, 0xc0, !PT ;  /* 0x0000000306067812 */ /* 0x000fca00078ec0ff */
[----:B------:R-:W-:-:S07]  /*1fc0*/  IMAD.MOV R0, RZ, RZ, -R6 ;  /* 0x000000ffff007224 */ /* 0x000fce00078e0a06 */
.L_x_417:
[----:B------:R-:W-:-:S06]  /*1fd0*/  IMAD.WIDE.U32 R6, R9, 0x4, R4 ;  /* 0x0000000409067825 */ /* 0x000fcc00078e0004 */
[----:B------:R-:W2:Y:S01]  /*1fe0*/  LDG.E R6, desc[UR6][R6.64] ;  /* 0x0000000606067981 */ /* 0x000ea2000c1e1900 */
[----:B------:R-:W-:Y:S02]  /*1ff0*/  VIADD R0, R0, 0x1 ;  /* 0x0000000100007836 */ /* 0x000fe40000000000 */
[----:B------:R-:W-:-:S03]  /*2000*/  VIADD R9, R9, 0x100 ;  /* 0x0000010009097836 */ /* 0x000fc60000000000 */
[----:B------:R-:W-:Y:S02]  /*2010*/  ISETP.NE.AND P0, PT, R0, RZ, PT ;  /* 0x000000ff0000720c */ /* 0x000fe40003f05270 */
[----:B--2---:R-:W-:-:S11]  /*2020*/  VIMNMX R29, PT, PT, R6, R29, !PT ;  /* 0x0000001d061d7248 */ /* 0x004fd60007fe0100 */
[----:B------:R-:W-:Y:S05]  /*2030*/  @P0 BRA `(.L_x_417) ;  /* 0xfffffffc00e40947 */ /* 0x000fea000383ffff */
.L_x_408:
[----:B------:R-:W-:Y:S05]  /*2040*/  BSYNC.RECONVERGENT B1 ;  /* 0x0000000000017941 */ /* 0x000fea0003800200 */
.L_x_405:
[----:B------:R-:W0:Y:S01]  /*2050*/  S2R R7, SR_LANEID ;  /* 0x0000000000077919 */ /* 0x000e220000000000 */
[----:B------:R-:W1:Y:S01]  /*2060*/  SHFL.DOWN PT, R0, R29, 0x1, 0x1f ;  /* 0x08201f001d007f89 */ /* 0x000e6200000e0000 */
[----:B------:R-:W2:Y:S01]  /*2070*/  S2R R6, SR_TID.X ;  /* 0x0000000000067919 */ /* 0x000ea20000002100 */
[C---:B0-----:R-:W-:Y:S02]  /*2080*/  ISETP.GT.AND P0, PT, R7.reuse, 0x1e, PT ;  /* 0x0000001e0700780c */ /* 0x041fe40003f04270 */
[----:B------:R-:W-:-:S11]  /*2090*/  ISETP.NE.AND P1, PT, R7, RZ, PT ;  /* 0x000000ff0700720c */ /* 0x000fd60003f25270 */
[----:B-1----:R-:W-:Y:S02]  /*20a0*/  @!P0 VIMNMX R29, PT, PT, R0, R29, !PT ;  /* 0x0000001d001d8248 */ /* 0x002fe40007fe0100 */
[----:B------:R-:W-:Y:S01]  /*20b0*/  ISETP.GT.AND P0, PT, R7, 0x1d, PT ;  /* 0x0000001d0700780c */ /* 0x000fe20003f04270 */
[----:B------:R-:W0:Y:S01]  /*20c0*/  @!P1 S2R R5, SR_CgaCtaId ;  /* 0x0000000000059919 */ /* 0x000e220000008800 */
[----:B------:R-:W-:Y:S02]  /*20d0*/  @!P1 MOV R4, 0x400 ;  /* 0x0000040000049802 */ /* 0x000fe40000000f00 */
[----:B--2---:R-:W-:Y:S01]  /*20e0*/  @!P1 SHF.R.U32.HI R2, RZ, 0x3, R6 ;  /* 0x00000003ff029819 */ /* 0x004fe20000011606 */
        /* <DEDUP_REMOVED lines=22> */
[----:B---3--:R-:W-:Y:S04]  /*2250*/  LDS R0, [UR4+0xc] ;  /* 0x00000c04ff007984 */ /* 0x008fe80008000800 */
[----:B------:R-:W0:Y:S04]  /*2260*/  LDS.128 R4, [UR4+0x10] ;  /* 0x00001004ff047984 */ /* 0x000e280008000c00 */
[----:B------:R-:W1:Y:S01]  /*2270*/  LDS.64 R10, [UR4+0x20] ;  /* 0x00002004ff0a7984 */ /* 0x000e620008000a00 */
[----:B0-----:R-:W-:-:S04]  /*2280*/  VIMNMX3 R0, R9, R0, R4, !PT ;  /* 0x000000000900720f */ /* 0x001fc80007800104 */
[----:B------:R-:W-:-:S04]  /*2290*/  VIMNMX3 R0, R0, R5, R6, !PT ;  /* 0x000000050000720f */ /* 0x000fc80007800106 */
[----:B-1----:R-:W-:-:S04]  /*22a0*/  VIMNMX3 R0, R0, R7, R10, !PT ;  /* 0x000000070000720f */ /* 0x002fc8000780010a */
[----:B------:R-:W-:-:S07]  /*22b0*/  VIMNMX R9, PT, PT, R0, R11, !PT ;  /* 0x0000000b00097248 */ /* 0x000fce0007fe0100 */
.L_x_404:
[----:B------:R-:W-:Y:S05]  /*22c0*/  BSYNC.RECONVERGENT B0 ;  /* 0x0000000000007941 */ /* 0x000fea0003800200 */
.L_x_388:
[----:B------:R-:W-:Y:S05]  /*22d0*/  @P0 EXIT ;  /* 0x000000000000094d */ /* 0x000fea0003800000 */
[----:B--23--:R-:W2:Y:S02]  /*22e0*/  LDC.64 R4, c[0x0][0x388] ;  /* 0x0000e200ff047b82 */ /* 0x00cea40000000a00 */
[----:B--2---:R-:W-:-:S05]  /*22f0*/  IMAD.WIDE.U32 R2, R3, 0x4, R4 ;  /* 0x0000000403027825 */ /* 0x004fca00078e0004 */
[----:B------:R-:W-:Y:S01]  /*2300*/  STG.E desc[UR6][R2.64], R9 ;  /* 0x0000000902007986 */ /* 0x000fe2000c101906 */
[----:B------:R-:W-:Y:S05]  /*2310*/  EXIT ;  /* 0x000000000000794d */ /* 0x000fea0003800000 */
.L_x_418:
        /* <DEDUP_REMOVED lines=14> */
.L_x_486:


//--------------------- .text._ZN3cub18CUB_300001_SM_10006detail6reduce28DeviceReduceSingleTileKernelINS2_10policy_hubIijN4cuda3__47maximumIiEEE10Policy1000EN6thrust24THRUST_300001_SM_1000_NS6detail15normal_iteratorINSC_10device_ptrIiEEEEPijS8_iiNS5_3std3__410__identityEEEvT0_T1_T2_T3_T4_T6_ --------------------------
	.section	.text._ZN3cub18CUB_300001_SM_10006detail6reduce28DeviceReduceSingleTileKernelINS2_10policy_hubIijN4cuda3__47maximumIiEEE10Policy1000EN6thrust24THRUST_300001_SM_1000_NS6detail15normal_iteratorINSC_10device_ptrIiEEEEPijS8_iiNS5_3std3__410__identityEEEvT0_T1_T2_T3_T4_T6_,"ax",@progbits
	.align	128
        .global         _ZN3cub18CUB_300001_SM_10006detail6reduce28DeviceReduceSingleTileKernelINS2_10policy_hubIijN4cuda3__47maximumIiEEE10Policy1000EN6thrust24THRUST_300001_SM_1000_NS6detail15normal_iteratorINSC_10device_ptrIiEEEEPijS8_iiNS5_3std3__410__identityEEEvT0_T1_T2_T3_T4_T6_
        .type           _ZN3cub18CUB_300001_SM_10006detail6reduce28DeviceReduceSingleTileKernelINS2_10policy_hubIijN4cuda3__47maximumIiEEE10Policy1000EN6thrust24THRUST_300001_SM_1000_NS6detail15normal_iteratorINSC_10device_ptrIiEEEEPijS8_iiNS5_3std3__410__identityEEEvT0_T1_T2_T3_T4_T6_,@function
        .size           _ZN3cub18CUB_300001_SM_10006detail6reduce28DeviceReduceSingleTileKernelINS2_10policy_hubIijN4cuda3__47maximumIiEEE10Policy1000EN6thrust24THRUST_300001_SM_1000_NS6detail15normal_iteratorINSC_10device_ptrIiEEEEPijS8_iiNS5_3std3__410__identityEEEvT0_T1_T2_T3_T4_T6_,(.L_x_487 - _ZN3cub18CUB_300001_SM_10006detail6reduce28DeviceReduceSingleTileKernelINS2_10policy_hubIijN4cuda3__47maximumIiEEE10Policy1000EN6thrust24THRUST_300001_SM_1000_NS6detail15normal_iteratorINSC_10device_ptrIiEEEEPijS8_iiNS5_3std3__410__identityEEEvT0_T1_T2_T3_T4_T6_)
        .other          _ZN3cub18CUB_300001_SM_10006detail6reduce28DeviceReduceSingleTileKernelINS2_10policy_hubIijN4cuda3__47maximumIiEEE10Policy1000EN6thrust24THRUST_300001_SM_1000_NS6detail15normal_iteratorINSC_10device_ptrIiEEEEPijS8_iiNS5_3std3__410__identityEEEvT0_T1_T2_T3_T4_T6_,@"STO_CUDA_ENTRY STV_DEFAULT"
_ZN3cub18CUB_300001_SM_10006detail6reduce28DeviceReduceSingleTileKernelINS2_10policy_hubIijN4cuda3__47maximumIiEEE10Policy1000EN6thrust24THRUST_300001_SM_1000_NS6detail15normal_iteratorINSC_10device_ptrIiEEEEPijS8_iiNS5_3std3__410__identityEEEvT0_T1_T2_T3_T4_T6_:
.text._ZN3cub18CUB_300001_SM_10006detail6reduce28DeviceReduceSingleTileKernelINS2_10policy_hubIijN4cuda3__47maximumIiEEE10Policy1000EN6thrust24THRUST_300001_SM_1000_NS6detail15normal_iteratorINSC_10device_ptrIiEEEEPijS8_iiNS5_3std3__410__identityEEEvT0_T1_T2_T3_T4_T6_:
        /* <DEDUP_REMOVED lines=13> */
.L_x_419:
[----:B------:R-:W-:Y:S01]  /*00d0*/  ISETP.GT.U32.AND P0, PT, R2, 0xfff, PT ;  /* 0x00000fff0200780c */ /* 0x000fe20003f04070 */
[----:B------:R-:W-:-:S12]  /*00e0*/  BSSY.RECONVERGENT B0, `(.L_x_420) ;  /* 0x00001da000007945 */ /* 0x000fd80003800200 */
        /* <DEDUP_REMOVED lines=11> */
.L_x_423:
[----:B------:R-:W-:Y:S05]  /*01a0*/  BSYNC.RECONVERGENT B1 ;  /* 0x0000000000017941 */ /* 0x000fea0003800200 */
.L_x_422:
        /* <DEDUP_REMOVED lines=17> */
.L_x_428:
        /* <DEDUP_REMOVED lines=31> */
.L_x_427:
[----:B------:R-:W-:Y:S05]  /*04b0*/  BSYNC.RECONVERGENT B2 ;  /* 0x0000000000027941 */ /* 0x000fea0003800200 */
.L_x_426:
[----:B------:R-:W-:Y:S05]  /*04c0*/  @!P1 BRA `(.L_x_425) ;  /* 0x0000000000c89947 */ /* 0x000fea0003800000 */
[----:B------:R-:W-:Y:S01]  /*04d0*/  ISETP.GE.U32.AND P0, PT, R21, 0x8, PT ;  /* 0x000000081500780c */ /* 0x000fe20003f06070 */
[----:B------:R-:W-:Y:S01]  /*04e0*/  BSSY.RECONVERGENT B2, `(.L_x_429) ;  /* 0x0000013000027945 */ /* 0x000fe20003800200 */
[----:B------:R-:W-:-:S04]  /*04f0*/  LOP3.LUT R16, R4, 0x7, RZ, 0xc0, !PT ;  /* 0x0000000704107812 */ /* 0x000fc800078ec0ff */
[----:B------:R-:W-:-:S07]  /*0500*/  ISETP.NE.AND P1, PT, R16, RZ, PT ;  /* 0x000000ff1000720c */ /* 0x000fce0003f25270 */
[----:B------:R-:W-:Y:S06]  /*0510*/  @!P0 BRA `(.L_x_430) ;  /* 0x00000000003c8947 */ /* 0x000fec0003800000 */
[----:B------:R-:W0:Y:S02]  /*0520*/  LDC.64 R6, c[0x0][0x380] ;  /* 0x0000e000ff067b82 */ /* 0x000e240000000a00 */
[----:B0-----:R-:W-:-:S05]  /*0530*/  IMAD.WIDE.U32 R6, R5, 0x4, R6 ;  /* 0x0000000405067825 */ /* 0x001fca00078e0006 */
        /* <DEDUP_REMOVED lines=13> */
.L_x_430:
[----:B------:R-:W-:Y:S05]  /*0610*/  BSYNC.RECONVERGENT B2 ;  /* 0x0000000000027941 */ /* 0x000fea0003800200 */
.L_x_429:
        /* <DEDUP_REMOVED lines=11> */
[----:B------:R-:W3:Y:S01]  /*06d0*/  LDG.E R10, desc[UR6][R6.64+0xc00] ;  /* 0x000c0006060a7981 */ /* 0x000ee2000c1e1900 */
[----:B------:R-:W-:Y:S01]  /*06e0*/  VIADD R5, R5, 0x400 ;  /* 0x0000040005057836 */ /* 0x000fe20000000000 */
[----:B--2--5:R-:W-:-:S04]  /*06f0*/  VIMNMX3 R0, R0, R9, R4, !PT ;  /* 0x000000090000720f */ /* 0x024fc80007800104 */
[----:B---3--:R-:W-:-:S07]  /*0700*/  VIMNMX3 R0, R0, R11, R10, !PT ;  /* 0x0000000b0000720f */ /* 0x008fce000780010a */
.L_x_432:
[----:B------:R-:W-:Y:S05]  /*0710*/  BSYNC.RECONVERGENT B2 ;  /* 0x0000000000027941 */ /* 0x000fea0003800200 */
.L_x_431:
[----:B------:R-:W-:Y:S05]  /*0720*/  @!P1 BRA `(.L_x_425) ;  /* 0x0000000000309947 */ /* 0x000fea0003800000 */
[----:B------:R-:W0:Y:S02]  /*0730*/  LDC.64 R6, c[0x0][0x380] ;  /* 0x0000e000ff067b82 */ /* 0x000e240000000a00 */
[----:B0-----:R-:W-:-:S04]  /*0740*/  IMAD.WIDE.U32 R4, R5, 0x4, R6 ;  /* 0x0000000405047825 */ /* 0x001fc800078e0006 */
[----:B------:R-:W-:Y:S02]  /*0750*/  IMAD.MOV R6, RZ, RZ, -R8 ;  /* 0x000000ffff067224 */ /* 0x000fe400078e0a08 */
[----:B------:R-:W-:-:S07]  /*0760*/  IMAD.MOV.U32 R7, RZ, RZ, R5 ;  /* 0x000000ffff077224 */ /* 0x000fce00078e0005 */
.L_x_433:
[----:B------:R-:W-:-:S06]  /*0770*/  IMAD.MOV.U32 R5, RZ, RZ, R7 ;  /* 0x000000ffff057224 */ /* 0x000fcc00078e0007 */
[----:B------:R0:W2:Y:S01]  /*0780*/  LDG.E R5, desc[UR6][R4.64] ;  /* 0x0000000604057981 */ /* 0x0000a2000c1e1900 */
[----:B------:R-:W-:-:S05]  /*0790*/  VIADD R6, R6, 0x1 ;  /* 0x0000000106067836 */ /* 0x000fca0000000000 */
[----:B------:R-:W-:Y:S02]  /*07a0*/  ISETP.NE.AND P0, PT, R6, RZ, PT ;  /* 0x000000ff0600720c */ /* 0x000fe40003f05270 */
[----:B0-----:R-:W-:-:S05]  /*07b0*/  IADD3 R4, P1, PT, R4, 0x400, RZ ;  /* 0x0000040004047810 */ /* 0x001fca0007f3e0ff */
[----:B------:R-:W-:Y:S01]  /*07c0*/  IMAD.X R7, RZ, RZ, R7, P1 ;  /* 0x000000ffff077224 */ /* 0x000fe200008e0607 */
[----:B--2--5:R-:W-:-:S05]  /*07d0*/  VIMNMX R0, PT, PT, R5, R0, !PT ;  /* 0x0000000005007248 */ /* 0x024fca0007fe0100 */
[----:B------:R-:W-:Y:S05]  /*07e0*/  @P0 BRA `(.L_x_433) ;  /* 0xfffffffc00e00947 */ /* 0x000fea000383ffff */
.L_x_425:
[----:B------:R-:W-:Y:S05]  /*07f0*/  BSYNC.RECONVERGENT B1 ;  /* 0x0000000000017941 */ /* 0x000fea0003800200 */
.L_x_424:
[----:B------:R-:W-:Y:S01]  /*0800*/  ISETP.GE.U32.AND P0, PT, R2, 0x100, PT ;  /* 0x000001000200780c */ /* 0x000fe20003f06070 */
[----:B-----5:R-:W-:-:S12]  /*0810*/  IMAD.MOV.U32 R9, RZ, RZ, R0 ;  /* 0x000000ffff097224 */ /* 0x020fd800078e0000 */
[----:B------:R-:W-:Y:S05]  /*0820*/  @!P0 BRA `(.L_x_434) ;  /* 0x0000000000a08947 */ /* 0x000fea0003800000 */
[----:B0-----:R-:W0:Y:S01]  /*0830*/  S2R R6, SR_LANEID ;  /* 0x0000000000067919 */ /* 0x001e220000000000 */
[----:B------:R-:W1:Y:S02]  /*0840*/  SHFL.DOWN PT, R0, R9, 0x1, 0x1f ;  /* 0x08201f0009007f89 */ /* 0x000e6400000e0000 */
[----:B-1----:R-:W-:Y:S02]  /*0850*/  VIMNMX R0, PT, PT, R0, R9, !PT ;  /* 0x0000000900007248 */ /* 0x002fe40007fe0100 */
[C---:B0-----:R-:W-:Y:S02]  /*0860*/  ISETP.GT.AND P0, PT, R6.reuse, 0x1e, PT ;  /* 0x0000001e0600780c */ /* 0x041fe40003f04270 */
[C---:B------:R-:W-:Y:S02]  /*0870*/  ISETP.NE.AND P1, PT, R6.reuse, RZ, PT ;  /* 0x000000ff0600720c */ /* 0x040fe40003f25270 */
[----:B------:R-:W-:Y:S02]  /*0880*/  SEL R0, R9, R0, P0 ;  /* 0x0000000009007207 */ /* 0x000fe40000000000 */
[----:B------:R-:W-:-:S03]  /*0890*/  ISETP.GT.AND P0, PT, R6, 0x1d, PT ;  /* 0x0000001d0600780c */ /* 0x000fc60003f04270 */
[----:B------:R-:W0:Y:S06]  /*08a0*/  SHFL.DOWN PT, R5, R0, 0x2, 0x1f ;  /* 0x08401f0000057f89 */ /* 0x000e2c00000e0000 */
        /* <DEDUP_REMOVED lines=32> */
.L_x_434:
[----:B0-----:R-:W0:Y:S01]  /*0ab0*/  S2R R6, SR_LANEID ;  /* 0x0000000000067919 */ /* 0x001e220000000000 */
[----:B------:R-:W-:-:S04]  /*0ac0*/  LOP3.LUT R0, R3, 0x3e0, RZ, 0xc0, !PT ;  /* 0x000003e003007812 */ /* 0x000fc800078ec0ff */
[----:B------:R-:W-:Y:S01]  /*0ad0*/  LOP3.LUT R7, RZ, R0, RZ, 0x33, !PT ;  /* 0x00000000ff077212 */ /* 0x000fe200078e33ff */
[----:B------:R-:W-:-:S04]  /*0ae0*/  VIADD R5, R0, 0x20 ;  /* 0x0000002000057836 */ /* 0x000fc80000000000 */
[----:B------:R-:W-:Y:S01]  /*0af0*/  IMAD.IADD R7, R7, 0x1, R2 ;  /* 0x0000000107077824 */ /* 0x000fe200078e0202 */
[----:B------:R-:W-:-:S04]  /*0b00*/  ISETP.GT.U32.AND P0, PT, R5, R2, PT ;  /* 0x000000020500720c */ /* 0x000fc80003f04070 */
        /* <DEDUP_REMOVED lines=36> */
[C---:B------:R-:W-:Y:S02]  /*0d50*/  ISETP.GT.U32.AND P3, PT, R2.reuse, 0x60, PT ;  /* 0x000000600200780c */ /* 0x040fe40003f64070 */
[----:B------:R-:W-:Y:S01]  /*0d60*/  ISETP.GT.U32.AND P1, PT, R2, 0x80, PT ;  /* 0x000000800200780c */ /* 0x000fe20003f24070 */
[----:B-1----:R-:W-:-:S09]  /*0d70*/  ULEA UR4, UR5, UR4, 0x18 ;  /* 0x0000000405047291 */ /* 0x002fd2000f8ec0ff */
[----:B------:R-:W0:Y:S04]  /*0d80*/  LDS R0, [UR4+0xc] ;  /* 0x00000c04ff007984 */ /* 0x000e280008000800 */
[----:B------:R-:W1:Y:S04]  /*0d90*/  LDS.128 R8, [UR4+0x10] ;  /* 0x00001004ff087984 */ /* 0x000e680008000c00 */
[----:B------:R-:W2:Y:S01]  /*0da0*/  LDS.64 R6, [UR4+0x20] ;  /* 0x00002004ff067984 */ /* 0x000ea20008000a00 */
[----:B0-----:R-:W-:Y:S02]  /*0db0*/  @P2 VIMNMX R5, PT, PT, R5, R0, !PT ;  /* 0x0000000005052248 */ /* 0x001fe40007fe0100 */
[----:B------:R-:W-:-:S02]  /*0dc0*/  ISETP.GT.U32.AND P2, PT, R2, 0xa0, PT ;  /* 0x000000a00200780c */ /* 0x000fc40003f44070 */
[----:B-1----:R-:W-:Y:S02]  /*0dd0*/  @P4 VIMNMX R5, PT, PT, R5, R8, !PT ;  /* 0x0000000805054248 */ /* 0x002fe40007fe0100 */
[C---:B------:R-:W-:Y:S02]  /*0de0*/  ISETP.GT.U32.AND P4, PT, R2.reuse, 0xc0, PT ;  /* 0x000000c00200780c */ /* 0x040fe40003f84070 */
[----:B------:R-:W-:Y:S02]  /*0df0*/  @P3 VIMNMX R5, PT, PT, R5, R9, !PT ;  /* 0x0000000905053248 */ /* 0x000fe40007fe0100 */
[----:B------:R-:W-:Y:S02]  /*0e00*/  ISETP.GT.U32.AND P3, PT, R2, 0xe0, PT ;  /* 0x000000e00200780c */ /* 0x000fe40003f64070 */
[----:B------:R-:W-:-:S04]  /*0e10*/  @P1 VIMNMX R5, PT, PT, R5, R10, !PT ;  /* 0x0000000a05051248 */ /* 0x000fc80007fe0100 */
[----:B------:R-:W-:-:S04]  /*0e20*/  @P2 VIMNMX R5, PT, PT, R5, R11, !PT ;  /* 0x0000000b05052248 */ /* 0x000fc80007fe0100 */
[----:B--2---:R-:W-:-:S04]  /*0e30*/  @P4 VIMNMX R5, PT, PT, R5, R6, !PT ;  /* 0x0000000605054248 */ /* 0x004fc80007fe0100 */
[----:B------:R-:W-:Y:S01]  /*0e40*/  @P3 VIMNMX R5, PT, PT, R5, R7, !PT ;  /* 0x0000000705053248 */ /* 0x000fe20007fe0100 */
[----:B------:R-:W-:Y:S06]  /*0e50*/  BRA `(.L_x_435) ;  /* 0x0000001000087947 */ /* 0x000fec0003800000 */
.L_x_421:
[----:B------:R-:W0:Y:S01]  /*0e60*/  S2R R0, SR_TID.X ;  /* 0x0000000000007919 */ /* 0x000e220000002100 */
[----:B------:R-:W1:Y:S02]  /*0e70*/  LDCU.64 UR4, c[0x0][0x380] ;  /* 0x00007000ff0477ac */ /* 0x000e640008000a00 */
[----:B-1----:R-:W-:Y:S02]  /*0e80*/  IMAD.U32 R12, RZ, RZ, UR4 ;  /* 0x00000004ff0c7e24 */ /* 0x002fe4000f8e00ff */
[----:B------:R-:W-:Y:S02]  /*0e90*/  IMAD.U32 R13, RZ, RZ, UR5 ;  /* 0x00000005ff0d7e24 */ /* 0x000fe4000f8e00ff */
        /* <DEDUP_REMOVED lines=17> */
[----:B------:R-:W-:Y:S01]  /*0fb0*/  UMOV UR4, 0x1000 ;  /* 0x0000100000047882 */ /* 0x000fe20000000000 */
[----:B--2---:R-:W-:Y:S01]  /*0fc0*/  VIMNMX3 R6, R3, R6, R7, !PT ;  /* 0x000000060306720f */ /* 0x004fe20007800107 */
[----:B------:R-:W-:-:S05]  /*0fd0*/  VIADD R3, R2, 0xfffff000 ;  /* 0xfffff00002037836 */ /* 0x000fca0000000000 */
[----:B------:R-:W-:Y:S02]  /*0fe0*/  ISETP.GE.U32.AND P0, PT, R3, 0x1000, PT ;  /* 0x000010000300780c */ /* 0x000fe40003f06070 */
        /* <DEDUP_REMOVED lines=8> */
[----:B------:R-:W0:Y:S01]  /*1070*/  LDC R2, c[0x0][0x390] ;  /* 0x0000e400ff027b82 */ /* 0x000e220000000800 */
[----:B------:R-:W-:-:S07]  /*1080*/  UMOV UR4, 0x1000 ;  /* 0x0000100000047882 */ /* 0x000fce0000000000 */
[----:B------:R-:W1:Y:S02]  /*1090*/  LDC.64 R12, c[0x0][0x380] ;  /* 0x0000e000ff0c7b82 */ /* 0x000e640000000a00 */
.L_x_438:
[----:B------:R-:W-:-:S04]  /*10a0*/  VIADD R5, R0, UR4 ;  /* 0x0000000400057c36 */ /* 0x000fc80008000000 */
[----:B-1----:R-:W-:-:S05]  /*10b0*/  IMAD.WIDE.U32 R4, R5, 0x4, R12 ;  /* 0x0000000405047825 */ /* 0x002fca00078e000c */
        /* <DEDUP_REMOVED lines=16> */
[----:B--2---:R-:W-:Y:S01]  /*11c0*/  VIMNMX3 R10, R10, R11, R14, !PT ;  /* 0x0000000b0a0a720f */ /* 0x004fe2000780010e */
[----:B0-----:R-:W-:-:S05]  /*11d0*/  VIADD R11, R2, -UR4 ;  /* 0x80000004020b7c36 */ /* 0x001fca0008000000 */
[----:B------:R-:W-:Y:S02]  /*11e0*/  ISETP.GE.U32.AND P0, PT, R11, 0x1000, PT ;  /* 0x000010000b00780c */ /* 0x000fe40003f06070 */
[----:B---3--:R-:W-:Y:S02]  /*11f0*/  VIMNMX3 R16, R25, R16, R17, !PT ;  /* 0x000000101910720f */ /* 0x008fe40007800111 */
[----:B----4-:R-:W-:Y:S02]  /*1200*/  VIMNMX3 R19, R18, R19, R20, !PT ;  /* 0x000000131213720f */ /* 0x010fe40007800114 */
[----:B-----5:R-:W-:-:S04]  /*1210*/  VIMNMX3 R21, R21, R22, R23, !PT ;  /* 0x000000161515720f */ /* 0x020fc80007800117 */
[----:B------:R-:W-:Y:S02]  /*1220*/  VIMNMX3 R16, R16, R19, R21, !PT ;  /* 0x000000131010720f */ /* 0x000fe40007800115 */
[----:B------:R-:W-:Y:S02]  /*1230*/  VIMNMX3 R7, R9, R7, R6, !PT ;  /* 0x000000070907720f */ /* 0x000fe40007800106 */
[----:B------:R-:W-:-:S04]  /*1240*/  VIMNMX R8, PT, PT, R8, R15, !PT ;  /* 0x0000000f08087248 */ /* 0x000fc80007fe0100 */
[----:B------:R-:W-:-:S04]  /*1250*/  VIMNMX3 R7, R10, R7, R8, !PT ;  /* 0x000000070a07720f */ /* 0x000fc80007800108 */
[----:B------:R-:W-:Y:S01]  /*1260*/  VIMNMX R25, PT, PT, R16, R7, !PT ;  /* 0x0000000710197248 */ /* 0x000fe20007fe0100 */
[----:B------:R-:W-:Y:S06]  /*1270*/  @!P0 BRA `(.L_x_437) ;  /* 0x0000000800688947 */ /* 0x000fec0003800000 */
[----:B------:R-:W-:-:S06]  /*1280*/  UIADD3 UR4, UPT, UPT, UR4, 0x1000, URZ ;  /* 0x0000100004047890 */ /* 0x000fcc000fffe0ff */
[----:B------:R-:W-:-:S13]  /*1290*/  ISETP.LT.U32.AND P0, PT, R3, UR4, PT ;  /* 0x0000000403007c0c */ /* 0x000fda000bf01070 */
[----:B------:R-:W-:Y:S05]  /*12a0*/  @!P0 BRA `(.L_x_438) ;  /* 0xfffffffc007c8947 */ /* 0x000fea000383ffff */
.L_x_436:
[----:B------:R-:W-:Y:S01]  /*12b0*/  VIADD R3, R2, -UR4 ;  /* 0x8000000402037c36 */ /* 0x000fe20008000000 */
[----:B------:R-:W-:Y:S04]  /*12c0*/  BSSY.RECONVERGENT B1, `(.L_x_437) ;  /* 0x0000095000017945 */ /* 0x000fe80003800200 */
[----:B------:R-:W-:-:S04]  /*12d0*/  ISETP.GE.AND P0, PT, R0, R3, PT ;  /* 0x000000030000720c */ /* 0x000fc80003f06270 */
[----:B------:R-:W-:-:S13]  /*12e0*/  ISETP.LE.U32.OR P0, PT, R2, UR4, P0 ;  /* 0x0000000402007c0c */ /* 0x000fda0008703470 */
[----:B------:R-:W-:Y:S05]  /*12f0*/  @P0 BRA `(.L_x_439) ;  /* 0x0000000800440947 */ /* 0x000fea0003800000 */
[----:B------:R-:W-:Y:S01]  /*1300*/  LOP3.LUT R3, RZ, R0, RZ, 0x33, !PT ;  /* 0x00000000ff037212 */ /* 0x000fe200078e33ff */
[----:B------:R-:W-:Y:S01]  /*1310*/  BSSY.RECONVERGENT B2, `(.L_x_440) ;  /* 0x000004a000027945 */ /* 0x000fe20003800200 */
[----:B------:R-:W-:Y:S02]  /*1320*/  IMAD.MOV.U32 R6, RZ, RZ, R0 ;  /* 0x000000ffff067224 */ /* 0x000fe400078e0000 */
[----:B------:R-:W-:-:S04]  /*1330*/  IADD3 R3, PT, PT, R2, -UR4, R3 ;  /* 0x8000000402037c10 */ /* 0x000fc8000fffe003 */
[C---:B------:R-:W-:Y:S02]  /*1340*/  ISETP.GE.U32.AND P0, PT, R3.reuse, 0xf00, PT ;  /* 0x00000f000300780c */ /* 0x040fe40003f06070 */
[----:B------:R-:W-:-:S04]  /*1350*/  LEA.HI R3, R3, 0x1, RZ, 0x18 ;  /* 0x0000000103037811 */ /* 0x000fc800078fc0ff */
[----:B------:R-:W-:-:S07]  /*1360*/  LOP3.LUT R4, R3, 0xf, RZ, 0xc0, !PT ;  /* 0x0000000f03047812 */ /* 0x000fce00078ec0ff */
[----:B------:R-:W-:Y:S05]  /*1370*/  @!P0 BRA `(.L_x_441) ;  /* 0x00000004000c8947 */ /* 0x000fea0003800000 */
[----:B------:R-:W-:Y:S01]  /*1380*/  LOP3.LUT R7, R3, 0x1fffff0, RZ, 0xc0, !PT ;  /* 0x01fffff003077812 */ /* 0x000fe200078ec0ff */
[----:B------:R-:W-:Y:S01]  /*1390*/  BSSY.RECONVERGENT B3, `(.L_x_442) ;  /* 0x0000040000037945 */ /* 0x000fe20003800200 */
[C---:B------:R-:W-:Y:S01]  /*13a0*/  LOP3.LUT R6, R0.reuse, 0x800, RZ, 0xfc, !PT ;  /* 0x0000080000067812 */ /* 0x040fe200078efcff */
[----:B------:R-:W-:Y:S02]  /*13b0*/  VIADD R2, R0, UR4 ;  /* 0x0000000400027c36 */ /* 0x000fe40008000000 */
[----:B------:R-:W-:-:S07]  /*13c0*/  IMAD.MOV R7, RZ, RZ, -R7 ;  /* 0x000000ffff077224 */ /* 0x000fce00078e0a07 */
.L_x_443:
[----:B------:R-:W-:-:S04]  /*13d0*/  IMAD.WIDE.U32 R26, R2, 0x4, R12 ;  /* 0x00000004021a7825 */ /* 0x000fc800078e000c */
[C---:B------:R-:W-:Y:S02]  /*13e0*/  VIADD R9, R2.reuse, 0x100 ;  /* 0x0000010002097836 */ /* 0x040fe40000000000 */
[----:B------:R-:W-:Y:S01]  /*13f0*/  VIADD R15, R2, 0x400 ;  /* 0x00000400020f7836 */ /* 0x000fe20000000000 */
[----:B------:R0:W2:Y:S01]  /*1400*/  LDG.E R26, desc[UR6][R26.64] ;  /* 0x000000061a1a7981 */ /* 0x0000a2000c1e1900 */
[----:B------:R-:W-:-:S04]  /*1410*/  IMAD.WIDE.U32 R8, R9, 0x4, R12 ;  /* 0x0000000409087825 */ /* 0x000fc800078e000c */
[C---:B------:R-:W-:Y:S01]  /*1420*/  VIADD R17, R2.reuse, 0x200 ;  /* 0x0000020002117836 */ /* 0x040fe20000000000 */
[----:B------:R1:W2:Y:S01]  /*1430*/  LDG.E R5, desc[UR6][R8.64] ;  /* 0x0000000608057981 */ /* 0x0002a2000c1e1900 */
[C---:B------:R-:W-:Y:S02]  /*1440*/  VIADD R11, R2.reuse, 0x300 ;  /* 0x00000300020b7836 */ /* 0x040fe40000000000 */
[----:B0-----:R-:W-:Y:S02]  /*1450*/  VIADD R27, R2, 0x700 ;  /* 0x00000700021b7836 */ /* 0x001fe40000000000 */
[----:B------:R-:W-:-:S04]  /*1460*/  IMAD.WIDE.U32 R14, R15, 0x4, R12 ;  /* 0x000000040f0e7825 */ /* 0x000fc800078e000c */
[--C-:B------:R-:W-:Y:S01]  /*1470*/  IMAD.WIDE.U32 R16, R17, 0x4, R12.reuse ;  /* 0x0000000411107825 */ /* 0x100fe200078e000c */
[----:B------:R0:W3:Y:S03]  /*1480*/  LDG.E R22, desc[UR6][R14.64] ;  /* 0x000000060e167981 */ /* 0x0000e6000c1e1900 */
[----:B------:R-:W-:Y:S01]  /*1490*/  VIADD R29, R2, 0x500 ;  /* 0x00000500021d7836 */ /* 0x000fe20000000000 */
[----:B------:R-:W4:Y:S01]  /*14a0*/  LDG.E R24, desc[UR6][R16.64] ;  /* 0x0000000610187981 */ /* 0x000f22000c1e1900 */
[----:B------:R-:W-:-:S04]  /*14b0*/  IMAD.WIDE.U32 R10, R11, 0x4, R12 ;  /* 0x000000040b0a7825 */ /* 0x000fc800078e000c */
[--C-:B-1----:R-:W-:Y:S01]  /*14c0*/  IMAD.WIDE.U32 R8, R27, 0x4, R12.reuse ;  /* 0x000000041b087825 */ /* 0x102fe200078e000c */
[----:B------:R-:W4:Y:S03]  /*14d0*/  LDG.E R23, desc[UR6][R10.64] ;  /* 0x000000060a177981 */ /* 0x000f26000c1e1900 */
[----:B------:R-:W-:Y:S02]  /*14e0*/  VIADD R27, R2, 0x900 ;  /* 0x00000900021b7836 */ /* 0x000fe40000000000 */
[----:B------:R-:W-:-:S04]  /*14f0*/  IMAD.WIDE.U32 R28, R29, 0x4, R12 ;  /* 0x000000041d1c7825 */ /* 0x000fc800078e000c */
[C---:B------:R-:W-:Y:S01]  /*1500*/  VIADD R19, R2.reuse, 0x600 ;  /* 0x0000060002137836 */ /* 0x040fe20000000000 */
[----:B------:R1:W5:Y:S01]  /*1510*/  LDG.E R11, desc[UR6][R8.64] ;  /* 0x00000006080b7981 */ /* 0x000362000c1e1900 */
[C---:B0-----:R-:W-:Y:S02]  /*1520*/  VIADD R15, R2.reuse, 0xa00 ;  /* 0x00000a00020f7836 */ /* 0x041fe40000000000 */
[----:B------:R-:W-:Y:S01]  /*1530*/  VIADD R20, R2, 0x800 ;  /* 0x0000080002147836 */ /* 0x000fe20000000000 */
[----:B------:R0:W3:Y:S01]  /*1540*/  LDG.E R21, desc[UR6][R28.64] ;  /* 0x000000061c157981 */ /* 0x0000e2000c1e1900 */
[----:B------:R-:W-:-:S04]  /*1550*/  IMAD.WIDE.U32 R18, R19, 0x4, R12 ;  /* 0x0000000413127825 */ /* 0x000fc800078e000c */
[----:B-1----:R-:W-:-:S04]  /*1560*/  IMAD.WIDE.U32 R8, R27, 0x4, R12 ;  /* 0x000000041b087825 */ /* 0x002fc800078e000c */
[--C-:B------:R-:W-:Y:S02]  /*1570*/  IMAD.WIDE.U32 R14, R15, 0x4, R12.reuse ;  /* 0x000000040f0e7825 */ /* 0x100fe400078e000c */
[----:B------:R-:W5:Y:S02]  /*1580*/  LDG.E R9, desc[UR6][R8.64] ;  /* 0x0000000608097981 */ /* 0x000f64000c1e1900 */
[--C-:B------:R-:W-:Y:S02]  /*1590*/  IMAD.WIDE.U32 R16, R20, 0x4, R12.reuse ;  /* 0x0000000414107825 */ /* 0x100fe400078e000c */
[----:B------:R1:W5:Y:S02]  /*15a0*/  LDG.E R20, desc[UR6][R18.64] ;  /* 0x0000000612147981 */ /* 0x000364000c1e1900 */
[C---:B0-----:R-:W-:Y:S02]  /*15b0*/  VIADD R29, R2.reuse, 0xb00 ;  /* 0x00000b00021d7836 */ /* 0x041fe40000000000 */
[----:B------:R-:W-:Y:S01]  /*15c0*/  VIADD R27, R2, 0xc00 ;  /* 0x00000c00021b7836 */ /* 0x000fe20000000000 */
[----:B------:R0:W5:Y:S01]  /*15d0*/  LDG.E R10, desc[UR6][R16.64] ;  /* 0x00000006100a7981 */ /* 0x000162000c1e1900 */
[----:B------:R-:W-:-:S03]  /*15e0*/  IMAD.WIDE.U32 R28, R29, 0x4, R12 ;  /* 0x000000041d1c7825 */ /* 0x000fc600078e000c */
[----:B------:R0:W5:Y:S01]  /*15f0*/  LDG.E R8, desc[UR6][R14.64] ;  /* 0x000000060e087981 */ /* 0x000162000c1e1900 */
[C---:B-1----:R-:W-:Y:S02]  /*1600*/  VIADD R19, R2.reuse, 0xe00 ;  /* 0x00000e0002137836 */ /* 0x042fe40000000000 */
[C---:B------:R-:W-:Y:S02]  /*1610*/  VIADD R18, R2.reuse, 0xf00 ;  /* 0x00000f0002127836 */ /* 0x040fe40000000000 */
[----:B0-----:R-:W-:Y:S02]  /*1620*/  IMAD.WIDE.U32 R16, R27, 0x4, R12 ;  /* 0x000000041b107825 */ /* 0x001fe400078e000c */
[----:B------:R-:W5:Y:S02]  /*1630*/  LDG.E R27, desc[UR6][R28.64] ;  /* 0x000000061c1b7981 */ /* 0x000f64000c1e1900 */
[----:B------:R-:W-:-:S04]  /*1640*/  VIADD R15, R2, 0xd00 ;  /* 0x00000d00020f7836 */ /* 0x000fc80000000000 */
[--C-:B------:R-:W-:Y:S01]  /*1650*/  IMAD.WIDE.U32 R14, R15, 0x4, R12.reuse ;  /* 0x000000040f0e7825 */ /* 0x100fe200078e000c */
[----:B------:R0:W5:Y:S05]  /*1660*/  LDG.E R28, desc[UR6][R16.64] ;  /* 0x00000006101c7981 */ /* 0x00016a000c1e1900 */
[----:B------:R-:W5:Y:S01]  /*1670*/  LDG.E R15, desc[UR6][R14.64] ;  /* 0x000000060e0f7981 */ /* 0x000f62000c1e1900 */
[----:B0-----:R-:W-:-:S04]  /*1680*/  IMAD.WIDE.U32 R16, R19, 0x4, R12 ;  /* 0x0000000413107825 */ /* 0x001fc800078e000c */
[----:B------:R-:W-:Y:S02]  /*1690*/  IMAD.WIDE.U32 R18, R18, 0x4, R12 ;  /* 0x0000000412127825 */ /* 0x000fe400078e000c */
[----:B------:R-:W5:Y:S04]  /*16a0*/  LDG.E R16, desc[UR6][R16.64] ;  /* 0x0000000610107981 */ /* 0x000f68000c1e1900 */
[----:B------:R-:W5:Y:S01]  /*16b0*/  LDG.E R19, desc[UR6][R18.64] ;  /* 0x0000000612137981 */ /* 0x000f62000c1e1900 */
[----:B------:R-:W-:-:S05]  /*16c0*/  VIADD R7, R7, 0x10 ;  /* 0x0000001007077836 */ /* 0x000fca0000000000 */
[----:B------:R-:W-:Y:S01]  /*16d0*/  ISETP.NE.AND P0, PT, R7, RZ, PT ;  /* 0x000000ff0700720c */ /* 0x000fe20003f05270 */
[----:B------:R-:W-:Y:S02]  /*16e0*/  VIADD R6, R6, 0x1000 ;  /* 0x0000100006067836 */ /* 0x000fe40000000000 */
[----:B------:R-:W-:Y:S01]  /*16f0*/  VIADD R2, R2, 0x1000 ;  /* 0x0000100002027836 */ /* 0x000fe20000000000 */
[----:B--2---:R-:W-:-:S04]  /*1700*/  VIMNMX3 R5, R25, R26, R5, !PT ;  /* 0x0000001a1905720f */ /* 0x004fc80007800105 */
[----:B----4-:R-:W-:-:S04]  /*1710*/  VIMNMX3 R5, R5, R24, R23, !PT ;  /* 0x000000180505720f */ /* 0x010fc80007800117 */
[----:B---3--:R-:W-:-:S04]  /*1720*/  VIMNMX3 R5, R5, R22, R21, !PT ;  /* 0x000000160505720f */ /* 0x008fc80007800115 */
[----:B-----5:R-:W-:-:S04]  /*1730*/  VIMNMX3 R5, R5, R20, R11, !PT ;  /* 0x000000140505720f */ /* 0x020fc8000780010b */
[----:B------:R-:W-:-:S04]  /*1740*/  VIMNMX3 R5, R5, R10, R9, !PT ;  /* 0x0000000a0505720f */ /* 0x000fc80007800109 */
[----:B------:R-:W-:-:S04]  /*1750*/  VIMNMX3 R5, R5, R8, R27, !PT ;  /* 0x000000080505720f */ /* 0x000fc8000780011b */
[----:B------:R-:W-:-:S04]  /*1760*/  VIMNMX3 R5, R5, R28, R15, !PT ;  /* 0x0000001c0505720f */ /* 0x000fc8000780010f */
[----:B------:R-:W-:Y:S01]  /*1770*/  VIMNMX3 R25, R5, R16, R19, !PT ;  /* 0x000000100519720f */ /* 0x000fe20007800113 */
[----:B------:R-:W-:Y:S06]  /*1780*/  @P0 BRA `(.L_x_443) ;  /* 0xfffffffc00100947 */ /* 0x000fec000383ffff */
[----:B------:R-:W-:Y:S05]  /*1790*/  BSYNC.RECONVERGENT B3 ;  /* 0x0000000000037941 */ /* 0x000fea0003800200 */
.L_x_442:
[----:B------:R-:W-:-:S07]  /*17a0*/  VIADD R6, R6, 0xfffff800 ;  /* 0xfffff80006067836 */ /* 0x000fce0000000000 */
.L_x_441:
[----:B------:R-:W-:Y:S05]  /*17b0*/  BSYNC.RECONVERGENT B2 ;  /* 0x0000000000027941 */ /* 0x000fea0003800200 */
.L_x_440:
[----:B------:R-:W-:-:S13]  /*17c0*/  ISETP.NE.AND P0, PT, R4, RZ, PT ;  /* 0x000000ff0400720c */ /* 0x000fda0003f05270 */
[----:B------:R-:W-:Y:S05]  /*17d0*/  @!P0 BRA `(.L_x_439) ;  /* 0x00000004000c8947 */ /* 0x000fea0003800000 */
[----:B------:R-:W-:Y:S01]  /*17e0*/  ISETP.GE.U32.AND P0, PT, R4, 0x8, PT ;  /* 0x000000080400780c */ /* 0x000fe20003f06070 */
[----:B------:R-:W-:Y:S01]  /*17f0*/  BSSY.RECONVERGENT B2, `(.L_x_444) ;  /* 0x0000021000027945 */ /* 0x000fe20003800200 */
[----:B------:R-:W-:-:S04]  /*1800*/  LOP3.LUT R22, R3, 0x7, RZ, 0xc0, !PT ;  /* 0x0000000703167812 */ /* 0x000fc800078ec0ff */
[----:B------:R-:W-:-:S07]  /*1810*/  ISETP.NE.AND P1, PT, R22, RZ, PT ;  /* 0x000000ff1600720c */ /* 0x000fce0003f25270 */
[----:B------:R-:W-:Y:S06]  /*1820*/  @!P0 BRA `(.L_x_445) ;  /* 0x0000000000748947 */ /* 0x000fec0003800000 */
[----:B------:R-:W-:-:S04]  /*1830*/  VIADD R5, R6, UR4 ;  /* 0x0000000406057c36 */ /* 0x000fc80008000000 */
[C---:B------:R-:W-:Y:S02]  /*1840*/  VIADD R21, R5.reuse, 0x100 ;  /* 0x0000010005157836 */ /* 0x040fe40000000000 */
[C---:B------:R-:W-:Y:S02]  /*1850*/  VIADD R19, R5.reuse, 0x200 ;  /* 0x0000020005137836 */ /* 0x040fe40000000000 */
[C---:B------:R-:W-:Y:S02]  /*1860*/  VIADD R9, R5.reuse, 0x300 ;  /* 0x0000030005097836 */ /* 0x040fe40000000000 */
[----:B------:R-:W-:-:S04]  /*1870*/  IMAD.WIDE.U32 R14, R5, 0x4, R12 ;  /* 0x00000004050e7825 */ /* 0x000fc800078e000c */
[--C-:B------:R-:W-:Y:S01]  /*1880*/  IMAD.WIDE.U32 R20, R21, 0x4, R12.reuse ;  /* 0x0000000415147825 */ /* 0x100fe200078e000c */
[----:B------:R0:W2:Y:S03]  /*1890*/  LDG.E R2, desc[UR6][R14.64] ;  /* 0x000000060e027981 */ /* 0x0000a6000c1e1900 */
[--C-:B------:R-:W-:Y:S01]  /*18a0*/  IMAD.WIDE.U32 R18, R19, 0x4, R12.reuse ;  /* 0x0000000413127825 */ /* 0x100fe200078e000c */
[----:B------:R-:W2:Y:S03]  /*18b0*/  LDG.E R7, desc[UR6][R20.64] ;  /* 0x0000000614077981 */ /* 0x000ea6000c1e1900 */
        /* <DEDUP_REMOVED lines=10> */
[--C-:B------:R-:W-:Y:S02]  /*1960*/  IMAD.WIDE.U32 R16, R23, 0x4, R12.reuse ;  /* 0x0000000417107825 */ /* 0x100fe400078e000c */
[----:B------:R-:W4:Y:S02]  /*1970*/  LDG.E R4, desc[UR6][R4.64] ;  /* 0x0000000604047981 */ /* 0x000f24000c1e1900 */
[----:B0-----:R-:W-:Y:S02]  /*1980*/  IMAD.WIDE.U32 R14, R27, 0x4, R12 ;  /* 0x000000041b0e7825 */ /* 0x001fe400078e000c */
[----:B------:R-:W5:Y:S04]  /*1990*/  LDG.E R16, desc[UR6][R16.64] ;  /* 0x0000000610107981 */ /* 0x000f68000c1e1900 */
[----:B------:R-:W5:Y:S01]  /*19a0*/  LDG.E R14, desc[UR6][R14.64] ;  /* 0x000000060e0e7981 */ /* 0x000f62000c1e1900 */
[----:B------:R-:W-:Y:S01]  /*19b0*/  VIADD R6, R6, 0x800 ;  /* 0x0000080006067836 */ /* 0x000fe20000000000 */
[----:B--2---:R-:W-:-:S04]  /*19c0*/  VIMNMX3 R7, R25, R2, R7, !PT ;  /* 0x000000021907720f */ /* 0x004fc80007800107 */
[----:B---3--:R-:W-:-:S04]  /*19d0*/  VIMNMX3 R7, R7, R18, R8, !PT ;  /* 0x000000120707720f */ /* 0x008fc80007800108 */
[----:B----4-:R-:W-:-:S04]  /*19e0*/  VIMNMX3 R7, R7, R10, R4, !PT ;  /* 0x0000000a0707720f */ /* 0x010fc80007800104 */
[----:B-----5:R-:W-:-:S07]  /*19f0*/  VIMNMX3 R25, R7, R16, R14, !PT ;  /* 0x000000100719720f */ /* 0x020fce000780010e */
.L_x_445:
[----:B------:R-:W-:Y:S05]  /*1a00*/  BSYNC.RECONVERGENT B2 ;  /* 0x0000000000027941 */ /* 0x000fea0003800200 */
.L_x_444:
        /* <DEDUP_REMOVED lines=21> */
.L_x_447:
[----:B------:R-:W-:Y:S05]  /*1b60*/  BSYNC.RECONVERGENT B2 ;  /* 0x0000000000027941 */ /* 0x000fea0003800200 */
.L_x_446:
[----:B------:R-:W-:Y:S05]  /*1b70*/  @!P1 BRA `(.L_x_439) ;  /* 0x0000000000249947 */ /* 0x000fea0003800000 */
[----:B------:R-:W-:Y:S02]  /*1b80*/  VIADD R5, R6, UR4 ;  /* 0x0000000406057c36 */ /* 0x000fe40008000000 */
[----:B------:R-:W-:-:S07]  /*1b90*/  IMAD.MOV R4, RZ, RZ, -R7 ;  /* 0x000000ffff047224 */ /* 0x000fce00078e0a07 */
.L_x_448:
[----:B------:R-:W-:-:S06]  /*1ba0*/  IMAD.WIDE.U32 R2, R5, 0x4, R12 ;  /* 0x0000000405027825 */ /* 0x000fcc00078e000c */
[----:B------:R-:W2:Y:S01]  /*1bb0*/  LDG.E R2, desc[UR6][R2.64] ;  /* 0x0000000602027981 */ /* 0x000ea2000c1e1900 */
[----:B------:R-:W-:Y:S02]  /*1bc0*/  VIADD R4, R4, 0x1 ;  /* 0x0000000104047836 */ /* 0x000fe40000000000 */
[----:B------:R-:W-:-:S03]  /*1bd0*/  VIADD R5, R5, 0x100 ;  /* 0x0000010005057836 */ /* 0x000fc60000000000 */
[----:B------:R-:W-:Y:S02]  /*1be0*/  ISETP.NE.AND P0, PT, R4, RZ, PT ;  /* 0x000000ff0400720c */ /* 0x000fe40003f05270 */
[----:B--2---:R-:W-:-:S11]  /*1bf0*/  VIMNMX R25, PT, PT, R2, R25, !PT ;  /* 0x0000001902197248 */ /* 0x004fd60007fe0100 */
[----:B------:R-:W-:Y:S05]  /*1c00*/  @P0 BRA `(.L_x_448) ;  /* 0xfffffffc00e40947 */ /* 0x000fea000383ffff */
.L_x_439:
[----:B------:R-:W-:Y:S05]  /*1c10*/  BSYNC.RECONVERGENT B1 ;  /* 0x0000000000017941 */ /* 0x000fea0003800200 */
.L_x_437:
        /* <DEDUP_REMOVED lines=38> */
.L_x_435:
[----:B------:R-:W-:Y:S05]  /*1e80*/  BSYNC.RECONVERGENT B0 ;  /* 0x0000000000007941 */ /* 0x000fea0003800200 */
.L_x_420:
[----:B------:R-:W-:Y:S05]  /*1e90*/  @P0 EXIT ;  /* 0x000000000000094d */ /* 0x000fea0003800000 */
[----:B-12---:R-:W1:Y:S01]  /*1ea0*/  LDC.64 R2, c[0x0][0x388] ;  /* 0x0000e200ff027b82 */ /* 0x006e620000000a00 */
[----:B------:R-:W0:Y:S02]  /*1eb0*/  LDCU UR4, c[0x0][0x398] ;  /* 0x00007300ff0477ac */ /* 0x000e240008000800 */
[----:B0-----:R-:W-:-:S05]  /*1ec0*/  VIMNMX R5, PT, PT, R5, UR4, !PT ;  /* 0x0000000405057c48 */ /* 0x001fca000ffe0100 */
[----:B-1----:R-:W-:Y:S01]  /*1ed0*/  STG.E desc[UR6][R2.64], R5 ;  /* 0x0000000502007986 */ /* 0x002fe2000c101906 */
[----:B------:R-:W-:Y:S05]  /*1ee0*/  EXIT ;  /* 0x000000000000794d */ /* 0x000fea0003800000 */
.L_x_449:
        /* <DEDUP_REMOVED lines=9> */
.L_x_487:


//--------------------- .text._ZN3cub18CUB_300001_SM_10006detail9transform16transform_kernelINS2_10policy_hubILb1EN4cuda3std3__45tupleIJN6thrust24THRUST_300001_SM_1000_NS17counting_iteratorIiNSA_11use_defaultESC_SC_EEEEEE10policy1000El7calculoNSA_6detail15normal_iteratorINSA_10device_ptrIiEEEEJSD_EEEvT0_iT1_T2_DpNS2_10kernel_argIT3_EE --------------------------
	.section	.text._ZN3cub18CUB_300001_SM_10006detail9transform16transform_kernelINS2_10policy_hubILb1EN4cuda3std3__45tupleIJN6thrust24THRUST_300001_SM_1000_NS17counting_iteratorIiNSA_11use_defaultESC_SC_EEEEEE10policy1000El7calculoNSA_6detail15normal_iteratorINSA_10device_ptrIiEEEEJSD_EEEvT0_iT1_T2_DpNS2_10kernel_argIT3_EE,"ax",@progbits
	.align	128
        .global         _ZN3cub18CUB_300001_SM_10006detail9transform16transform_kernelINS2_10policy_hubILb1EN4cuda3std3__45tupleIJN6thrust24THRUST_300001_SM_1000_NS17counting_iteratorIiNSA_11use_defaultESC_SC_EEEEEE10policy1000El7calculoNSA_6detail15normal_iteratorINSA_10device_ptrIiEEEEJSD_EEEvT0_iT1_T2_DpNS2_10kernel_argIT3_EE
        .type           _ZN3cub18CUB_300001_SM_10006detail9transform16transform_kernelINS2_10policy_hubILb1EN4cuda3std3__45tupleIJN6thrust24THRUST_300001_SM_1000_NS17counting_iteratorIiNSA_11use_defaultESC_SC_EEEEEE10policy1000El7calculoNSA_6detail15normal_iteratorINSA_10device_ptrIiEEEEJSD_EEEvT0_iT1_T2_DpNS2_10kernel_argIT3_EE,@function
        .size           _ZN3cub18CUB_300001_SM_10006detail9transform16transform_kernelINS2_10policy_hubILb1EN4cuda3std3__45tupleIJN6thrust24THRUST_300001_SM_1000_NS17counting_iteratorIiNSA_11use_defaultESC_SC_EEEEEE10policy1000El7calculoNSA_6detail15normal_iteratorINSA_10device_ptrIiEEEEJSD_EEEvT0_iT1_T2_DpNS2_10kernel_argIT3_EE,(.L_x_488 - _ZN3cub18CUB_300001_SM_10006detail9transform16transform_kernelINS2_10policy_hubILb1EN4cuda3std3__45tupleIJN6thrust24THRUST_300001_SM_1000_NS17counting_iteratorIiNSA_11use_defaultESC_SC_EEEEEE10policy1000El7calculoNSA_6detail15normal_iteratorINSA_10device_ptrIiEEEEJSD_EEEvT0_iT1_T2_DpNS2_10kernel_argIT3_EE)
        .other          _ZN3cub18CUB_300001_SM_10006detail9transform16transform_kernelINS2_10policy_hubILb1EN4cuda3std3__45tupleIJN6thrust24THRUST_300001_SM_1000_NS17counting_iteratorIiNSA_11use_defaultESC_SC_EEEEEE10policy1000El7calculoNSA_6detail15normal_iteratorINSA_10device_ptrIiEEEEJSD_EEEvT0_iT1_T2_DpNS2_10kernel_argIT3_EE,@"STO_CUDA_ENTRY STV_DEFAULT"
_ZN3cub18CUB_300001_SM_10006detail9transform16transform_kernelINS2_10policy_hubILb1EN4cuda3std3__45tupleIJN6thrust24THRUST_300001_SM_1000_NS17counting_iteratorIiNSA_11use_defaultESC_SC_EEEEEE10policy1000El7calculoNSA_6detail15normal_iteratorINSA_10device_ptrIiEEEEJSD_EEEvT0_iT1_T2_DpNS2_10kernel_argIT3_EE:
.text._ZN3cub18CUB_300001_SM_10006detail9transform16transform_kernelINS2_10policy_hubILb1EN4cuda3std3__45tupleIJN6thrust24THRUST_300001_SM_1000_NS17counting_iteratorIiNSA_11use_defaultESC_SC_EEEEEE10policy1000El7calculoNSA_6detail15normal_iteratorINSA_10device_ptrIiEEEEJSD_EEEvT0_iT1_T2_DpNS2_10kernel_argIT3_EE:
[----:B------:R-:W-:Y:S08]  /*0000*/  LDC R1, c[0x0][0x37c] ;  /* 0x0000df00ff017b82 */ /* 0x000ff00000000800 */
[----:B------:R-:W0:Y:S01]  /*0010*/  LDC R8, c[0x0][0x388] ;  /* 0x0000e200ff087b82 */ /* 0x000e220000000800 */
[----:B------:R-:W1:Y:S07]  /*0020*/  LDCU.64 UR6, c[0x0][0x380] ;  /* 0x00007000ff0677ac */ /* 0x000e6e0008000a00 */
[----:B------:R-:W2:Y:S08]  /*0030*/  S2UR UR4, SR_CTAID.X ;  /* 0x00000000000479c3 */ /* 0x000eb00000002500 */
[----:B------:R-:W3:Y:S01]  /*0040*/  LDC.64 R10, c[0x0][0x3a8] ;  /* 0x0000ea00ff0a7b82 */ /* 0x000ee20000000a00 */
[----:B0-----:R-:W-:-:S07]  /*0050*/  IMAD.SHL.U32 R0, R8, 0x80, RZ ;  /* 0x0000008008007824 */ /* 0x001fce00078e00ff */
[----:B------:R-:W0:Y:S01]  /*0060*/  LDC.U8 R4, c[0x0][0x398] ;  /* 0x0000e600ff047b82 */ /* 0x000e220000000000 */
[----:B------:R-:W-:Y:S01]  /*0070*/  SHF.R.S32.HI R2, RZ, 0x1f, R0 ;  /* 0x0000001fff027819 */ /* 0x000fe20000011400 */
[----:B--2---:R-:W-:-:S04]  /*0080*/  IMAD.WIDE.U32 R6, R0, UR4, RZ ;  /* 0x0000000400067c25 */ /* 0x004fc8000f8e00ff */
[----:B------:R-:W-:Y:S01]  /*0090*/  IMAD R9, R2, UR4, RZ ;  /* 0x0000000402097c24 */ /* 0x000fe2000f8e02ff */
[----:B-1----:R-:W-:Y:S01]  /*00a0*/  IADD3 R5, P0, PT, -R6, UR6, RZ ;  /* 0x0000000606057c10 */ /* 0x002fe2000ff1e1ff */
[----:B------:R-:W1:Y:S02]  /*00b0*/  LDCU UR6, c[0x0][0x3b0] ;  /* 0x00007600ff0677ac */ /* 0x000e640008000800 */
[----:B------:R-:W-:Y:S01]  /*00c0*/  IMAD.IADD R9, R7, 0x1, R9 ;  /* 0x0000000107097824 */ /* 0x000fe200078e0209 */
[----:B------:R-:W2:Y:S04]  /*00d0*/  LDCU.64 UR4, c[0x0][0x358] ;  /* 0x00006b00ff0477ac */ /* 0x000ea80008000a00 */
[----:B------:R-:W-:Y:S02]  /*00e0*/  IADD3.X R3, PT, PT, ~R9, UR7, RZ, P0, !PT ;  /* 0x0000000709037c10 */ /* 0x000fe400087fe5ff */
[----:B------:R-:W-:-:S04]  /*00f0*/  ISETP.LT.U32.AND P0, PT, R5, R0, PT ;  /* 0x000000000500720c */ /* 0x000fc80003f01070 */
[----:B------:R-:W-:Y:S02]  /*0100*/  ISETP.LT.AND.EX P0, PT, R3, R2, PT, P0 ;  /* 0x000000020300720c */ /* 0x000fe40003f01300 */
[C---:B---3--:R-:W-:Y:S02]  /*0110*/  LEA R2, P1, R6.reuse, R10, 0x2 ;  /* 0x0000000a06027211 */ /* 0x048fe400078210ff */
[----:B------:R-:W-:Y:S02]  /*0120*/  SEL R5, R5, R0, P0 ;  /* 0x0000000005057207 */ /* 0x000fe40000000000 */
[----:B------:R-:W-:Y:S02]  /*0130*/  SHF.L.U64.HI R10, R6, 0x2, R9 ;  /* 0x00000002060a7819 */ /* 0x000fe40000010209 */
[----:B------:R-:W-:Y:S01]  /*0140*/  ISETP.NE.AND P0, PT, R0, R5, PT ;  /* 0x000000050000720c */ /* 0x000fe20003f05270 */
[----:B-1----:R-:W-:Y:S02]  /*0150*/  VIADD R0, R6, UR6 ;  /* 0x0000000606007c36 */ /* 0x002fe40008000000 */
[----:B------:R-:W-:-:S10]  /*0160*/  IMAD.X R3, R10, 0x1, R11, P1 ;  /* 0x000000010a037824 */ /* 0x000fd400008e060b */
[----:B--2---:R-:W-:Y:S05]  /*0170*/  @!P0 BRA `(.L_x_450) ;  /* 0x0000001400708947 */ /* 0x004fea0003800000 */
[----:B------:R-:W-:-:S13]  /*0180*/  ISETP.GE.AND P0, PT, R8, 0x1, PT ;  /* 0x000000010800780c */ /* 0x000fda0003f06270 */
[----:B------:R-:W-:Y:S05]  /*0190*/  @!P0 EXIT ;  /* 0x000000000000894d */ /* 0x000fea0003800000 */
[----:B------:R-:W1:Y:S01]  /*01a0*/  S2R R7, SR_TID.X ;  /* 0x0000000000077919 */ /* 0x000e620000002100 */
[C---:B------:R-:W-:Y:S01]  /*01b0*/  ISETP.GE.U32.AND P0, PT, R8.reuse, 0x8, PT ;  /* 0x000000080800780c */ /* 0x040fe20003f06070 */
[----:B------:R-:W-:Y:S01]  /*01c0*/  IMAD.MOV.U32 R6, RZ, RZ, RZ ;  /* 0x000000ffff067224 */ /* 0x000fe200078e00ff */
[----:B------:R-:W-:-:S11]  /*01d0*/  LOP3.LUT R19, R8, 0x7, RZ, 0xc0, !PT ;  /* 0x0000000708137812 */ /* 0x000fd600078ec0ff */
[----:B------:R-:W-:Y:S05]  /*01e0*/  @!P0 BRA `(.L_x_451) ;  /* 0x0000000c00288947 */ /* 0x000fea0003800000 */
[----:B------:R-:W2:Y:S01]  /*01f0*/  LDCU.64 UR6, c[0x0][0x390] ;  /* 0x00007200ff0677ac */ /* 0x000ea20008000a00 */
[----:B------:R-:W3:Y:S01]  /*0200*/  LDC.64 R12, c[0x0][0x3a0] ;  /* 0x0000e800ff0c7b82 */ /* 0x000ee20000000a00 */
[----:B-1----:R-:W-:Y:S01]  /*0210*/  IMAD.IADD R9, R0, 0x1, R7 ;  /* 0x0000000100097824 */ /* 0x002fe200078e0207 */
[----:B------:R-:W-:-:S04]  /*0220*/  ISETP.GE.AND P0, PT, R7, R5, PT ;  /* 0x000000050700720c */ /* 0x000fc80003f06270 */
[----:B--2---:R-:W-:-:S04]  /*0230*/  IADD3 R10, P1, PT, R9, UR6, RZ ;  /* 0x00000006090a7c10 */ /* 0x004fc8000ff3e0ff */
[----:B------:R-:W-:-:S05]  /*0240*/  LEA.HI.X.SX32 R11, R9, UR7, 0x1, P1 ;  /* 0x00000007090b7c11 */ /* 0x000fca00088f0eff */
[----:B------:R-:W2:Y:S01]  /*0250*/  @!P0 LDG.E.U8 R6, desc[UR4][R10.64+-0x1] ;  /* 0xffffff040a068981 */ /* 0x000ea2000c1e1100 */
[----:B---3--:R-:W-:-:S05]  /*0260*/  IMAD.WIDE R12, R9, 0x4, R12 ;  /* 0x00000004090c7825 */ /* 0x008fca00078e020c */
[----:B------:R-:W3:Y:S04]  /*0270*/  @!P0 LDG.E R9, desc[UR4][R12.64+-0x4] ;  /* 0xfffffc040c098981 */ /* 0x000ee8000c1e1900 */
[----:B------:R-:W4:Y:S01]  /*0280*/  @!P0 LDG.E R16, desc[UR4][R12.64] ;  /* 0x000000040c108981 */ /* 0x000f22000c1e1900 */
[----:B0-----:R-:W-:Y:S01]  /*0290*/  @!P0 PRMT R15, R4, 0x9910, RZ ;  /* 0x00009910040f8816 */ /* 0x001fe200000000ff */
[----:B------:R-:W-:-:S03]  /*02a0*/  VIADD R17, R7, 0x80 ;  /* 0x0000008007117836 */ /* 0x000fc60000000000 */
[----:B--2---:R-:W-:Y:S01]  /*02b0*/  ISETP.NE.AND P1, PT, R6, R15, !P0 ;  /* 0x0000000f0600720c */ /* 0x004fe20004725270 */
[----:B------:R-:W-:-:S04]  /*02c0*/  @!P0 IMAD.WIDE.U32 R14, R7, 0x4, R2 ;  /* 0x00000004070e8825 */ /* 0x000fc800078e0002 */
[----:B---3--:R-:W-:-:S08]  /*02d0*/  @!P0 VIADD R6, R9, 0x2 ;  /* 0x0000000209068836 */ /* 0x008fd00000000000 */
[----:B------:R-:W-:Y:S01]  /*02e0*/  @P1 VIADD R6, R9, 0xffffffff ;  /* 0xffffffff09061836 */ /* 0x000fe20000000000 */
[----:B------:R-:W-:-:S04]  /*02f0*/  ISETP.GE.AND P1, PT, R17, R5, PT ;  /* 0x000000051100720c */ /* 0x000fc80003f26270 */
[----:B----4-:R-:W-:-:S05]  /*0300*/  @!P0 VIADDMNMX.RELU R9, R16, 0xffffffff, R6, !PT ;  /* 0xffffffff10098846 */ /* 0x010fca0007801106 */
[----:B------:R0:W-:Y:S04]  /*0310*/  @!P0 STG.E desc[UR4][R14.64], R9 ;  /* 0x000000090e008986 */ /* 0x0001e8000c101904 */
[----:B------:R-:W2:Y:S04]  /*0320*/  @!P1 LDG.E.U8 R6, desc[UR4][R10.64+0x7f] ;  /* 0x00007f040a069981 */ /* 0x000ea8000c1e1100 */
[----:B------:R-:W3:Y:S04]  /*0330*/  @!P1 LDG.E R16, desc[UR4][R12.64+0x1fc] ;  /* 0x0001fc040c109981 */ /* 0x000ee8000c1e1900 */
[----:B------:R-:W4:Y:S01]  /*0340*/  @!P1 LDG.E R18, desc[UR4][R12.64+0x200] ;  /* 0x000200040c129981 */ /* 0x000f22000c1e1900 */
[----:B------:R-:W-:Y:S01]  /*0350*/  @!P1 PRMT R21, R4, 0x9910, RZ ;  /* 0x0000991004159816 */ /* 0x000fe200000000ff */
[----:B------:R-:W-:-:S02]  /*0360*/  VIADD R20, R7, 0x100 ;  /* 0x0000010007147836 */ /* 0x000fc40000000000 */
[----:B0-----:R-:W-:Y:S01]  /*0370*/  IMAD.WIDE R14, R17, 0x4, R2 ;  /* 0x00000004110e7825 */ /* 0x001fe200078e0202 */
[----:B--2---:R-:W-:-:S03]  /*0380*/  ISETP.NE.AND P0, PT, R6, R21, !P1 ;  /* 0x000000150600720c */ /* 0x004fc60004f05270 */
[----:B---3--:R-:W-:-:S10]  /*0390*/  @!P1 VIADD R6, R16, 0x2 ;  /* 0x0000000210069836 */ /* 0x008fd40000000000 */
        /* <DEDUP_REMOVED lines=8> */
[----:B------:R-:W-:-:S03]  /*0420*/  VIADD R18, R7, 0x180 ;  /* 0x0000018007127836 */ /* 0x000fc60000000000 */
[----:B--2---:R-:W-:Y:S01]  /*0430*/  ISETP.NE.AND P1, PT, R6, R21, !P0 ;  /* 0x000000150600720c */ /* 0x004fe20004725270 */
[----:B---3--:R-:W-:-:S12]  /*0440*/  @!P0 VIADD R6, R16, 0x2 ;  /* 0x0000000210068836 */ /* 0x008fd80000000000 */
[----:B------:R-:W-:Y:S01]  /*0450*/  @P1 VIADD R6, R16, 0xffffffff ;  /* 0xffffffff10061836 */ /* 0x000fe20000000000 */
[----:B------:R-:W-:-:S04]  /*0460*/  ISETP.GE.AND P1, PT, R18, R5, PT ;  /* 0x000000051200720c */ /* 0x000fc80003f26270 */
[----:B----4-:R-:W-:-:S05]  /*0470*/  @!P0 VIADDMNMX.RELU R17, R17, 0xffffffff, R6, !PT ;  /* 0xffffffff11118846 */ /* 0x010fca0007801106 */
[----:B------:R1:W-:Y:S04]  /*0480*/  @!P0 STG.E desc[UR4][R14.64+0x200], R17 ;  /* 0x000200110e008986 */ /* 0x0003e8000c101904 */
[----:B------:R-:W2:Y:S04]  /*0490*/  @!P1 LDG.E.U8 R6, desc[UR4][R10.64+0x17f] ;  /* 0x00017f040a069981 */ /* 0x000ea8000c1e1100 */
[----:B0-----:R-:W3:Y:S04]  /*04a0*/  @!P1 LDG.E R9, desc[UR4][R12.64+0x5fc] ;  /* 0x0005fc040c099981 */ /* 0x001ee8000c1e1900 */
        /* <DEDUP_REMOVED lines=10> */
[----:B------:R-:W3:Y:S04]  /*0550*/  @!P0 LDG.E R16, desc[UR4][R12.64+0x7fc] ;  /* 0x0007fc040c108981 */ /* 0x000ee8000c1e1900 */
[----:B-1----:R-:W4:Y:S01]  /*0560*/  @!P0 LDG.E R17, desc[UR4][R12.64+0x800] ;  /* 0x000800040c118981 */ /* 0x002f22000c1e1900 */
        /* <DEDUP_REMOVED lines=30> */
[----:B------:R-:W3:Y:S04]  /*0750*/  @!P1 LDG.E.U8 R10, desc[UR4][R10.64+0x37f] ;  /* 0x00037f040a0a9981 */ /* 0x000ee8000c1e1100 */
[----:B------:R-:W4:Y:S04]  /*0760*/  @!P1 LDG.E R6, desc[UR4][R12.64+0xdfc] ;  /* 0x000dfc040c069981 */ /* 0x000f28000c1e1900 */
[----:B------:R-:W5:Y:S01]  /*0770*/  @!P1 LDG.E R16, desc[UR4][R12.64+0xe00] ;  /* 0x000e00040c109981 */ /* 0x000f62000c1e1900 */
[----:B0-----:R-:W-:-:S04]  /*0780*/  @!P1 PRMT R9, R4, 0x9910, RZ ;  /* 0x0000991004099816 */ /* 0x001fc800000000ff */
[----:B---3--:R-:W-:Y:S01]  /*0790*/  ISETP.NE.AND P0, PT, R10, R9, !P1 ;  /* 0x000000090a00720c */ /* 0x008fe20004f05270 */
[----:B----4-:R-:W-:-:S12]  /*07a0*/  @!P1 VIADD R9, R6, 0x2 ;  /* 0x0000000206099836 */ /* 0x010fd80000000000 */
[----:B------:R-:W-:Y:S01]  /*07b0*/  @P0 VIADD R9, R6, 0xffffffff ;  /* 0xffffffff06090836 */ /* 0x000fe20000000000 */
[----:B------:R-:W-:-:S04]  /*07c0*/  LOP3.LUT R6, R8, 0x7ffffff8, RZ, 0xc0, !PT ;  /* 0x7ffffff808067812 */ /* 0x000fc800078ec0ff */
[----:B-----5:R-:W-:Y:S02]  /*07d0*/  @!P1 VIADDMNMX.RELU R9, R16, 0xffffffff, R9, !PT ;  /* 0xffffffff10099846 */ /* 0x020fe40007801109 */
[----:B------:R-:W-:-:S03]  /*07e0*/  ISETP.NE.AND P0, PT, R6, 0x8, PT ;  /* 0x000000080600780c */ /* 0x000fc60003f05270 */
[----:B------:R2:W-:Y:S10]  /*07f0*/  @!P1 STG.E desc[UR4][R14.64+0xc00], R9 ;  /* 0x000c00090e009986 */ /* 0x0005f4000c101904 */
[----:B------:R-:W-:Y:S05]  /*0800*/  @!P0 BRA `(.L_x_451) ;  /* 0x0000000400a08947 */ /* 0x000fea0003800000 */
[----:B--2---:R-:W0:Y:S01]  /*0810*/  LDC.64 R8, c[0x0][0x3a0] ;  /* 0x0000e800ff087b82 */ /* 0x004e220000000a00 */
[----:B------:R-:W-:Y:S01]  /*0820*/  IMAD.MOV.U32 R16, RZ, RZ, 0x8 ;  /* 0x00000008ff107424 */ /* 0x000fe200078e00ff */
[----:B------:R-:W1:Y:S06]  /*0830*/  LDCU.64 UR6, c[0x0][0x390] ;  /* 0x00007200ff0677ac */ /* 0x000e6c0008000a00 */
.L_x_454:
[----:B------:R-:W-:-:S04]  /*0840*/  IMAD R17, R16, 0x80, R7 ;  /* 0x0000008010117824 */ /* 0x000fc800078e0207 */
[----:B------:R-:W-:Y:S01]  /*0850*/  IMAD.IADD R13, R0, 0x1, R17 ;  /* 0x00000001000d7824 */ /* 0x000fe200078e0211 */
[----:B------:R-:W-:-:S04]  /*0860*/  ISETP.GE.AND P0, PT, R17, R5, PT ;  /* 0x000000051100720c */ /* 0x000fc80003f06270 */
[----:B-1----:R-:W-:-:S04]  /*0870*/  IADD3 R10, P1, PT, R13, UR6, RZ ;  /* 0x000000060d0a7c10 */ /* 0x002fc8000ff3e0ff */
[----:B------:R-:W-:-:S05]  /*0880*/  LEA.HI.X.SX32 R11, R13, UR7, 0x1, P1 ;  /* 0x000000070d0b7c11 */ /* 0x000fca00088f0eff */
[----:B0-----:R-:W2:Y:S01]  /*0890*/  @!P0 LDG.E.U8 R14, desc[UR4][R10.64+-0x1] ;  /* 0xffffff040a0e8981 */ /* 0x001ea2000c1e1100 */
[----:B0-----:R-:W-:-:S05]  /*08a0*/  IMAD.WIDE R12, R13, 0x4, R8 ;  /* 0x000000040d0c7825 */ /* 0x001fca00078e0208 */
[----:B------:R-:W3:Y:S04]  /*08b0*/  @!P0 LDG.E R15, desc[UR4][R12.64+-0x4] ;  /* 0xfffffc040c0f8981 */ /* 0x000ee8000c1e1900 */
[----:B------:R-:W4:Y:S01]  /*08c0*/  @!P0 LDG.E R20, desc[UR4][R12.64] ;  /* 0x000000040c148981 */ /* 0x000f22000c1e1900 */
[----:B------:R-:W-:Y:S01]  /*08d0*/  @!P0 PRMT R21, R4, 0x9910, RZ ;  /* 0x0000991004158816 */ /* 0x000fe200000000ff */
[----:B------:R-:W-:-:S03]  /*08e0*/  VIADD R18, R17, 0x80 ;  /* 0x0000008011127836 */ /* 0x000fc60000000000 */
[----:B--2---:R-:W-:Y:S01]  /*08f0*/  ISETP.NE.AND P1, PT, R14, R21, !P0 ;  /* 0x000000150e00720c */ /* 0x004fe20004725270 */
[----:B---3--:R-:W-:-:S12]  /*0900*/  @!P0 VIADD R14, R15, 0x2 ;  /* 0x000000020f0e8836 */ /* 0x008fd80000000000 */
[----:B------:R-:W-:Y:S01]  /*0910*/  @P1 VIADD R14, R15, 0xffffffff ;  /* 0xffffffff0f0e1836 */ /* 0x000fe20000000000 */
[----:B------:R-:W-:-:S03]  /*0920*/  ISETP.GE.AND P1, PT, R18, R5, PT ;  /* 0x000000051200720c */ /* 0x000fc60003f26270 */
[----:B------:R-:W-:Y:S02]  /*0930*/  @!P0 IMAD.MOV.U32 R25, RZ, RZ, R14 ;  /* 0x000000ffff198224 */ /* 0x000fe400078e000e */
[----:B------:R-:W-:-:S03]  /*0940*/  @!P0 IMAD.WIDE.U32 R14, R17, 0x4, R2 ;  /* 0x00000004110e8825 */ /* 0x000fc600078e0002 */
[----:B----4-:R-:W-:-:S05]  /*0950*/  @!P0 VIADDMNMX.RELU R25, R20, 0xffffffff, R25, !PT ;  /* 0xffffffff14198846 */ /* 0x010fca0007801119 */
[----:B------:R0:W-:Y:S04]  /*0960*/  @!P0 STG.E desc[UR4][R14.64], R25 ;  /* 0x000000190e008986 */ /* 0x0001e8000c101904 */
[----:B------:R-:W2:Y:S04]  /*0970*/  @!P1 LDG.E.U8 R20, desc[UR4][R10.64+0x7f] ;  /* 0x00007f040a149981 */ /* 0x000ea8000c1e1100 */
[----:B------:R-:W3:Y:S04]  /*0980*/  @!P1 LDG.E R21, desc[UR4][R12.64+0x1fc] ;  /* 0x0001fc040c159981 */ /* 0x000ee8000c1e1900 */
[----:B------:R-:W4:Y:S01]  /*0990*/  @!P1 LDG.E R23, desc[UR4][R12.64+0x200] ;  /* 0x000200040c179981 */ /* 0x000f22000c1e1900 */
[----:B------:R-:W-:Y:S01]  /*09a0*/  @!P1 PRMT R27, R4, 0x9910, RZ ;  /* 0x00009910041b9816 */ /* 0x000fe200000000ff */
[----:B0-----:R-:W-:-:S03]  /*09b0*/  IMAD.WIDE R14, R18, 0x4, R2 ;  /* 0x00000004120e7825 */ /* 0x001fc600078e0202 */
[----:B--2---:R-:W-:Y:S01]  /*09c0*/  ISETP.NE.AND P0, PT, R20, R27, !P1 ;  /* 0x0000001b1400720c */ /* 0x004fe20004f05270 */
[----:B------:R-:W-:Y:S02]  /*09d0*/  VIADD R20, R17, 0x100 ;  /* 0x0000010011147836 */ /* 0x000fe40000000000 */
[----:B---3--:R-:W-:-:S10]  /*09e0*/  @!P1 VIADD R22, R21, 0x2 ;  /* 0x0000000215169836 */ /* 0x008fd40000000000 */
[----:B------:R-:W-:Y:S01]  /*09f0*/  @P0 VIADD R22, R21, 0xffffffff ;  /* 0xffffffff15160836 */ /* 0x000fe20000000000 */
[----:B------:R-:W-:-:S04]  /*0a00*/  ISETP.GE.AND P0, PT, R20, R5, PT ;  /* 0x000000051400720c */ /* 0x000fc80003f06270 */
[----:B----4-:R-:W-:-:S05]  /*0a10*/  @!P1 VIADDMNMX.RELU R23, R23, 0xffffffff, R22, !PT ;  /* 0xffffffff17179846 */ /* 0x010fca0007801116 */
[----:B------:R0:W-:Y:S04]  /*0a20*/  @!P1 STG.E desc[UR4][R14.64], R23 ;  /* 0x000000170e009986 */ /* 0x0001e8000c101904 */
[----:B------:R-:W2:Y:S04]  /*0a30*/  @!P0 LDG.E.U8 R18, desc[UR4][R10.64+0xff] ;  /* 0x0000ff040a128981 */ /* 0x000ea8000c1e1100 */
[----:B------:R-:W3:Y:S04]  /*0a40*/  @!P0 LDG.E R20, desc[UR4][R12.64+0x3fc] ;  /* 0x0003fc040c148981 */ /* 0x000ee8000c1e1900 */
[----:B------:R-:W0:Y:S01]  /*0a50*/  @!P0 LDG.E R22, desc[UR4][R12.64+0x400] ;  /* 0x000400040c168981 */ /* 0x000e22000c1e1900 */
[----:B------:R-:W-:-:S04]  /*0a60*/  @!P0 PRMT R21, R4, 0x9910, RZ ;  /* 0x0000991004158816 */ /* 0x000fc800000000ff */
[----:B--2---:R-:W-:Y:S01]  /*0a70*/  ISETP.NE.AND P1, PT, R18, R21, !P0 ;  /* 0x000000151200720c */ /* 0x004fe20004725270 */
[----:B------:R-:W-:Y:S02]  /*0a80*/  VIADD R18, R17, 0x180 ;  /* 0x0000018011127836 */ /* 0x000fe40000000000 */
[----:B---3--:R-:W-:-:S10]  /*0a90*/  @!P0 VIADD R21, R20, 0x2 ;  /* 0x0000000214158836 */ /* 0x008fd40000000000 */
[----:B------:R-:W-:Y:S01]  /*0aa0*/  @P1 VIADD R21, R20, 0xffffffff ;  /* 0xffffffff14151836 */ /* 0x000fe20000000000 */
[----:B------:R-:W-:-:S04]  /*0ab0*/  ISETP.GE.AND P1, PT, R18, R5, PT ;  /* 0x000000051200720c */ /* 0x000fc80003f26270 */
[----:B0-----:R-:W-:-:S05]  /*0ac0*/  @!P0 VIADDMNMX.RELU R23, R22, 0xffffffff, R21, !PT ;  /* 0xffffffff16178846 */ /* 0x001fca0007801115 */
        /* <DEDUP_REMOVED lines=36> */
[----:B------:R-:W4:Y:S01]  /*0d10*/  @!P0 LDG.E R21, desc[UR4][R12.64+0xc00] ;  /* 0x000c00040c158981 */ /* 0x000f22000c1e1900 */
[----:B------:R-:W-:Y:S01]  /*0d20*/  @!P0 PRMT R25, R4, 0x9910, RZ ;  /* 0x0000991004198816 */ /* 0x000fe200000000ff */
[----:B------:R-:W-:Y:S01]  /*0d30*/  VIADD R16, R16, 0x8 ;  /* 0x0000000810107836 */ /* 0x000fe20000000000 */
[----:B------:R-:W-:Y:S02]  /*0d40*/  BSSY.RECONVERGENT B0, `(.L_x_452) ;  /* 0x0000013000007945 */ /* 0x000fe40003800200 */
[----:B--2---:R-:W-:Y:S01]  /*0d50*/  ISETP.NE.AND P1, PT, R18, R25, !P0 ;  /* 0x000000191200720c */ /* 0x004fe20004725270 */
[----:B---3--:R-:W-:-:S12]  /*0d60*/  @!P0 VIADD R18, R20, 0x2 ;  /* 0x0000000214128836 */ /* 0x008fd80000000000 */
[----:B------:R-:W-:Y:S01]  /*0d70*/  @P1 VIADD R18, R20, 0xffffffff ;  /* 0xffffffff14121836 */ /* 0x000fe20000000000 */
[----:B------:R-:W-:-:S04]  /*0d80*/  ISETP.NE.AND P1, PT, R16, R6, PT ;  /* 0x000000061000720c */ /* 0x000fc80003f25270 */
[----:B----4-:R-:W-:Y:S01]  /*0d90*/  @!P0 VIADDMNMX.RELU R21, R21, 0xffffffff, R18, !PT ;  /* 0xffffffff15158846 */ /* 0x010fe20007801112 */
[----:B------:R-:W-:-:S04]  /*0da0*/  VIADD R18, R17, 0x380 ;  /* 0x0000038011127836 */ /* 0x000fc80000000000 */
[----:B------:R0:W-:Y:S01]  /*0db0*/  @!P0 STG.E desc[UR4][R14.64+0xa00], R21 ;  /* 0x000a00150e008986 */ /* 0x0001e2000c101904 */
[----:B------:R-:W-:-:S13]  /*0dc0*/  ISETP.GE.AND P0, PT, R18, R5, PT ;  /* 0x000000051200720c */ /* 0x000fda0003f06270 */
[----:B0-----:R-:W-:Y:S05]  /*0dd0*/  @P0 BRA `(.L_x_453) ;  /* 0x0000000000240947 */ /* 0x001fea0003800000 */
[----:B------:R-:W2:Y:S04]  /*0de0*/  LDG.E.U8 R10, desc[UR4][R10.64+0x37f] ;  /* 0x00037f040a0a7981 */ /* 0x000ea8000c1e1100 */
[----:B------:R-:W3:Y:S04]  /*0df0*/  LDG.E R17, desc[UR4][R12.64+0xdfc] ;  /* 0x000dfc040c117981 */ /* 0x000ee8000c1e1900 */
[----:B------:R-:W4:Y:S01]  /*0e00*/  LDG.E R21, desc[UR4][R12.64+0xe00] ;  /* 0x000e00040c157981 */ /* 0x000f22000c1e1900 */
[----:B------:R-:W-:-:S04]  /*0e10*/  PRMT R23, R4, 0x9910, RZ ;  /* 0x0000991004177816 */ /* 0x000fc800000000ff */
[----:B--2---:R-:W-:Y:S01]  /*0e20*/  ISETP.NE.AND P0, PT, R10, R23, PT ;  /* 0x000000170a00720c */ /* 0x004fe20003f05270 */
[----:B---3--:R-:W-:-:S12]  /*0e30*/  VIADD R18, R17, 0x2 ;  /* 0x0000000211127836 */ /* 0x008fd80000000000 */
[----:B------:R-:W-:-:S05]  /*0e40*/  @P0 VIADD R18, R17, 0xffffffff ;  /* 0xffffffff11120836 */ /* 0x000fca0000000000 */
[----:B----4-:R-:W-:-:S05]  /*0e50*/  VIADDMNMX.RELU R21, R21, 0xffffffff, R18, !PT ;  /* 0xffffffff15157846 */ /* 0x010fca0007801112 */
[----:B------:R0:W-:Y:S02]  /*0e60*/  STG.E desc[UR4][R14.64+0xc00], R21 ;  /* 0x000c00150e007986 */ /* 0x0001e4000c101904 */
.L_x_453:
[----:B------:R-:W-:Y:S05]  /*0e70*/  BSYNC.RECONVERGENT B0 ;  /* 0x0000000000007941 */ /* 0x000fea0003800200 */
.L_x_452:
[----:B------:R-:W-:Y:S05]  /*0e80*/  @P1 BRA `(.L_x_454) ;  /* 0xfffffff8006c1947 */ /* 0x000fea000383ffff */
.L_x_451:
[----:B------:R-:W-:-:S13]  /*0e90*/  ISETP.NE.AND P0, PT, R19, RZ, PT ;  /* 0x000000ff1300720c */ /* 0x000fda0003f05270 */
[----:B------:R-:W-:Y:S05]  /*0ea0*/  @!P0 EXIT ;  /* 0x000000000000894d */ /* 0x000fea0003800000 */
[----:B------:R-:W3:Y:S01]  /*0eb0*/  LDC R10, c[0x0][0x388] ;  /* 0x0000e200ff0a7b82 */ /* 0x000ee20000000800 */
[----:B------:R-:W-:Y:S02]  /*0ec0*/  ISETP.GE.U32.AND P1, PT, R19, 0x4, PT ;  /* 0x000000041300780c */ /* 0x000fe40003f26070 */
[----:B---3--:R-:W-:-:S04]  /*0ed0*/  LOP3.LUT R18, R10, 0x3, RZ, 0xc0, !PT ;  /* 0x000000030a127812 */ /* 0x008fc800078ec0ff */
[----:B------:R-:W-:-:S07]  /*0ee0*/  ISETP.NE.AND P0, PT, R18, RZ, PT ;  /* 0x000000ff1200720c */ /* 0x000fce0003f05270 */
[----:B------:R-:W-:Y:S06]  /*0ef0*/  @!P1 BRA `(.L_x_455) ;  /* 0x0000000400189947 */ /* 0x000fec0003800000 */
[----:B-1----:R-:W-:-:S05]  /*0f00*/  IMAD R11, R6, 0x80, R7 ;  /* 0x00000080060b7824 */ /* 0x002fca00078e0207 */
[----:B------:R-:W-:-:S13]  /*0f10*/  ISETP.GE.AND P2, PT, R11, R5, PT ;  /* 0x000000050b00720c */ /* 0x000fda0003f46270 */
[----:B--2---:R-:W1:Y:S01]  /*0f20*/  @!P2 LDC.64 R16, c[0x0][0x390] ;  /* 0x0000e400ff10ab82 */ /* 0x004e620000000a00 */
[----:B------:R-:W-:-:S07]  /*0f30*/  @!P2 IMAD.IADD R9, R0, 0x1, R11 ;  /* 0x000000010009a824 */ /* 0x000fce00078e020b */
[----:B0-----:R-:W0:Y:S01]  /*0f40*/  @!P2 LDC.64 R14, c[0x0][0x3a0] ;  /* 0x0000e800ff0eab82 */ /* 0x001e220000000a00 */
[----:B-1----:R-:W-:-:S04]  /*0f50*/  @!P2 IADD3 R16, P1, PT, R9, R16, RZ ;  /* 0x000000100910a210 */ /* 0x002fc80007f3e0ff */
[----:B------:R-:W-:-:S05]  /*0f60*/  @!P2 LEA.HI.X.SX32 R17, R9, R17, 0x1, P1 ;  /* 0x000000110911a211 */ /* 0x000fca00008f0eff */
[----:B------:R-:W2:Y:S01]  /*0f70*/  @!P2 LDG.E.U8 R16, desc[UR4][R16.64+-0x1] ;  /* 0xffffff041010a981 */ /* 0x000ea2000c1e1100 */
[----:B0-----:R-:W-:-:S05]  /*0f80*/  @!P2 IMAD.WIDE R14, R9, 0x4, R14 ;  /* 0x00000004090ea825 */ /* 0x001fca00078e020e */
[----:B------:R-:W3:Y:S04]  /*0f90*/  @!P2 LDG.E R19, desc[UR4][R14.64+-0x4] ;  /* 0xfffffc040e13a981 */ /* 0x000ee8000c1e1900 */
[----:B------:R0:W4:Y:S01]  /*0fa0*/  @!P2 LDG.E R20, desc[UR4][R14.64] ;  /* 0x000000040e14a981 */ /* 0x000122000c1e1900 */
[----:B------:R-:W-:Y:S01]  /*0fb0*/  VIADD R21, R11, 0x80 ;  /* 0x000000800b157836 */ /* 0x000fe20000000000 */
[----:B------:R-:W-:-:S04]  /*0fc0*/  @!P2 PRMT R13, R4, 0x9910, RZ ;  /* 0x00009910040da816 */ /* 0x000fc800000000ff */
[----:B------:R-:W-:-:S13]  /*0fd0*/  ISETP.GE.AND P1, PT, R21, R5, PT ;  /* 0x000000051500720c */ /* 0x000fda0003f26270 */
[----:B------:R-:W0:Y:S01]  /*0fe0*/  @!P1 LDC.64 R8, c[0x0][0x390] ;  /* 0x0000e400ff089b82 */ /* 0x000e220000000a00 */
[----:B------:R-:W-:Y:S01]  /*0ff0*/  @!P1 IMAD.IADD R21, R0, 0x1, R21 ;  /* 0x0000000100159824 */ /* 0x000fe200078e0215 */
[----:B--2---:R-:W-:-:S06]  /*1000*/  ISETP.NE.AND P3, PT, R16, R13, !P2 ;  /* 0x0000000d1000720c */ /* 0x004fcc0005765270 */
[----:B------:R-:W1:Y:S01]  /*1010*/  @!P1 LDC.64 R12, c[0x0][0x3a0] ;  /* 0x0000e800ff0c9b82 */ /* 0x000e620000000a00 */
[----:B---3--:R-:W-:-:S06]  /*1020*/  @!P2 VIADD R16, R19, 0x2 ;  /* 0x000000021310a836 */ /* 0x008fcc0000000000 */
[----:B------:R-:W-:Y:S01]  /*1030*/  @P3 VIADD R16, R19, 0xffffffff ;  /* 0xffffffff13103836 */ /* 0x000fe20000000000 */
[----:B0-----:R-:W-:-:S04]  /*1040*/  @!P1 IADD3 R14, P3, PT, R21, R8, RZ ;  /* 0x00000008150e9210 */ /* 0x001fc80007f7e0ff */
[----:B------:R-:W-:Y:S01]  /*1050*/  @!P1 LEA.HI.X.SX32 R15, R21, R9, 0x1, P3 ;  /* 0x00000009150f9211 */ /* 0x000fe200018f0eff */
[----:B------:R-:W-:Y:S01]  /*1060*/  IMAD.WIDE R8, R11, 0x4, R2 ;  /* 0x000000040b087825 */ /* 0x000fe200078e0202 */
[----:B----4-:R-:W-:-:S05]  /*1070*/  @!P2 VIADDMNMX.RELU R17, R20, 0xffffffff, R16, !PT ;  /* 0xffffffff1411a846 */ /* 0x010fca0007801110 */
[----:B------:R0:W-:Y:S04]  /*1080*/  @!P2 STG.E desc[UR4][R8.64], R17 ;  /* 0x000000110800a986 */ /* 0x0001e8000c101904 */
[----:B------:R2:W3:Y:S01]  /*1090*/  @!P1 LDG.E.U8 R14, desc[UR4][R14.64+-0x1] ;  /* 0xffffff040e0e9981 */ /* 0x0004e2000c1e1100 */
[----:B-1----:R-:W-:-:S05]  /*10a0*/  @!P1 IMAD.WIDE R20, R21, 0x4, R12 ;  /* 0x0000000415149825 */ /* 0x002fca00078e020c */
[----:B------:R-:W4:Y:S04]  /*10b0*/  @!P1 LDG.E R19, desc[UR4][R20.64+-0x4] ;  /* 0xfffffc0414139981 */ /* 0x000f28000c1e1900 */
[----:B------:R1:W5:Y:S01]  /*10c0*/  @!P1 LDG.E R22, desc[UR4][R20.64] ;  /* 0x0000000414169981 */ /* 0x000362000c1e1900 */
[----:B------:R-:W-:Y:S01]  /*10d0*/  VIADD R23, R11, 0x100 ;  /* 0x000001000b177836 */ /* 0x000fe20000000000 */
[----:B------:R-:W-:-:S04]  /*10e0*/  @!P1 PRMT R25, R4, 0x9910, RZ ;  /* 0x0000991004199816 */ /* 0x000fc800000000ff */
[----:B------:R-:W-:-:S13]  /*10f0*/  ISETP.GE.AND P2, PT, R23, R5, PT ;  /* 0x000000051700720c */ /* 0x000fda0003f46270 */
[----:B------:R-:W4:Y:S01]  /*1100*/  @!P2 LDC.64 R12, c[0x0][0x390] ;  /* 0x0000e400ff0cab82 */ /* 0x000f220000000a00 */
[----:B--2---:R-:W-:-:S07]  /*1110*/  @!P2 IMAD.IADD R15, R0, 0x1, R23 ;  /* 0x00000001000fa824 */ /* 0x004fce00078e0217 */
[----:B0-----:R-:W1:Y:S02]  /*1120*/  @!P2 LDC.64 R16, c[0x0][0x3a0] ;  /* 0x0000e800ff10ab82 */ /* 0x001e640000000a00 */
[----:B-1----:R-:W-:Y:S01]  /*1130*/  @!P2 IMAD.WIDE R20, R15, 0x4, R16 ;  /* 0x000000040f14a825 */ /* 0x002fe200078e0210 */
[----:B---3--:R-:W-:-:S03]  /*1140*/  ISETP.NE.AND P3, PT, R14, R25, !P1 ;  /* 0x000000190e00720c */ /* 0x008fc60004f65270 */
[----:B----4-:R-:W-:-:S10]  /*1150*/  @!P1 VIADD R14, R19, 0x2 ;  /* 0x00000002130e9836 */ /* 0x010fd40000000000 */
[----:B------:R-:W-:Y:S01]  /*1160*/  @P3 VIADD R14, R19, 0xffffffff ;  /* 0xffffffff130e3836 */ /* 0x000fe20000000000 */
[----:B------:R-:W-:-:S04]  /*1170*/  @!P2 IADD3 R12, P3, PT, R15, R12, RZ ;  /* 0x0000000c0f0ca210 */ /* 0x000fc80007f7e0ff */
[----:B-----5:R-:W-:Y:S02]  /*1180*/  @!P1 VIADDMNMX.RELU R19, R22, 0xffffffff, R14, !PT ;  /* 0xffffffff16139846 */ /* 0x020fe4000780110e */
[----:B------:R-:W-:-:S03]  /*1190*/  @!P2 LEA.HI.X.SX32 R13, R15, R13, 0x1, P3 ;  /* 0x0000000d0f0da211 */ /* 0x000fc600018f0eff */
[----:B------:R0:W-:Y:S04]  /*11a0*/  @!P1 STG.E desc[UR4][R8.64+0x200], R19 ;  /* 0x0002001308009986 */ /* 0x0001e8000c101904 */
[----:B------:R1:W2:Y:S04]  /*11b0*/  @!P2 LDG.E.U8 R12, desc[UR4][R12.64+-0x1] ;  /* 0xffffff040c0ca981 */ /* 0x0002a8000c1e1100 */
[----:B------:R-:W3:Y:S04]  /*11c0*/  @!P2 LDG.E R22, desc[UR4][R20.64+-0x4] ;  /* 0xfffffc041416a981 */ /* 0x000ee8000c1e1900 */
[----:B------:R-:W4:Y:S01]  /*11d0*/  @!P2 LDG.E R23, desc[UR4][R20.64] ;  /* 0x000000041417a981 */ /* 0x000f22000c1e1900 */
[----:B------:R-:W-:Y:S01]  /*11e0*/  VIADD R24, R11, 0x180 ;  /* 0x000001800b187836 */ /* 0x000fe20000000000 */
[----:B------:R-:W-:-:S04]  /*11f0*/  @!P2 PRMT R11, R4, 0x9910, RZ ;  /* 0x00009910040ba816 */ /* 0x000fc800000000ff */
[----:B------:R-:W-:-:S13]  /*1200*/  ISETP.GE.AND P1, PT, R24, R5, PT ;  /* 0x000000051800720c */ /* 0x000fda0003f26270 */
[----:B------:R-:W5:Y:S01]  /*1210*/  @!P1 LDC.64 R14, c[0x0][0x390] ;  /* 0x0000e400ff0e9b82 */ /* 0x000f620000000a00 */
[----:B-1----:R-:W-:-:S07]  /*1220*/  @!P1 IMAD.IADD R13, R0, 0x1, R24 ;  /* 0x00000001000d9824 */ /* 0x002fce00078e0218 */
[----:B------:R-:W1:Y:S02]  /*1230*/  @!P1 LDC.64 R16, c[0x0][0x3a0] ;  /* 0x0000e800ff109b82 */ /* 0x000e640000000a00 */
[----:B-1----:R-:W-:Y:S01]  /*1240*/  @!P1 IMAD.WIDE R16, R13, 0x4, R16 ;  /* 0x000000040d109825 */ /* 0x002fe200078e0210 */
[----:B--2---:R-:W-:-:S03]  /*1250*/  ISETP.NE.AND P3, PT, R12, R11, !P2 ;  /* 0x0000000b0c00720c */ /* 0x004fc60005765270 */
[----:B---3--:R-:W-:-:S10]  /*1260*/  @!P2 VIADD R11, R22, 0x2 ;  /* 0x00000002160ba836 */ /* 0x008fd40000000000 */
[----:B------:R-:W-:Y:S01]  /*1270*/  @P3 VIADD R11, R22, 0xffffffff ;  /* 0xffffffff160b3836 */ /* 0x000fe20000000000 */
[----:B-----5:R-:W-:-:S04]  /*1280*/  @!P1 IADD3 R14, P3, PT, R13, R14, RZ ;  /* 0x0000000e0d0e9210 */ /* 0x020fc80007f7e0ff */
[----:B----4-:R-:W-:Y:S02]  /*1290*/  @!P2 VIADDMNMX.RELU R23, R23, 0xffffffff, R11, !PT ;  /* 0xffffffff1717a846 */ /* 0x010fe4000780110b */
[----:B------:R-:W-:-:S03]  /*12a0*/  @!P1 LEA.HI.X.SX32 R15, R13, R15, 0x1, P3 ;  /* 0x0000000f0d0f9211 */ /* 0x000fc600018f0eff */
[----:B------:R3:W-:Y:S04]  /*12b0*/  @!P2 STG.E desc[UR4][R8.64+0x400], R23 ;  /* 0x000400170800a986 */ /* 0x0007e8000c101904 */
[----:B------:R-:W2:Y:S04]  /*12c0*/  @!P1 LDG.E.U8 R14, desc[UR4][R14.64+-0x1] ;  /* 0xffffff040e0e9981 */ /* 0x000ea8000c1e1100 */
[----:B------:R-:W4:Y:S04]  /*12d0*/  @!P1 LDG.E R11, desc[UR4][R16.64+-0x4] ;  /* 0xfffffc04100b9981 */ /* 0x000f28000c1e1900 */
[----:B------:R-:W5:Y:S01]  /*12e0*/  @!P1 LDG.E R13, desc[UR4][R16.64] ;  /* 0x00000004100d9981 */ /* 0x000f62000c1e1900 */
[----:B0-----:R-:W-:Y:S01]  /*12f0*/  @!P1 PRMT R19, R4, 0x9910, RZ ;  /* 0x0000991004139816 */ /* 0x001fe200000000ff */
[----:B------:R-:W-:-:S03]  /*1300*/  VIADD R6, R6, 0x4 ;  /* 0x0000000406067836 */ /* 0x000fc60000000000 */
[----:B--2---:R-:W-:Y:S01]  /*1310*/  ISETP.NE.AND P2, PT, R14, R19, !P1 ;  /* 0x000000130e00720c */ /* 0x004fe20004f45270 */
[----:B----4-:R-:W-:-:S12]  /*1320*/  @!P1 VIADD R12, R11, 0x2 ;  /* 0x000000020b0c9836 */ /* 0x010fd80000000000 */
[----:B------:R-:W-:-:S05]  /*1330*/  @P2 VIADD R12, R11, 0xffffffff ;  /* 0xffffffff0b0c2836 */ /* 0x000fca0000000000 */
[----:B-----5:R-:W-:-:S05]  /*1340*/  @!P1 VIADDMNMX.RELU R13, R13, 0xffffffff, R12, !PT ;  /* 0xffffffff0d0d9846 */ /* 0x020fca000780110c */
[----:B------:R3:W-:Y:S02]  /*1350*/  @!P1 STG.E desc[UR4][R8.64+0x600], R13 ;  /* 0x0006000d08009986 */ /* 0x0007e4000c101904 */
.L_x_455:
[----:B------:R-:W-:Y:S05]  /*1360*/  @!P0 EXIT ;  /* 0x000000000000894d */ /* 0x000fea0003800000 */
[----:B------:R-:W-:Y:S02]  /*1370*/  ISETP.NE.AND P1, PT, R18, 0x1, PT ;  /* 0x000000011200780c */ /* 0x000fe40003f25270 */
[----:B------:R-:W-:-:S04]  /*1380*/  LOP3.LUT R10, R10, 0x1, RZ, 0xc0, !PT ;  /* 0x000000010a0a7812 */ /* 0x000fc800078ec0ff */
[----:B------:R-:W-:-:S07]  /*1390*/  ISETP.NE.U32.AND P0, PT, R10, 0x1, PT ;  /* 0x000000010a00780c */ /* 0x000fce0003f05070 */
[----:B------:R-:W-:Y:S06]  /*13a0*/  @!P1 BRA `(.L_x_456) ;  /* 0x0000000000909947 */ /* 0x000fec0003800000 */
[----:B-1-3--:R-:W-:-:S05]  /*13b0*/  IMAD R13, R6, 0x80, R7 ;  /* 0x00000080060d7824 */ /* 0x00afca00078e0207 */
[----:B------:R-:W-:-:S13]  /*13c0*/  ISETP.GE.AND P1, PT, R13, R5, PT ;  /* 0x000000050d00720c */ /* 0x000fda0003f26270 */
[----:B--2---:R-:W1:Y:S01]  /*13d0*/  @!P1 LDC.64 R16, c[0x0][0x390] ;  /* 0x0000e400ff109b82 */ /* 0x004e620000000a00 */
[----:B------:R-:W-:-:S07]  /*13e0*/  @!P1 IMAD.IADD R9, R0, 0x1, R13 ;  /* 0x0000000100099824 */ /* 0x000fce00078e020d */
[----:B0-----:R-:W0:Y:S01]  /*13f0*/  @!P1 LDC.64 R14, c[0x0][0x3a0] ;  /* 0x0000e800ff0e9b82 */ /* 0x001e220000000a00 */
[----:B-1----:R-:W-:-:S04]  /*1400*/  @!P1 IADD3 R16, P2, PT, R9, R16, RZ ;  /* 0x0000001009109210 */ /* 0x002fc80007f5e0ff */
[----:B------:R-:W-:-:S05]  /*1410*/  @!P1 LEA.HI.X.SX32 R17, R9, R17, 0x1, P2 ;  /* 0x0000001109119211 */ /* 0x000fca00010f0eff */
[----:B------:R1:W2:Y:S01]  /*1420*/  @!P1 LDG.E.U8 R16, desc[UR4][R16.64+-0x1] ;  /* 0xffffff0410109981 */ /* 0x0002a2000c1e1100 */
[----:B0-----:R-:W-:-:S05]  /*1430*/  @!P1 IMAD.WIDE R14, R9, 0x4, R14 ;  /* 0x00000004090e9825 */ /* 0x001fca00078e020e */
[----:B------:R-:W3:Y:S04]  /*1440*/  @!P1 LDG.E R12, desc[UR4][R14.64+-0x4] ;  /* 0xfffffc040e0c9981 */ /* 0x000ee8000c1e1900 */
[----:B------:R-:W4:Y:S01]  /*1450*/  @!P1 LDG.E R18, desc[UR4][R14.64] ;  /* 0x000000040e129981 */ /* 0x000f22000c1e1900 */
[----:B------:R-:W-:Y:S01]  /*1460*/  VIADD R19, R13, 0x80 ;  /* 0x000000800d137836 */ /* 0x000fe20000000000 */
[----:B------:R-:W-:-:S04]  /*1470*/  @!P1 PRMT R9, R4, 0x9910, RZ ;  /* 0x0000991004099816 */ /* 0x000fc800000000ff */
[----:B------:R-:W-:-:S13]  /*1480*/  ISETP.GE.AND P2, PT, R19, R5, PT ;  /* 0x000000051300720c */ /* 0x000fda0003f46270 */
[----:B------:R-:W0:Y:S01]  /*1490*/  @!P2 LDC.64 R10, c[0x0][0x390] ;  /* 0x0000e400ff0aab82 */ /* 0x000e220000000a00 */
[----:B-1----:R-:W-:Y:S01]  /*14a0*/  @!P2 IMAD.IADD R17, R0, 0x1, R19 ;  /* 0x000000010011a824 */ /* 0x002fe200078e0213 */
[----:B--2---:R-:W-:-:S06]  /*14b0*/  ISETP.NE.AND P3, PT, R16, R9, !P1 ;  /* 0x000000091000720c */ /* 0x004fcc0004f65270 */
[----:B------:R-:W1:Y:S01]  /*14c0*/  @!P2 LDC.64 R8, c[0x0][0x3a0] ;  /* 0x0000e800ff08ab82 */ /* 0x000e620000000a00 */
[----:B---3--:R-:W-:-:S06]  /*14d0*/  @!P1 VIADD R16, R12, 0x2 ;  /* 0x000000020c109836 */ /* 0x008fcc0000000000 */
[----:B------:R-:W-:Y:S01]  /*14e0*/  @P3 VIADD R16, R12, 0xffffffff ;  /* 0xffffffff0c103836 */ /* 0x000fe20000000000 */
[----:B0-----:R-:W-:Y:S01]  /*14f0*/  @!P2 IADD3 R10, P3, PT, R17, R10, RZ ;  /* 0x0000000a110aa210 */ /* 0x001fe20007f7e0ff */
[----:B------:R-:W-:-:S03]  /*1500*/  IMAD.WIDE R12, R13, 0x4, R2 ;  /* 0x000000040d0c7825 */ /* 0x000fc600078e0202 */
[----:B----4-:R-:W-:Y:S02]  /*1510*/  @!P1 VIADDMNMX.RELU R15, R18, 0xffffffff, R16, !PT ;  /* 0xffffffff120f9846 */ /* 0x010fe40007801110 */
[----:B------:R-:W-:-:S03]  /*1520*/  @!P2 LEA.HI.X.SX32 R11, R17, R11, 0x1, P3 ;  /* 0x0000000b110ba211 */ /* 0x000fc600018f0eff */
[----:B------:R4:W-:Y:S04]  /*1530*/  @!P1 STG.E desc[UR4][R12.64], R15 ;  /* 0x0000000f0c009986 */ /* 0x0009e8000c101904 */
[----:B------:R-:W2:Y:S01]  /*1540*/  @!P2 LDG.E.U8 R10, desc[UR4][R10.64+-0x1] ;  /* 0xffffff040a0aa981 */ /* 0x000ea2000c1e1100 */
[----:B-1----:R-:W-:-:S05]  /*1550*/  @!P2 IMAD.WIDE R8, R17, 0x4, R8 ;  /* 0x000000041108a825 */ /* 0x002fca00078e0208 */
[----:B------:R-:W3:Y:S04]  /*1560*/  @!P2 LDG.E R14, desc[UR4][R8.64+-0x4] ;  /* 0xfffffc04080ea981 */ /* 0x000ee8000c1e1900 */
[----:B------:R-:W5:Y:S01]  /*1570*/  @!P2 LDG.E R17, desc[UR4][R8.64] ;  /* 0x000000040811a981 */ /* 0x000f62000c1e1900 */
[----:B------:R-:W-:Y:S01]  /*1580*/  @!P2 PRMT R19, R4, 0x9910, RZ ;  /* 0x000099100413a816 */ /* 0x000fe200000000ff */
[----:B------:R-:W-:-:S03]  /*1590*/  VIADD R6, R6, 0x2 ;  /* 0x0000000206067836 */ /* 0x000fc60000000000 */
[----:B--2---:R-:W-:Y:S01]  /*15a0*/  ISETP.NE.AND P1, PT, R10, R19, !P2 ;  /* 0x000000130a00720c */ /* 0x004fe20005725270 */
[----:B---3--:R-:W-:-:S12]  /*15b0*/  @!P2 VIADD R16, R14, 0x2 ;  /* 0x000000020e10a836 */ /* 0x008fd80000000000 */
[----:B------:R-:W-:-:S05]  /*15c0*/  @P1 VIADD R16, R14, 0xffffffff ;  /* 0xffffffff0e101836 */ /* 0x000fca0000000000 */
[----:B-----5:R-:W-:-:S05]  /*15d0*/  @!P2 VIADDMNMX.RELU R17, R17, 0xffffffff, R16, !PT ;  /* 0xffffffff1111a846 */ /* 0x020fca0007801110 */
[----:B------:R4:W-:Y:S02]  /*15e0*/  @!P2 STG.E desc[UR4][R12.64+0x200], R17 ;  /* 0x000200110c00a986 */ /* 0x0009e4000c101904 */
.L_x_456:
[----:B------:R-:W-:Y:S05]  /*15f0*/  @P0 EXIT ;  /* 0x000000000000094d */ /* 0x000fea0003800000 */
[----:B-1----:R-:W-:-:S05]  /*1600*/  IMAD R11, R6, 0x80, R7 ;  /* 0x00000080060b7824 */ /* 0x002fca00078e0207 */
[----:B------:R-:W-:-:S13]  /*1610*/  ISETP.GE.AND P0, PT, R11, R5, PT ;  /* 0x000000050b00720c */ /* 0x000fda0003f06270 */
[----:B------:R-:W-:Y:S05]  /*1620*/  @P0 EXIT ;  /* 0x000000000000094d */ /* 0x000fea0003800000 */
[----:B------:R-:W3:Y:S01]  /*1630*/  LDCU.64 UR6, c[0x0][0x390] ;  /* 0x00007200ff0677ac */ /* 0x000ee20008000a00 */
[----:B------:R-:W1:Y:S01]  /*1640*/  LDC.64 R6, c[0x0][0x3a0] ;  /* 0x0000e800ff067b82 */ /* 0x000e620000000a00 */
[----:B------:R-:W-:-:S05]  /*1650*/  IMAD.IADD R5, R0, 0x1, R11 ;  /* 0x0000000100057824 */ /* 0x000fca00078e020b */
[----:B---3--:R-:W-:-:S04]  /*1660*/  IADD3 R8, P0, PT, R5, UR6, RZ ;  /* 0x0000000605087c10 */ /* 0x008fc8000ff1e0ff */
[----:B--2---:R-:W-:-:S05]  /*1670*/  LEA.HI.X.SX32 R9, R5, UR7, 0x1, P0 ;  /* 0x0000000705097c11 */ /* 0x004fca00080f0eff */
[----:B------:R-:W2:Y:S01]  /*1680*/  LDG.E.U8 R8, desc[UR4][R8.64+-0x1] ;  /* 0xffffff0408087981 */ /* 0x000ea2000c1e1100 */
[----:B-1----:R-:W-:-:S05]  /*1690*/  IMAD.WIDE R6, R5, 0x4, R6 ;  /* 0x0000000405067825 */ /* 0x002fca00078e0206 */
[----:B------:R-:W3:Y:S04]  /*16a0*/  LDG.E R0, desc[UR4][R6.64+-0x4] ;  /* 0xfffffc0406007981 */ /* 0x000ee8000c1e1900 */
[----:B------:R-:W5:Y:S01]  /*16b0*/  LDG.E R5, desc[UR4][R6.64] ;  /* 0x0000000406057981 */ /* 0x000f62000c1e1900 */
[----:B0---4-:R-:W-:Y:S01]  /*16c0*/  PRMT R13, R4, 0x9910, RZ ;  /* 0x00009910040d7816 */ /* 0x011fe200000000ff */
[----:B------:R-:W-:-:S03]  /*16d0*/  IMAD.WIDE R2, R11, 0x4, R2 ;  /* 0x000000040b027825 */ /* 0x000fc600078e0202 */
[----:B--2---:R-:W-:Y:S01]  /*16e0*/  ISETP.NE.AND P0, PT, R8, R13, PT ;  /* 0x0000000d0800720c */ /* 0x004fe20003f05270 */
[----:B---3--:R-:W-:-:S12]  /*16f0*/  VIADD R4, R0, 0x2 ;  /* 0x0000000200047836 */ /* 0x008fd80000000000 */
[----:B------:R-:W-:-:S05]  /*1700*/  @P0 VIADD R4, R0, 0xffffffff ;  /* 0xffffffff00040836 */ /* 0x000fca0000000000 */
[----:B-----5:R-:W-:-:S05]  /*1710*/  VIADDMNMX.RELU R5, R5, 0xffffffff, R4, !PT ;  /* 0xffffffff05057846 */ /* 0x020fca0007801104 */
[----:B------:R-:W-:Y:S01]  /*1720*/  STG.E desc[UR4][R2.64], R5 ;  /* 0x0000000502007986 */ /* 0x000fe2000c101904 */
[----:B------:R-:W-:Y:S05]  /*1730*/  EXIT ;  /* 0x000000000000794d */ /* 0x000fea0003800000 */
.L_x_450:
[----:B------:R-:W-:-:S13]  /*1740*/  ISETP.GE.AND P0, PT, R8, 0x1, PT ;  /* 0x000000010800780c */ /* 0x000fda0003f06270 */
[----:B------:R-:W-:Y:S05]  /*1750*/  @!P0 EXIT ;  /* 0x000000000000894d */ /* 0x000fea0003800000 */
[----:B------:R-:W1:Y:S01]  /*1760*/  S2R R5, SR_TID.X ;  /* 0x0000000000057919 */ /* 0x000e620000002100 */
[C---:B------:R-:W-:Y:S01]  /*1770*/  ISETP.GE.U32.AND P1, PT, R8.reuse, 0x8, PT ;  /* 0x000000080800780c */ /* 0x040fe20003f26070 */
[----:B------:R-:W-:Y:S01]  /*1780*/  IMAD.MOV.U32 R18, RZ, RZ, RZ ;  /* 0x000000ffff127224 */ /* 0x000fe200078e00ff */
[----:B------:R-:W-:-:S04]  /*1790*/  LOP3.LUT R22, R8, 0x7, RZ, 0xc0, !PT ;  /* 0x0000000708167812 */ /* 0x000fc800078ec0ff */
[----:B------:R-:W-:-:S07]  /*17a0*/  ISETP.NE.AND P0, PT, R22, RZ, PT ;  /* 0x000000ff1600720c */ /* 0x000fce0003f05270 */
[----:B------:R-:W-:Y:S06]  /*17b0*/  @!P1 BRA `(.L_x_457) ;  /* 0x0000000400549947 */ /* 0x000fec0003800000 */
[----:B-1----:R-:W-:Y:S01]  /*17c0*/  IADD3 R9, PT, PT, R6, UR6, R5 ;  /* 0x0000000606097c10 */ /* 0x002fe2000fffe005 */
[C---:B------:R-:W-:Y:S01]  /*17d0*/  IMAD.WIDE.U32 R14, R5.reuse, 0x4, R2 ;  /* 0x00000004050e7825 */ /* 0x040fe200078e0002 */
[----:B------:R-:W-:Y:S01]  /*17e0*/  IADD3 R6, P1, PT, R2, 0x600, RZ ;  /* 0x0000060002067810 */ /* 0x000fe20007f3e0ff */
[----:B------:R-:W1:Y:S01]  /*17f0*/  LDCU.64 UR8, c[0x0][0x390] ;  /* 0x00007200ff0877ac */ /* 0x000e620008000a00 */
[----:B------:R-:W-:Y:S01]  /*1800*/  LOP3.LUT R18, R8, 0x7ffffff8, RZ, 0xc0, !PT ;  /* 0x7ffffff808127812 */ /* 0x000fe200078ec0ff */
[----:B------:R-:W-:Y:S01]  /*1810*/  VIADD R19, R5, 0x80 ;  /* 0x0000008005137836 */ /* 0x000fe20000000000 */
[----:B0-----:R-:W-:Y:S01]  /*1820*/  PRMT R20, R4, 0x9910, RZ ;  /* 0x0000991004147816 */ /* 0x001fe200000000ff */
[----:B------:R-:W-:Y:S02]  /*1830*/  IMAD.X R7, RZ, RZ, R3, P1 ;  /* 0x000000ffff077224 */ /* 0x000fe400008e0603 */
[----:B------:R-:W-:-:S07]  /*1840*/  IMAD.MOV R21, RZ, RZ, -R18 ;  /* 0x000000ffff157224 */ /* 0x000fce00078e0a12 */
.L_x_458:
[----:B------:R-:W0:Y:S01]  /*1850*/  LDC.64 R12, c[0x0][0x3a0] ;  /* 0x0000e800ff0c7b82 */ /* 0x000e220000000a00 */
[----:B-1----:R-:W-:-:S04]  /*1860*/  IADD3 R10, P1, PT, R9, UR8, RZ ;  /* 0x00000008090a7c10 */ /* 0x002fc8000ff3e0ff */
[----:B------:R-:W-:-:S05]  /*1870*/  LEA.HI.X.SX32 R11, R9, UR9, 0x1, P1 ;  /* 0x00000009090b7c11 */ /* 0x000fca00088f0eff */
[----:B--2---:R-:W2:Y:S01]  /*1880*/  LDG.E.U8 R17, desc[UR4][R10.64+-0x1] ;  /* 0xffffff040a117981 */ /* 0x004ea2000c1e1100 */
[----:B0-----:R-:W-:-:S05]  /*1890*/  IMAD.WIDE R12, R9, 0x4, R12 ;  /* 0x00000004090c7825 */ /* 0x001fca00078e020c */
[----:B------:R-:W3:Y:S04]  /*18a0*/  LDG.E R16, desc[UR4][R12.64+-0x4] ;  /* 0xfffffc040c107981 */ /* 0x000ee8000c1e1900 */
[----:B------:R-:W4:Y:S01]  /*18b0*/  LDG.E R24, desc[UR4][R12.64] ;  /* 0x000000040c187981 */ /* 0x000f22000c1e1900 */
[----:B--2---:R-:W-:Y:S01]  /*18c0*/  ISETP.NE.AND P1, PT, R17, R20, PT ;  /* 0x000000141100720c */ /* 0x004fe20003f25270 */
[----:B---3--:R-:W-:-:S12]  /*18d0*/  VIADD R17, R16, 0x2 ;  /* 0x0000000210117836 */ /* 0x008fd80000000000 */
[----:B------:R-:W-:-:S05]  /*18e0*/  @P1 VIADD R17, R16, 0xffffffff ;  /* 0xffffffff10111836 */ /* 0x000fca0000000000 */
[----:B----4-:R-:W-:-:S05]  /*18f0*/  VIADDMNMX.RELU R23, R24, 0xffffffff, R17, !PT ;  /* 0xffffffff18177846 */ /* 0x010fca0007801111 */
[----:B------:R0:W-:Y:S04]  /*1900*/  STG.E desc[UR4][R14.64], R23 ;  /* 0x000000170e007986 */ /* 0x0001e8000c101904 */
[----:B------:R-:W2:Y:S04]  /*1910*/  LDG.E.U8 R17, desc[UR4][R10.64+0x7f] ;  /* 0x00007f040a117981 */ /* 0x000ea8000c1e1100 */
[----:B------:R-:W3:Y:S04]  /*1920*/  LDG.E R16, desc[UR4][R12.64+0x1fc] ;  /* 0x0001fc040c107981 */ /* 0x000ee8000c1e1900 */
[----:B------:R-:W4:Y:S01]  /*1930*/  LDG.E R25, desc[UR4][R12.64+0x200] ;  /* 0x000200040c197981 */ /* 0x000f22000c1e1900 */
[----:B--2---:R-:W-:Y:S01]  /*1940*/  ISETP.NE.AND P1, PT, R17, R20, PT ;  /* 0x000000141100720c */ /* 0x004fe20003f25270 */
[----:B---3--:R-:W-:-:S12]  /*1950*/  VIADD R24, R16, 0x2 ;  /* 0x0000000210187836 */ /* 0x008fd80000000000 */
[----:B------:R-:W-:Y:S02]  /*1960*/  @P1 VIADD R24, R16, 0xffffffff ;  /* 0xffffffff10181836 */ /* 0x000fe40000000000 */
[----:B------:R-:W-:-:S03]  /*1970*/  IMAD.WIDE R16, R19, 0x4, R6 ;  /* 0x0000000413107825 */ /* 0x000fc600078e0206 */
[----:B----4-:R-:W-:-:S05]  /*1980*/  VIADDMNMX.RELU R25, R25, 0xffffffff, R24, !PT ;  /* 0xffffffff19197846 */ /* 0x010fca0007801118 */
[----:B------:R1:W-:Y:S04]  /*1990*/  STG.E desc[UR4][R16.64+-0x600], R25 ;  /* 0xfffa001910007986 */ /* 0x0003e8000c101904 */
[----:B------:R-:W2:Y:S04]  /*19a0*/  LDG.E.U8 R27, desc[UR4][R10.64+0xff] ;  /* 0x0000ff040a1b7981 */ /* 0x000ea8000c1e1100 */
[----:B0-----:R-:W3:Y:S04]  /*19b0*/  LDG.E R23, desc[UR4][R12.64+0x3fc] ;  /* 0x0003fc040c177981 */ /* 0x001ee8000c1e1900 */
[----:B------:R-:W4:Y:S01]  /*19c0*/  LDG.E R29, desc[UR4][R12.64+0x400] ;  /* 0x000400040c1d7981 */ /* 0x000f22000c1e1900 */
[----:B--2---:R-:W-:Y:S01]  /*19d0*/  ISETP.NE.AND P1, PT, R27, R20, PT ;  /* 0x000000141b00720c */ /* 0x004fe20003f25270 */
[----:B---3--:R-:W-:-:S12]  /*19e0*/  VIADD R24, R23, 0x2 ;  /* 0x0000000217187836 */ /* 0x008fd80000000000 */
[----:B------:R-:W-:-:S05]  /*19f0*/  @P1 VIADD R24, R23, 0xffffffff ;  /* 0xffffffff17181836 */ /* 0x000fca0000000000 */
[----:B----4-:R-:W-:-:S05]  /*1a00*/  VIADDMNMX.RELU R29, R29, 0xffffffff, R24, !PT ;  /* 0xffffffff1d1d7846 */ /* 0x010fca0007801118 */
[----:B------:R-:W-:Y:S04]  /*1a10*/  STG.E desc[UR4][R16.64+-0x400], R29 ;  /* 0xfffc001d10007986 */ /* 0x000fe8000c101904 */
[----:B------:R-:W2:Y:S04]  /*1a20*/  LDG.E.U8 R23, desc[UR4][R10.64+0x17f] ;  /* 0x00017f040a177981 */ /* 0x000ea8000c1e1100 */
[----:B------:R-:W3:Y:S04]  /*1a30*/  LDG.E R24, desc[UR4][R12.64+0x5fc] ;  /* 0x0005fc040c187981 */ /* 0x000ee8000c1e1900 */
[----:B------:R-:W4:Y:S01]  /*1a40*/  LDG.E R26, desc[UR4][R12.64+0x600] ;  /* 0x000600040c1a7981 */ /* 0x000f22000c1e1900 */
[----:B--2---:R-:W-:Y:S01]  /*1a50*/  ISETP.NE.AND P1, PT, R23, R20, PT ;  /* 0x000000141700720c */ /* 0x004fe20003f25270 */
[----:B---3--:R-:W-:-:S12]  /*1a60*/  VIADD R23, R24, 0x2 ;  /* 0x0000000218177836 */ /* 0x008fd80000000000 */
[----:B------:R-:W-:-:S05]  /*1a70*/  @P1 VIADD R23, R24, 0xffffffff ;  /* 0xffffffff18171836 */ /* 0x000fca0000000000 */
[----:B----4-:R-:W-:-:S05]  /*1a80*/  VIADDMNMX.RELU R23, R26, 0xffffffff, R23, !PT ;  /* 0xffffffff1a177846 */ /* 0x010fca0007801117 */
[----:B------:R0:W-:Y:S04]  /*1a90*/  STG.E desc[UR4][R16.64+-0x200], R23 ;  /* 0xfffe001710007986 */ /* 0x0001e8000c101904 */
[----:B-1----:R-:W2:Y:S04]  /*1aa0*/  LDG.E.U8 R25, desc[UR4][R10.64+0x1ff] ;  /* 0x0001ff040a197981 */ /* 0x002ea8000c1e1100 */
        /* <DEDUP_REMOVED lines=8> */
[----:B------:R-:W0:Y:S04]  /*1b30*/  LDG.E R24, desc[UR4][R12.64+0x9fc] ;  /* 0x0009fc040c187981 */ /* 0x000e28000c1e1900 */
[----:B------:R-:W3:Y:S01]  /*1b40*/  LDG.E R26, desc[UR4][R12.64+0xa00] ;  /* 0x000a00040c1a7981 */ /* 0x000ee2000c1e1900 */
[----:B--2---:R-:W-:Y:S01]  /*1b50*/  ISETP.NE.AND P1, PT, R27, R20, PT ;  /* 0x000000141b00720c */ /* 0x004fe20003f25270 */
[----:B0-----:R-:W-:-:S12]  /*1b60*/  VIADD R23, R24, 0x2 ;  /* 0x0000000218177836 */ /* 0x001fd80000000000 */
[----:B------:R-:W-:-:S05]  /*1b70*/  @P1 VIADD R23, R24, 0xffffffff ;  /* 0xffffffff18171836 */ /* 0x000fca0000000000 */
[----:B---3--:R-:W-:-:S05]  /*1b80*/  VIADDMNMX.RELU R23, R26, 0xffffffff, R23, !PT ;  /* 0xffffffff1a177846 */ /* 0x008fca0007801117 */
[----:B------:R0:W-:Y:S04]  /*1b90*/  STG.E desc[UR4][R16.64+0x200], R23 ;  /* 0x0002001710007986 */ /* 0x0001e8000c101904 */
[----:B------:R-:W2:Y:S04]  /*1ba0*/  LDG.E.U8 R27, desc[UR4][R10.64+0x2ff] ;  /* 0x0002ff040a1b7981 */ /* 0x000ea8000c1e1100 */
[----:B------:R-:W1:Y:S04]  /*1bb0*/  LDG.E R24, desc[UR4][R12.64+0xbfc] ;  /* 0x000bfc040c187981 */ /* 0x000e68000c1e1900 */
[----:B------:R-:W3:Y:S01]  /*1bc0*/  LDG.E R26, desc[UR4][R12.64+0xc00] ;  /* 0x000c00040c1a7981 */ /* 0x000ee2000c1e1900 */
[----:B--2---:R-:W-:Y:S01]  /*1bd0*/  ISETP.NE.AND P1, PT, R27, R20, PT ;  /* 0x000000141b00720c */ /* 0x004fe20003f25270 */
[----:B-1----:R-:W-:-:S12]  /*1be0*/  VIADD R25, R24, 0x2 ;  /* 0x0000000218197836 */ /* 0x002fd80000000000 */
[----:B------:R-:W-:-:S05]  /*1bf0*/  @P1 VIADD R25, R24, 0xffffffff ;  /* 0xffffffff18191836 */ /* 0x000fca0000000000 */
[----:B---3--:R-:W-:-:S05]  /*1c00*/  VIADDMNMX.RELU R25, R26, 0xffffffff, R25, !PT ;  /* 0xffffffff1a197846 */ /* 0x008fca0007801119 */
[----:B------:R2:W-:Y:S04]  /*1c10*/  STG.E desc[UR4][R16.64+0x400], R25 ;  /* 0x0004001910007986 */ /* 0x0005e8000c101904 */
[----:B------:R-:W3:Y:S04]  /*1c20*/  LDG.E.U8 R27, desc[UR4][R10.64+0x37f] ;  /* 0x00037f040a1b7981 */ /* 0x000ee8000c1e1100 */
[----:B------:R-:W0:Y:S04]  /*1c30*/  LDG.E R24, desc[UR4][R12.64+0xdfc] ;  /* 0x000dfc040c187981 */ /* 0x000e28000c1e1900 */
[----:B------:R-:W4:Y:S01]  /*1c40*/  LDG.E R26, desc[UR4][R12.64+0xe00] ;  /* 0x000e00040c1a7981 */ /* 0x000f22000c1e1900 */
[----:B------:R-:W-:Y:S01]  /*1c50*/  VIADD R21, R21, 0x8 ;  /* 0x0000000815157836 */ /* 0x000fe20000000000 */
[----:B------:R-:W-:Y:S01]  /*1c60*/  IADD3 R14, P2, PT, R14, 0x1000, RZ ;  /* 0x000010000e0e7810 */ /* 0x000fe20007f5e0ff */
[----:B------:R-:W-:-:S02]  /*1c70*/  VIADD R19, R19, 0x400 ;  /* 0x0000040013137836 */ /* 0x000fc40000000000 */
[----:B------:R-:W-:Y:S02]  /*1c80*/  VIADD R9, R9, 0x400 ;  /* 0x0000040009097836 */ /* 0x000fe40000000000 */
[----:B------:R-:W-:Y:S01]  /*1c90*/  IMAD.X R15, RZ, RZ, R15, P2 ;  /* 0x000000ffff0f7224 */ /* 0x000fe200010e060f */
[----:B---3--:R-:W-:Y:S01]  /*1ca0*/  ISETP.NE.AND P1, PT, R27, R20, PT ;  /* 0x000000141b00720c */ /* 0x008fe20003f25270 */
[----:B0-----:R-:W-:-:S12]  /*1cb0*/  VIADD R23, R24, 0x2 ;  /* 0x0000000218177836 */ /* 0x001fd80000000000 */
[----:B------:R-:W-:Y:S01]  /*1cc0*/  @P1 VIADD R23, R24, 0xffffffff ;  /* 0xffffffff18171836 */ /* 0x000fe20000000000 */
[----:B------:R-:W-:-:S04]  /*1cd0*/  ISETP.NE.AND P1, PT, R21, RZ, PT ;  /* 0x000000ff1500720c */ /* 0x000fc80003f25270 */
[----:B----4-:R-:W-:-:S05]  /*1ce0*/  VIADDMNMX.RELU R23, R26, 0xffffffff, R23, !PT ;  /* 0xffffffff1a177846 */ /* 0x010fca0007801117 */
[----:B------:R2:W-:Y:S04]  /*1cf0*/  STG.E desc[UR4][R16.64+0x600], R23 ;  /* 0x0006001710007986 */ /* 0x0005e8000c101904 */
[----:B------:R-:W-:Y:S05]  /*1d00*/  @P1 BRA `(.L_x_458) ;  /* 0xfffffff800d01947 */ /* 0x000fea000383ffff */
.L_x_457:
[----:B------:R-:W-:Y:S05]  /*1d10*/  @!P0 EXIT ;  /* 0x000000000000894d */ /* 0x000fea0003800000 */
[----:B------:R-:W-:Y:S02]  /*1d20*/  ISETP.GE.U32.AND P1, PT, R22, 0x4, PT ;  /* 0x000000041600780c */ /* 0x000fe40003f26070 */
[----:B------:R-:W-:-:S04]  /*1d30*/  LOP3.LUT R19, R8, 0x3, RZ, 0xc0, !PT ;  /* 0x0000000308137812 */ /* 0x000fc800078ec0ff */
[----:B------:R-:W-:-:S07]  /*1d40*/  ISETP.NE.AND P0, PT, R19, RZ, PT ;  /* 0x000000ff1300720c */ /* 0x000fce0003f05270 */
[----:B------:R-:W-:Y:S06]  /*1d50*/  @!P1 BRA `(.L_x_459) ;  /* 0x0000000000a89947 */ /* 0x000fec0003800000 */
[----:B------:R-:W3:Y:S01]  /*1d60*/  LDCU.64 UR6, c[0x0][0x390] ;  /* 0x00007200ff0677ac */ /* 0x000ee20008000a00 */
[----:B-1----:R-:W-:Y:S01]  /*1d70*/  IMAD R13, R18, 0x80, R5 ;  /* 0x00000080120d7824 */ /* 0x002fe200078e0205 */
[----:B------:R-:W1:Y:S03]  /*1d80*/  LDC.64 R10, c[0x0][0x3a0] ;  /* 0x0000e800ff0a7b82 */ /* 0x000e660000000a00 */
[----:B------:R-:W-:-:S05]  /*1d90*/  IMAD.IADD R9, R0, 0x1, R13 ;  /* 0x0000000100097824 */ /* 0x000fca00078e020d */
[----:B---3--:R-:W-:-:S04]  /*1da0*/  IADD3 R6, P1, PT, R9, UR6, RZ ;  /* 0x0000000609067c10 */ /* 0x008fc8000ff3e0ff */
[----:B------:R-:W-:-:S05]  /*1db0*/  LEA.HI.X.SX32 R7, R9, UR7, 0x1, P1 ;  /* 0x0000000709077c11 */ /* 0x000fca00088f0eff */
[----:B------:R-:W3:Y:S01]  /*1dc0*/  LDG.E.U8 R12, desc[UR4][R6.64+-0x1] ;  /* 0xffffff04060c7981 */ /* 0x000ee2000c1e1100 */
[----:B-1----:R-:W-:-:S05]  /*1dd0*/  IMAD.WIDE R10, R9, 0x4, R10 ;  /* 0x00000004090a7825 */ /* 0x002fca00078e020a */
[----:B------:R-:W4:Y:S04]  /*1de0*/  LDG.E R14, desc[UR4][R10.64+-0x4] ;  /* 0xfffffc040a0e7981 */ /* 0x000f28000c1e1900 */
[----:B--2---:R-:W2:Y:S01]  /*1df0*/  LDG.E R16, desc[UR4][R10.64] ;  /* 0x000000040a107981 */ /* 0x004ea2000c1e1900 */
[----:B0-----:R-:W-:-:S04]  /*1e00*/  PRMT R9, R4, 0x9910, RZ ;  /* 0x0000991004097816 */ /* 0x001fc800000000ff */
[----:B---3--:R-:W-:Y:S01]  /*1e10*/  ISETP.NE.AND P1, PT, R12, R9, PT ;  /* 0x000000090c00720c */ /* 0x008fe20003f25270 */
[----:B------:R-:W-:-:S04]  /*1e20*/  IMAD.WIDE R12, R13, 0x4, R2 ;  /* 0x000000040d0c7825 */ /* 0x000fc800078e0202 */
[----:B----4-:R-:W-:-:S08]  /*1e30*/  VIADD R15, R14, 0x2 ;  /* 0x000000020e0f7836 */ /* 0x010fd00000000000 */
[----:B------:R-:W-:-:S05]  /*1e40*/  @P1 VIADD R15, R14, 0xffffffff ;  /* 0xffffffff0e0f1836 */ /* 0x000fca0000000000 */
[----:B--2---:R-:W-:-:S05]  /*1e50*/  VIADDMNMX.RELU R15, R16, 0xffffffff, R15, !PT ;  /* 0xffffffff100f7846 */ /* 0x004fca000780110f */
[----:B------:R0:W-:Y:S04]  /*1e60*/  STG.E desc[UR4][R12.64], R15 ;  /* 0x0000000f0c007986 */ /* 0x0001e8000c101904 */
        /* <DEDUP_REMOVED lines=9> */
[----:B------:R-:W4:Y:S04]  /*1f00*/  LDG.E R16, desc[UR4][R10.64+0x3fc] ;  /* 0x0003fc040a107981 */ /* 0x000f28000c1e1900 */
[----:B0-----:R-:W5:Y:S01]  /*1f10*/  LDG.E R15, desc[UR4][R10.64+0x400] ;  /* 0x000400040a0f7981 */ /* 0x001f62000c1e1900 */
[----:B--2---:R-:W-:Y:S01]  /*1f20*/  ISETP.NE.AND P1, PT, R14, R9, PT ;  /* 0x000000090e00720c */ /* 0x004fe20003f25270 */
[----:B----4-:R-:W-:-:S12]  /*1f30*/  VIADD R14, R16, 0x2 ;  /* 0x00000002100e7836 */ /* 0x010fd80000000000 */
[----:B------:R-:W-:-:S05]  /*1f40*/  @P1 VIADD R14, R16, 0xffffffff ;  /* 0xffffffff100e1836 */ /* 0x000fca0000000000 */
[----:B-----5:R-:W-:-:S05]  /*1f50*/  VIADDMNMX.RELU R15, R15, 0xffffffff, R14, !PT ;  /* 0xffffffff0f0f7846 */ /* 0x020fca000780110e */
[----:B------:R3:W-:Y:S04]  /*1f60*/  STG.E desc[UR4][R12.64+0x400], R15 ;  /* 0x0004000f0c007986 */ /* 0x0007e8000c101904 */
[----:B------:R-:W2:Y:S04]  /*1f70*/  LDG.E.U8 R14, desc[UR4][R6.64+0x17f] ;  /* 0x00017f04060e7981 */ /* 0x000ea8000c1e1100 */
[----:B------:R-:W4:Y:S04]  /*1f80*/  LDG.E R16, desc[UR4][R10.64+0x5fc] ;  /* 0x0005fc040a107981 */ /* 0x000f28000c1e1900 */
[----:B------:R-:W5:Y:S01]  /*1f90*/  LDG.E R20, desc[UR4][R10.64+0x600] ;  /* 0x000600040a147981 */ /* 0x000f62000c1e1900 */
[----:B------:R-:W-:Y:S01]  /*1fa0*/  VIADD R18, R18, 0x4 ;  /* 0x0000000412127836 */ /* 0x000fe20000000000 */
[----:B--2---:R-:W-:Y:S01]  /*1fb0*/  ISETP.NE.AND P1, PT, R14, R9, PT ;  /* 0x000000090e00720c */ /* 0x004fe20003f25270 */
[----:B----4-:R-:W-:-:S12]  /*1fc0*/  VIADD R9, R16, 0x2 ;  /* 0x0000000210097836 */ /* 0x010fd80000000000 */
[----:B------:R-:W-:-:S05]  /*1fd0*/  @P1 VIADD R9, R16, 0xffffffff ;  /* 0xffffffff10091836 */ /* 0x000fca0000000000 */
[----:B-----5:R-:W-:-:S05]  /*1fe0*/  VIADDMNMX.RELU R9, R20, 0xffffffff, R9, !PT ;  /* 0xffffffff14097846 */ /* 0x020fca0007801109 */
[----:B------:R3:W-:Y:S02]  /*1ff0*/  STG.E desc[UR4][R12.64+0x600], R9 ;  /* 0x000600090c007986 */ /* 0x0007e4000c101904 */
.L_x_459:
[----:B------:R-:W-:Y:S05]  /*2000*/  @!P0 EXIT ;  /* 0x000000000000894d */ /* 0x000fea0003800000 */
[----:B------:R-:W-:Y:S02]  /*2010*/  ISETP.NE.AND P1, PT, R19, 0x1, PT ;  /* 0x000000011300780c */ /* 0x000fe40003f25270 */
[----:B------:R-:W-:-:S04]  /*2020*/  LOP3.LUT R8, R8, 0x1, RZ, 0xc0, !PT ;  /* 0x0000000108087812 */ /* 0x000fc800078ec0ff */
[----:B------:R-:W-:-:S07]  /*2030*/  ISETP.NE.U32.AND P0, PT, R8, 0x1, PT ;  /* 0x000000010800780c */ /* 0x000fce0003f05070 */
[----:B------:R-:W-:Y:S06]  /*2040*/  @!P1 BRA `(.L_x_460) ;  /* 0x0000000000689947 */ /* 0x000fec0003800000 */
[----:B------:R-:W4:Y:S01]  /*2050*/  LDCU.64 UR6, c[0x0][0x390] ;  /* 0x00007200ff0677ac */ /* 0x000f220008000a00 */
[----:B-1-3--:R-:W-:Y:S01]  /*2060*/  IMAD R15, R18, 0x80, R5 ;  /* 0x00000080120f7824 */ /* 0x00afe200078e0205 */
[----:B------:R-:W1:Y:S03]  /*2070*/  LDC.64 R6, c[0x0][0x3a0] ;  /* 0x0000e800ff067b82 */ /* 0x000e660000000a00 */
[----:B------:R-:W-:-:S05]  /*2080*/  IMAD.IADD R9, R0, 0x1, R15 ;  /* 0x0000000100097824 */ /* 0x000fca00078e020f */
[----:B----4-:R-:W-:-:S04]  /*2090*/  IADD3 R10, P1, PT, R9, UR6, RZ ;  /* 0x00000006090a7c10 */ /* 0x010fc8000ff3e0ff */
[----:B------:R-:W-:-:S05]  /*20a0*/  LEA.HI.X.SX32 R11, R9, UR7, 0x1, P1 ;  /* 0x00000007090b7c11 */ /* 0x000fca00088f0eff */
[----:B------:R-:W3:Y:S01]  /*20b0*/  LDG.E.U8 R8, desc[UR4][R10.64+-0x1] ;  /* 0xffffff040a087981 */ /* 0x000ee2000c1e1100 */
[----:B-1----:R-:W-:-:S05]  /*20c0*/  IMAD.WIDE R6, R9, 0x4, R6 ;  /* 0x0000000409067825 */ /* 0x002fca00078e0206 */
[----:B------:R-:W4:Y:S04]  /*20d0*/  LDG.E R9, desc[UR4][R6.64+-0x4] ;  /* 0xfffffc0406097981 */ /* 0x000f28000c1e1900 */
[----:B------:R-:W5:Y:S01]  /*20e0*/  LDG.E R13, desc[UR4][R6.64] ;  /* 0x00000004060d7981 */ /* 0x000f62000c1e1900 */
[----:B0-2---:R-:W-:-:S04]  /*20f0*/  PRMT R17, R4, 0x9910, RZ ;  /* 0x0000991004117816 */ /* 0x005fc800000000ff */
[----:B---3--:R-:W-:Y:S01]  /*2100*/  ISETP.NE.AND P1, PT, R8, R17, PT ;  /* 0x000000110800720c */ /* 0x008fe20003f25270 */
[----:B----4-:R-:W-:-:S12]  /*2110*/  VIADD R12, R9, 0x2 ;  /* 0x00000002090c7836 */ /* 0x010fd80000000000 */
[----:B------:R-:W-:Y:S02]  /*2120*/  @P1 VIADD R12, R9, 0xffffffff ;  /* 0xffffffff090c1836 */ /* 0x000fe40000000000 */
[----:B------:R-:W-:-:S03]  /*2130*/  IMAD.WIDE R8, R15, 0x4, R2 ;  /* 0x000000040f087825 */ /* 0x000fc600078e0202 */
[----:B-----5:R-:W-:-:S05]  /*2140*/  VIADDMNMX.RELU R13, R13, 0xffffffff, R12, !PT ;  /* 0xffffffff0d0d7846 */ /* 0x020fca000780110c */
[----:B------:R4:W-:Y:S04]  /*2150*/  STG.E desc[UR4][R8.64], R13 ;  /* 0x0000000d08007986 */ /* 0x0009e8000c101904 */
[----:B------:R-:W2:Y:S04]  /*2160*/  LDG.E.U8 R10, desc[UR4][R10.64+0x7f] ;  /* 0x00007f040a0a7981 */ /* 0x000ea8000c1e1100 */
[----:B------:R-:W3:Y:S04]  /*2170*/  LDG.E R12, desc[UR4][R6.64+0x1fc] ;  /* 0x0001fc04060c7981 */ /* 0x000ee8000c1e1900 */
[----:B------:R-:W5:Y:S01]  /*2180*/  LDG.E R15, desc[UR4][R6.64+0x200] ;  /* 0x00020004060f7981 */ /* 0x000f62000c1e1900 */
[----:B------:R-:W-:Y:S01]  /*2190*/  VIADD R18, R18, 0x2 ;  /* 0x0000000212127836 */ /* 0x000fe20000000000 */
[----:B--2---:R-:W-:Y:S01]  /*21a0*/  ISETP.NE.AND P1, PT, R10, R17, PT ;  /* 0x000000110a00720c */ /* 0x004fe20003f25270 */
[----:B---3--:R-:W-:-:S12]  /*21b0*/  VIADD R14, R12, 0x2 ;  /* 0x000000020c0e7836 */ /* 0x008fd80000000000 */
[----:B------:R-:W-:-:S05]  /*21c0*/  @P1 VIADD R14, R12, 0xffffffff ;  /* 0xffffffff0c0e1836 */ /* 0x000fca0000000000 */
[----:B-----5:R-:W-:-:S05]  /*21d0*/  VIADDMNMX.RELU R15, R15, 0xffffffff, R14, !PT ;  /* 0xffffffff0f0f7846 */ /* 0x020fca000780110e */
[----:B------:R4:W-:Y:S02]  /*21e0*/  STG.E desc[UR4][R8.64+0x200], R15 ;  /* 0x0002000f08007986 */ /* 0x0009e4000c101904 */
.L_x_460:
[----:B------:R-:W-:Y:S05]  /*21f0*/  @P0 EXIT ;  /* 0x000000000000094d */ /* 0x000fea0003800000 */
[----:B------:R-:W4:Y:S01]  /*2200*/  LDCU.64 UR6, c[0x0][0x390] ;  /* 0x00007200ff0677ac */ /* 0x000f220008000a00 */
[----:B-1----:R-:W-:Y:S01]  /*2210*/  IMAD R5, R18, 0x80, R5 ;  /* 0x0000008012057824 */ /* 0x002fe200078e0205 */
[----:B------:R-:W1:Y:S03]  /*2220*/  LDC.64 R6, c[0x0][0x3a0] ;  /* 0x0000e800ff067b82 */ /* 0x000e660000000a00 */
[----:B------:R-:W-:-:S05]  /*2230*/  IMAD.IADD R11, R0, 0x1, R5 ;  /* 0x00000001000b7824 */ /* 0x000fca00078e0205 */
[----:B----4-:R-:W-:-:S04]  /*2240*/  IADD3 R8, P0, PT, R11, UR6, RZ ;  /* 0x000000060b087c10 */ /* 0x010fc8000ff1e0ff */
[----:B---3--:R-:W-:-:S05]  /*2250*/  LEA.HI.X.SX32 R9, R11, UR7, 0x1, P0 ;  /* 0x000000070b097c11 */ /* 0x008fca00080f0eff */
[----:B------:R-:W3:Y:S01]  /*2260*/  LDG.E.U8 R8, desc[UR4][R8.64+-0x1] ;  /* 0xffffff0408087981 */ /* 0x000ee2000c1e1100 */
[----:B-1----:R-:W-:-:S05]  /*2270*/  IMAD.WIDE R6, R11, 0x4, R6 ;  /* 0x000000040b067825 */ /* 0x002fca00078e0206 */
[----:B------:R-:W4:Y:S04]  /*2280*/  LDG.E R0, desc[UR4][R6.64+-0x4] ;  /* 0xfffffc0406007981 */ /* 0x000f28000c1e1900 */
[----:B------:R-:W5:Y:S01]  /*2290*/  LDG.E R11, desc[UR4][R6.64] ;  /* 0x00000004060b7981 */ /* 0x000f62000c1e1900 */
[----:B0-----:R-:W-:Y:S01]  /*22a0*/  PRMT R13, R4, 0x9910, RZ ;  /* 0x00009910040d7816 */ /* 0x001fe200000000ff */
[----:B------:R-:W-:-:S03]  /*22b0*/  IMAD.WIDE R2, R5, 0x4, R2 ;  /* 0x0000000405027825 */ /* 0x000fc600078e0202 */
[----:B---3--:R-:W-:Y:S01]  /*22c0*/  ISETP.NE.AND P0, PT, R8, R13, PT ;  /* 0x0000000d0800720c */ /* 0x008fe20003f05270 */
[----:B----4-:R-:W-:-:S12]  /*22d0*/  VIADD R4, R0, 0x2 ;  /* 0x0000000200047836 */ /* 0x010fd80000000000 */
[----:B------:R-:W-:-:S05]  /*22e0*/  @P0 VIADD R4, R0, 0xffffffff ;  /* 0xffffffff00040836 */ /* 0x000fca0000000000 */
[----:B-----5:R-:W-:-:S05]  /*22f0*/  VIADDMNMX.RELU R11, R11, 0xffffffff, R4, !PT ;  /* 0xffffffff0b0b7846 */ /* 0x020fca0007801104 */
[----:B------:R-:W-:Y:S01]  /*2300*/  STG.E desc[UR4][R2.64], R11 ;  /* 0x0000000b02007986 */ /* 0x000fe2000c101904 */
[----:B------:R-:W-:Y:S05]  /*2310*/  EXIT ;  /* 0x000000000000794d */ /* 0x000fea0003800000 */
.L_x_461:
        /* <DEDUP_REMOVED lines=14> */
.L_x_488:


//--------------------- .text._ZN3cub18CUB_300001_SM_10006detail9transform16transform_kernelINS2_10policy_hubILb1EN4cuda3std3__45tupleIJN6thrust24THRUST_300001_SM_1000_NS17counting_iteratorIiNSA_11use_defaultESC_SC_EEEEEE10policy1000Ei7calculoNSA_6detail15normal_iteratorINSA_10device_ptrIiEEEEJSD_EEEvT0_iT1_T2_DpNS2_10kernel_argIT3_EE --------------------------
	.section	.text._ZN3cub18CUB_300001_SM_10006detail9transform16transform_kernelINS2_10policy_hubILb1EN4cuda3std3__45tupleIJN6thrust24THRUST_300001_SM_1000_NS17counting_iteratorIiNSA_11use_defaultESC_SC_EEEEEE10policy1000Ei7calculoNSA_6detail15normal_iteratorINSA_10device_ptrIiEEEEJSD_EEEvT0_iT1_T2_DpNS2_10kernel_argIT3_EE,"ax",@progbits
	.align	128
        .global         _ZN3cub18CUB_300001_SM_10006detail9transform16transform_kernelINS2_10policy_hubILb1EN4cuda3std3__45tupleIJN6thrust24THRUST_300001_SM_1000_NS17counting_iteratorIiNSA_11use_defaultESC_SC_EEEEEE10policy1000Ei7calculoNSA_6detail15normal_iteratorINSA_10device_ptrIiEEEEJSD_EEEvT0_iT1_T2_DpNS2_10kernel_argIT3_EE
        .type           _ZN3cub18CUB_300001_SM_10006detail9transform16transform_kernelINS2_10policy_hubILb1EN4cuda3std3__45tupleIJN6thrust24THRUST_300001_SM_1000_NS17counting_iteratorIiNSA_11use_defaultESC_SC_EEEEEE10policy1000Ei7calculoNSA_6detail15normal_iteratorINSA_10device_ptrIiEEEEJSD_EEEvT0_iT1_T2_DpNS2_10kernel_argIT3_EE,@function
        .size           _ZN3cub18CUB_300001_SM_10006detail9transform16transform_kernelINS2_10policy_hubILb1EN4cuda3std3__45tupleIJN6thrust24THRUST_300001_SM_1000_NS17counting_iteratorIiNSA_11use_defaultESC_SC_EEEEEE10policy1000Ei7calculoNSA_6detail15normal_iteratorINSA_10device_ptrIiEEEEJSD_EEEvT0_iT1_T2_DpNS2_10kernel_argIT3_EE,(.L_x_489 - _ZN3cub18CUB_300001_SM_10006detail9transform16transform_kernelINS2_10policy_hubILb1EN4cuda3std3__45tupleIJN6thrust24THRUST_300001_SM_1000_NS17counting_iteratorIiNSA_11use_defaultESC_SC_EEEEEE10policy1000Ei7calculoNSA_6detail15normal_iteratorINSA_10device_ptrIiEEEEJSD_EEEvT0_iT1_T2_DpNS2_10kernel_argIT3_EE)
        .other          _ZN3cub18CUB_300001_SM_10006detail9transform16transform_kernelINS2_10policy_hubILb1EN4cuda3std3__45tupleIJN6thrust24THRUST_300001_SM_1000_NS17counting_iteratorIiNSA_11use_defaultESC_SC_EEEEEE10policy1000Ei7calculoNSA_6detail15normal_iteratorINSA_10device_ptrIiEEEEJSD_EEEvT0_iT1_T2_DpNS2_10kernel_argIT3_EE,@"STO_CUDA_ENTRY STV_DEFAULT"
_ZN3cub18CUB_300001_SM_10006detail9transform16transform_kernelINS2_10policy_hubILb1EN4cuda3std3__45tupleIJN6thrust24THRUST_300001_SM_1000_NS17counting_iteratorIiNSA_11use_defaultESC_SC_EEEEEE10policy1000Ei7calculoNSA_6detail15normal_iteratorINSA_10device_ptrIiEEEEJSD_EEEvT0_iT1_T2_DpNS2_10kernel_argIT3_EE:
.text._ZN3cub18CUB_300001_SM_10006detail9transform16transform_kernelINS2_10policy_hubILb1EN4cuda3std3__45tupleIJN6thrust24THRUST_300001_SM_1000_NS17counting_iteratorIiNSA_11use_defaultESC_SC_EEEEEE10policy1000Ei7calculoNSA_6detail15normal_iteratorINSA_10device_ptrIiEEEEJSD_EEEvT0_iT1_T2_DpNS2_10kernel_argIT3_EE:
[----:B------:R-:W-:Y:S08]  /*0000*/  LDC R1, c[0x0][0x37c] ;  /* 0x0000df00ff017b82 */ /* 0x000ff00000000800 */
[----:B------:R-:W0:Y:S01]  /*0010*/  LDC.64 R4, c[0x0][0x380] ;  /* 0x0000e000ff047b82 */ /* 0x000e220000000a00 */
[----:B------:R-:W1:Y:S07]  /*0020*/  LDCU UR6, c[0x0][0x3a8] ;  /* 0x00007500ff0677ac */ /* 0x000e6e0008000800 */
[----:B------:R-:W2:Y:S08]  /*0030*/  S2UR UR4, SR_CTAID.X ;  /* 0x00000000000479c3 */ /* 0x000eb00000002500 */
[----:B------:R-:W3:Y:S01]  /*0040*/  LDC.64 R2, c[0x0][0x3a0] ;  /* 0x0000e800ff027b82 */ /* 0x000ee20000000a00 */
[----:B0-----:R-:W-:-:S07]  /*0050*/  IMAD.SHL.U32 R6, R5, 0x80, RZ ;  /* 0x0000008005067824 */ /* 0x001fce00078e00ff */
[----:B------:R-:W0:Y:S01]  /*0060*/  LDC.U8 R0, c[0x0][0x390] ;  /* 0x0000e400ff007b82 */ /* 0x000e220000000000 */
[----:B--2---:R-:W-:Y:S01]  /*0070*/  IMAD R21, R6, UR4, RZ ;  /* 0x0000000406157c24 */ /* 0x004fe2000f8e02ff */
[----:B------:R-:W2:Y:S03]  /*0080*/  LDCU.64 UR4, c[0x0][0x358] ;  /* 0x00006b00ff0477ac */ /* 0x000ea60008000a00 */
[----:B------:R-:W-:Y:S02]  /*0090*/  IMAD.IADD R7, R4, 0x1, -R21 ;  /* 0x0000000104077824 */ /* 0x000fe400078e0a15 */
[C---:B-1----:R-:W-:Y:S02]  /*00a0*/  VIADD R4, R21.reuse, UR6 ;  /* 0x0000000615047c36 */ /* 0x042fe40008000000 */
[----:B---3--:R-:W-:Y:S01]  /*00b0*/  IMAD.WIDE R2, R21, 0x4, R2 ;  /* 0x0000000415027825 */ /* 0x008fe200078e0202 */
[----:B------:R-:W-:-:S02]  /*00c0*/  ISETP.GT.AND P0, PT, R6, R7, PT ;  /* 0x000000070600720c */ /* 0x000fc40003f04270 */
[----:B------:R-:W-:-:S11]  /*00d0*/  VIMNMX R6, PT, PT, R6, R7, PT ;  /* 0x0000000706067248 */ /* 0x000fd60003fe0100 */
[----:B--2---:R-:W-:Y:S05]  /*00e0*/  @P0 BRA `(.L_x_462) ;  /* 0x0000000800f80947 */ /* 0x004fea0003800000 */
        /* <DEDUP_REMOVED lines=8> */
[----:B------:R-:W-:Y:S01]  /*0170*/  IADD3 R6, P1, PT, R2, 0x600, RZ ;  /* 0x0000060002067810 */ /* 0x000fe20007f3e0ff */
[----:B-1----:R-:W-:Y:S01]  /*0180*/  IMAD.WIDE.U32 R12, R17, 0x4, R2 ;  /* 0x00000004110c7825 */ /* 0x002fe200078e0002 */
[----:B------:R-:W-:Y:S01]  /*0190*/  LOP3.LUT R16, R5, 0x7ffffff8, RZ, 0xc0, !PT ;  /* 0x7ffffff805107812 */ /* 0x000fe200078ec0ff */
[----:B------:R-:W1:Y:S01]  /*01a0*/  LDCU.64 UR8, c[0x0][0x388] ;  /* 0x00007100ff0877ac */ /* 0x000e620008000a00 */
[----:B0-----:R-:W-:Y:S01]  /*01b0*/  PRMT R18, R0, 0x9910, RZ ;  /* 0x0000991000127816 */ /* 0x001fe200000000ff */
[----:B------:R-:W-:Y:S01]  /*01c0*/  VIADD R19, R17, 0x80 ;  /* 0x0000008011137836 */ /* 0x000fe20000000000 */
[----:B------:R-:W-:Y:S01]  /*01d0*/  IADD3 R21, PT, PT, R21, UR6, R17 ;  /* 0x0000000615157c10 */ /* 0x000fe2000fffe011 */
[----:B------:R-:W-:Y:S02]  /*01e0*/  IMAD.X R7, RZ, RZ, R3, P1 ;  /* 0x000000ffff077224 */ /* 0x000fe400008e0603 */
[----:B------:R-:W-:-:S07]  /*01f0*/  IMAD.MOV R20, RZ, RZ, -R16 ;  /* 0x000000ffff147224 */ /* 0x000fce00078e0a10 */
.L_x_464:
        /* <DEDUP_REMOVED lines=76> */
.L_x_463:
        /* <DEDUP_REMOVED lines=11> */
[----:B--2---:R-:W2:Y:S01]  /*0770*/  LDG.E.U8 R15, desc[UR4][R6.64+-0x1] ;  /* 0xffffff04060f7981 */ /* 0x004ea2000c1e1100 */
[----:B-1----:R-:W-:-:S05]  /*0780*/  IMAD.WIDE R8, R13, 0x4, R8 ;  /* 0x000000040d087825 */ /* 0x002fca00078e0208 */
[----:B------:R-:W3:Y:S04]  /*0790*/  LDG.E R10, desc[UR4][R8.64+-0x4] ;  /* 0xfffffc04080a7981 */ /* 0x000ee8000c1e1900 */
[----:B------:R-:W4:Y:S01]  /*07a0*/  LDG.E R14, desc[UR4][R8.64] ;  /* 0x00000004080e7981 */ /* 0x000f22000c1e1900 */
[----:B0-----:R-:W-:-:S04]  /*07b0*/  PRMT R12, R0, 0x9910, RZ ;  /* 0x00009910000c7816 */ /* 0x001fc800000000ff */
[----:B--2---:R-:W-:Y:S01]  /*07c0*/  ISETP.NE.AND P1, PT, R15, R12, PT ;  /* 0x0000000c0f00720c */ /* 0x004fe20003f25270 */
[----:B---3--:R-:W-:-:S12]  /*07d0*/  VIADD R13, R10, 0x2 ;  /* 0x000000020a0d7836 */ /* 0x008fd80000000000 */
[----:B------:R-:W-:Y:S02]  /*07e0*/  @P1 VIADD R13, R10, 0xffffffff ;  /* 0xffffffff0a0d1836 */ /* 0x000fe40000000000 */
[----:B------:R-:W-:-:S03]  /*07f0*/  IMAD.WIDE R10, R11, 0x4, R2 ;  /* 0x000000040b0a7825 */ /* 0x000fc600078e0202 */
[----:B----4-:R-:W-:-:S05]  /*0800*/  VIADDMNMX.RELU R13, R14, 0xffffffff, R13, !PT ;  /* 0xffffffff0e0d7846 */ /* 0x010fca000780110d */
        /* <DEDUP_REMOVED lines=18> */
[----:B------:R-:W4:Y:S04]  /*0930*/  LDG.E R14, desc[UR4][R8.64+0x5fc] ;  /* 0x0005fc04080e7981 */ /* 0x000f28000c1e1900 */
[----:B-1----:R-:W5:Y:S01]  /*0940*/  LDG.E R15, desc[UR4][R8.64+0x600] ;  /* 0x00060004080f7981 */ /* 0x002f62000c1e1900 */
[----:B------:R-:W-:Y:S01]  /*0950*/  VIADD R16, R16, 0x4 ;  /* 0x0000000410107836 */ /* 0x000fe20000000000 */
[----:B--2---:R-:W-:Y:S01]  /*0960*/  ISETP.NE.AND P1, PT, R21, R12, PT ;  /* 0x0000000c1500720c */ /* 0x004fe20003f25270 */
[----:B----4-:R-:W-:-:S12]  /*0970*/  VIADD R12, R14, 0x2 ;  /* 0x000000020e0c7836 */ /* 0x010fd80000000000 */
[----:B------:R-:W-:-:S05]  /*0980*/  @P1 VIADD R12, R14, 0xffffffff ;  /* 0xffffffff0e0c1836 */ /* 0x000fca0000000000 */
[----:B-----5:R-:W-:-:S05]  /*0990*/  VIADDMNMX.RELU R15, R15, 0xffffffff, R12, !PT ;  /* 0xffffffff0f0f7846 */ /* 0x020fca000780110c */
[----:B------:R3:W-:Y:S02]  /*09a0*/  STG.E desc[UR4][R10.64+0x600], R15 ;  /* 0x0006000f0a007986 */ /* 0x0007e4000c101904 */
.L_x_465:
[----:B------:R-:W-:Y:S05]  /*09b0*/  @!P0 EXIT ;  /* 0x000000000000894d */ /* 0x000fea0003800000 */
[----:B------:R-:W-:Y:S02]  /*09c0*/  ISETP.NE.AND P1, PT, R19, 0x1, PT ;  /* 0x000000011300780c */ /* 0x000fe40003f25270 */
[----:B------:R-:W-:-:S04]  /*09d0*/  LOP3.LUT R5, R5, 0x1, RZ, 0xc0, !PT ;  /* 0x0000000105057812 */ /* 0x000fc800078ec0ff */
[----:B------:R-:W-:-:S07]  /*09e0*/  ISETP.NE.U32.AND P0, PT, R5, 0x1, PT ;  /* 0x000000010500780c */ /* 0x000fce0003f05070 */
[----:B------:R-:W-:Y:S06]  /*09f0*/  @!P1 BRA `(.L_x_466) ;  /* 0x0000000000689947 */ /* 0x000fec0003800000 */
[----:B------:R-:W4:Y:S01]  /*0a00*/  LDCU.64 UR6, c[0x0][0x388] ;  /* 0x00007100ff0677ac */ /* 0x000f220008000a00 */
[----:B-1----:R-:W-:Y:S01]  /*0a10*/  IMAD R9, R16, 0x80, R17 ;  /* 0x0000008010097824 */ /* 0x002fe200078e0211 */
[----:B------:R-:W1:Y:S03]  /*0a20*/  LDC.64 R6, c[0x0][0x398] ;  /* 0x0000e600ff067b82 */ /* 0x000e660000000a00 */
[----:B---3--:R-:W-:-:S05]  /*0a30*/  IMAD.IADD R13, R4, 0x1, R9 ;  /* 0x00000001040d7824 */ /* 0x008fca00078e0209 */
[----:B----4-:R-:W-:-:S04]  /*0a40*/  IADD3 R10, P1, PT, R13, UR6, RZ ;  /* 0x000000060d0a7c10 */ /* 0x010fc8000ff3e0ff */
[----:B------:R-:W-:-:S05]  /*0a50*/  LEA.HI.X.SX32 R11, R13, UR7, 0x1, P1 ;  /* 0x000000070d0b7c11 */ /* 0x000fca00088f0eff */
[----:B------:R-:W3:Y:S01]  /*0a60*/  LDG.E.U8 R5, desc[UR4][R10.64+-0x1] ;  /* 0xffffff040a057981 */ /* 0x000ee2000c1e1100 */
[----:B-1----:R-:W-:-:S05]  /*0a70*/  IMAD.WIDE R6, R13, 0x4, R6 ;  /* 0x000000040d067825 */ /* 0x002fca00078e0206 */
[----:B------:R-:W4:Y:S04]  /*0a80*/  LDG.E R8, desc[UR4][R6.64+-0x4] ;  /* 0xfffffc0406087981 */ /* 0x000f28000c1e1900 */
[----:B------:R-:W5:Y:S01]  /*0a90*/  LDG.E R12, desc[UR4][R6.64] ;  /* 0x00000004060c7981 */ /* 0x000f62000c1e1900 */
[----:B0-----:R-:W-:-:S04]  /*0aa0*/  PRMT R13, R0, 0x9910, RZ ;  /* 0x00009910000d7816 */ /* 0x001fc800000000ff */
[----:B---3--:R-:W-:Y:S01]  /*0ab0*/  ISETP.NE.AND P1, PT, R5, R13, PT ;  /* 0x0000000d0500720c */ /* 0x008fe20003f25270 */
[----:B----4-:R-:W-:-:S12]  /*0ac0*/  VIADD R5, R8, 0x2 ;  /* 0x0000000208057836 */ /* 0x010fd80000000000 */
[----:B------:R-:W-:Y:S02]  /*0ad0*/  @P1 VIADD R5, R8, 0xffffffff ;  /* 0xffffffff08051836 */ /* 0x000fe40000000000 */
[----:B------:R-:W-:-:S03]  /*0ae0*/  IMAD.WIDE R8, R9, 0x4, R2 ;  /* 0x0000000409087825 */ /* 0x000fc600078e0202 */
[----:B-----5:R-:W-:-:S05]  /*0af0*/  VIADDMNMX.RELU R5, R12, 0xffffffff, R5, !PT ;  /* 0xffffffff0c057846 */ /* 0x020fca0007801105 */
[----:B------:R4:W-:Y:S04]  /*0b00*/  STG.E desc[UR4][R8.64], R5 ;  /* 0x0000000508007986 */ /* 0x0009e8000c101904 */
[----:B------:R-:W3:Y:S04]  /*0b10*/  LDG.E.U8 R10, desc[UR4][R10.64+0x7f] ;  /* 0x00007f040a0a7981 */ /* 0x000ee8000c1e1100 */
[----:B------:R-:W5:Y:S04]  /*0b20*/  LDG.E R12, desc[UR4][R6.64+0x1fc] ;  /* 0x0001fc04060c7981 */ /* 0x000f68000c1e1900 */
[----:B--2---:R-:W2:Y:S01]  /*0b30*/  LDG.E R14, desc[UR4][R6.64+0x200] ;  /* 0x00020004060e7981 */ /* 0x004ea2000c1e1900 */
[----:B------:R-:W-:Y:S01]  /*0b40*/  VIADD R16, R16, 0x2 ;  /* 0x0000000210107836 */ /* 0x000fe20000000000 */
[----:B---3--:R-:W-:Y:S01]  /*0b50*/  ISETP.NE.AND P1, PT, R10, R13, PT ;  /* 0x0000000d0a00720c */ /* 0x008fe20003f25270 */
[----:B-----5:R-:W-:-:S12]  /*0b60*/  VIADD R13, R12, 0x2 ;  /* 0x000000020c0d7836 */ /* 0x020fd80000000000 */
[----:B------:R-:W-:-:S05]  /*0b70*/  @P1 VIADD R13, R12, 0xffffffff ;  /* 0xffffffff0c0d1836 */ /* 0x000fca0000000000 */
[----:B--2---:R-:W-:-:S05]  /*0b80*/  VIADDMNMX.RELU R13, R14, 0xffffffff, R13, !PT ;  /* 0xffffffff0e0d7846 */ /* 0x004fca000780110d */
[----:B------:R4:W-:Y:S02]  /*0b90*/  STG.E desc[UR4][R8.64+0x200], R13 ;  /* 0x0002000d08007986 */ /* 0x0009e4000c101904 */
.L_x_466:
[----:B------:R-:W-:Y:S05]  /*0ba0*/  @P0 EXIT ;  /* 0x000000000000094d */ /* 0x000fea0003800000 */
[----:B------:R-:W5:Y:S01]  /*0bb0*/  LDCU.64 UR6, c[0x0][0x388] ;  /* 0x00007100ff0677ac */ /* 0x000f620008000a00 */
[----:B-1----:R-:W-:Y:S01]  /*0bc0*/  IMAD R17, R16, 0x80, R17 ;  /* 0x0000008010117824 */ /* 0x002fe200078e0211 */
[----:B----4-:R-:W1:Y:S03]  /*0bd0*/  LDC.64 R8, c[0x0][0x398] ;  /* 0x0000e600ff087b82 */ /* 0x010e660000000a00 */
[----:B------:R-:W-:-:S05]  /*0be0*/  IMAD.IADD R5, R4, 0x1, R17 ;  /* 0x0000000104057824 */ /* 0x000fca00078e0211 */
[----:B-----5:R-:W-:-:S04]  /*0bf0*/  IADD3 R6, P0, PT, R5, UR6, RZ ;  /* 0x0000000605067c10 */ /* 0x020fc8000ff1e0ff */
[----:B------:R-:W-:-:S05]  /*0c00*/  LEA.HI.X.SX32 R7, R5, UR7, 0x1, P0 ;  /* 0x0000000705077c11 */ /* 0x000fca00080f0eff */
[----:B------:R-:W4:Y:S01]  /*0c10*/  LDG.E.U8 R6, desc[UR4][R6.64+-0x1] ;  /* 0xffffff0406067981 */ /* 0x000f22000c1e1100 */
[----:B-1----:R-:W-:-:S05]  /*0c20*/  IMAD.WIDE R4, R5, 0x4, R8 ;  /* 0x0000000405047825 */ /* 0x002fca00078e0208 */
[----:B------:R-:W5:Y:S04]  /*0c30*/  LDG.E R8, desc[UR4][R4.64+-0x4] ;  /* 0xfffffc0404087981 */ /* 0x000f68000c1e1900 */
[----:B------:R-:W2:Y:S01]  /*0c40*/  LDG.E R9, desc[UR4][R4.64] ;  /* 0x0000000404097981 */ /* 0x000ea2000c1e1900 */
[----:B0--3--:R-:W-:Y:S01]  /*0c50*/  PRMT R11, R0, 0x9910, RZ ;  /* 0x00009910000b7816 */ /* 0x009fe200000000ff */
[----:B------:R-:W-:-:S03]  /*0c60*/  IMAD.WIDE R2, R17, 0x4, R2 ;  /* 0x0000000411027825 */ /* 0x000fc600078e0202 */
[----:B----4-:R-:W-:Y:S01]  /*0c70*/  ISETP.NE.AND P0, PT, R6, R11, PT ;  /* 0x0000000b0600720c */ /* 0x010fe20003f05270 */
[----:B-----5:R-:W-:-:S12]  /*0c80*/  VIADD R0, R8, 0x2 ;  /* 0x0000000208007836 */ /* 0x020fd80000000000 */
[----:B------:R-:W-:-:S05]  /*0c90*/  @P0 VIADD R0, R8, 0xffffffff ;  /* 0xffffffff08000836 */ /* 0x000fca0000000000 */
[----:B--2---:R-:W-:-:S05]  /*0ca0*/  VIADDMNMX.RELU R9, R9, 0xffffffff, R0, !PT ;  /* 0xffffffff09097846 */ /* 0x004fca0007801100 */
[----:B------:R-:W-:Y:S01]  /*0cb0*/  STG.E desc[UR4][R2.64], R9 ;  /* 0x0000000902007986 */ /* 0x000fe2000c101904 */
[----:B------:R-:W-:Y:S05]  /*0cc0*/  EXIT ;  /* 0x000000000000794d */ /* 0x000fea0003800000 */
.L_x_462:
[----:B------:R-:W-:-:S13]  /*0cd0*/  ISETP.GE.AND P0, PT, R5, 0x1, PT ;  /* 0x000000010500780c */ /* 0x000fda0003f06270 */
[----:B------:R-:W-:Y:S05]  /*0ce0*/  @!P0 EXIT ;  /* 0x000000000000894d */ /* 0x000fea0003800000 */
[----:B------:R-:W1:Y:S01]  /*0cf0*/  S2R R7, SR_TID.X ;  /* 0x0000000000077919 */ /* 0x000e620000002100 */
[C---:B------:R-:W-:Y:S01]  /*0d00*/  ISETP.GE.U32.AND P0, PT, R5.reuse, 0x8, PT ;  /* 0x000000080500780c */ /* 0x040fe20003f06070 */
[----:B------:R-:W-:Y:S01]  /*0d10*/  IMAD.MOV.U32 R8, RZ, RZ, RZ ;  /* 0x000000ffff087224 */ /* 0x000fe200078e00ff */
[----:B------:R-:W-:-:S11]  /*0d20*/  LOP3.LUT R20, R5, 0x7, RZ, 0xc0, !PT ;  /* 0x0000000705147812 */ /* 0x000fd600078ec0ff */
[----:B------:R-:W-:Y:S05]  /*0d30*/  @!P0 BRA `(.L_x_467) ;  /* 0x0000000400a48947 */ /* 0x000fea0003800000 */
[----:B------:R-:W2:Y:S01]  /*0d40*/  LDC.64 R10, c[0x0][0x398] ;  /* 0x0000e600ff0a7b82 */ /* 0x000ea20000000a00 */
[----:B------:R-:W-:Y:S01]  /*0d50*/  LOP3.LUT R8, R5, 0x7ffffff8, RZ, 0xc0, !PT ;  /* 0x7ffffff805087812 */ /* 0x000fe200078ec0ff */
[----:B------:R-:W-:Y:S01]  /*0d60*/  IMAD.MOV.U32 R9, RZ, RZ, RZ ;  /* 0x000000ffff097224 */ /* 0x000fe200078e00ff */
[----:B------:R-:W3:Y:S06]  /*0d70*/  LDCU.64 UR6, c[0x0][0x388] ;  /* 0x00007100ff0677ac */ /* 0x000eec0008000a00 */
.L_x_470:
[----:B-1----:R-:W-:-:S04]  /*0d80*/  IMAD R5, R9, 0x80, R7 ;  /* 0x0000008009057824 */ /* 0x002fc800078e0207 */
[----:B------:R-:W-:Y:S01]  /*0d90*/  IMAD.IADD R15, R4, 0x1, R5 ;  /* 0x00000001040f7824 */ /* 0x000fe200078e0205 */
[----:B------:R-:W-:-:S04]  /*0da0*/  ISETP.GE.AND P0, PT, R5, R6, PT ;  /* 0x000000060500720c */ /* 0x000fc80003f06270 */
[----:B---3--:R-:W-:-:S04]  /*0db0*/  IADD3 R12, P1, PT, R15, UR6, RZ ;  /* 0x000000060f0c7c10 */ /* 0x008fc8000ff3e0ff */
[----:B------:R-:W-:-:S05]  /*0dc0*/  LEA.HI.X.SX32 R13, R15, UR7, 0x1, P1 ;  /* 0x000000070f0d7c11 */ /* 0x000fca00088f0eff */
[----:B0-----:R-:W3:Y:S01]  /*0dd0*/  @!P0 LDG.E.U8 R16, desc[UR4][R12.64+-0x1] ;  /* 0xffffff040c108981 */ /* 0x001ee2000c1e1100 */
[----:B--2---:R-:W-:-:S05]  /*0de0*/  IMAD.WIDE R14, R15, 0x4, R10 ;  /* 0x000000040f0e7825 */ /* 0x004fca00078e020a */
[----:B------:R-:W2:Y:S04]  /*0df0*/  @!P0 LDG.E R17, desc[UR4][R14.64+-0x4] ;  /* 0xfffffc040e118981 */ /* 0x000ea8000c1e1900 */
[----:B------:R-:W4:Y:S01]  /*0e00*/  @!P0 LDG.E R18, desc[UR4][R14.64] ;  /* 0x000000040e128981 */ /* 0x000f22000c1e1900 */
[----:B0-----:R-:W-:-:S04]  /*0e10*/  @!P0 PRMT R19, R0, 0x9910, RZ ;  /* 0x0000991000138816 */ /* 0x001fc800000000ff */
[----:B---3--:R-:W-:Y:S01]  /*0e20*/  ISETP.NE.AND P1, PT, R16, R19, !P0 ;  /* 0x000000131000720c */ /* 0x008fe20004725270 */
[----:B------:R-:W-:Y:S02]  /*0e30*/  VIADD R19, R5, 0x80 ;  /* 0x0000008005137836 */ /* 0x000fe40000000000 */
[----:B--2---:R-:W-:-:S10]  /*0e40*/  @!P0 VIADD R16, R17, 0x2 ;  /* 0x0000000211108836 */ /* 0x004fd40000000000 */
        /* <DEDUP_REMOVED lines=21> */
[----:B------:R-:W-:-:S04]  /*0fa0*/  @!P0 PRMT R25, R0, 0x9910, RZ ;  /* 0x0000991000198816 */ /* 0x000fc800000000ff */
        /* <DEDUP_REMOVED lines=10> */
[----:B0-----:R-:W-:-:S04]  /*1050*/  @!P1 PRMT R23, R0, 0x9910, RZ ;  /* 0x0000991000179816 */ /* 0x001fc800000000ff */
        /* <DEDUP_REMOVED lines=8> */
[----:B-1----:R-:W3:Y:S04]  /*10e0*/  @!P0 LDG.E R21, desc[UR4][R14.64+0x7fc] ;  /* 0x0007fc040e158981 */ /* 0x002ee8000c1e1900 */
        /* <DEDUP_REMOVED lines=25> */
[----:B------:R-:W-:Y:S01]  /*1280*/  BSSY.RECONVERGENT B0, `(.L_x_468) ;  /* 0x0000013000007945 */ /* 0x000fe20003800200 */
[----:B------:R-:W-:Y:S01]  /*1290*/  VIADD R9, R9, 0x8 ;  /* 0x0000000809097836 */ /* 0x000fe20000000000 */
[----:B--2---:R-:W-:Y:S01]  /*12a0*/  ISETP.NE.AND P1, PT, R18, R23, !P0 ;  /* 0x000000171200720c */ /* 0x004fe20004725270 */
[----:B---3--:R-:W-:-:S12]  /*12b0*/  @!P0 VIADD R18, R21, 0x2 ;  /* 0x0000000215128836 */ /* 0x008fd80000000000 */
[----:B------:R-:W-:Y:S01]  /*12c0*/  @P1 VIADD R18, R21, 0xffffffff ;  /* 0xffffffff15121836 */ /* 0x000fe20000000000 */
[----:B------:R-:W-:-:S04]  /*12d0*/  ISETP.NE.AND P1, PT, R9, R8, PT ;  /* 0x000000080900720c */ /* 0x000fc80003f25270 */
[----:B----4-:R-:W-:-:S05]  /*12e0*/  @!P0 VIADDMNMX.RELU R21, R22, 0xffffffff, R18, !PT ;  /* 0xffffffff16158846 */ /* 0x010fca0007801112 */
        /* <DEDUP_REMOVED lines=12> */
.L_x_469:
[----:B------:R-:W-:Y:S05]  /*13b0*/  BSYNC.RECONVERGENT B0 ;  /* 0x0000000000007941 */ /* 0x000fea0003800200 */
.L_x_468:
[----:B------:R-:W-:Y:S05]  /*13c0*/  @P1 BRA `(.L_x_470) ;  /* 0xfffffff8006c1947 */ /* 0x000fea000383ffff */
.L_x_467:
[----:B------:R-:W-:-:S13]  /*13d0*/  ISETP.NE.AND P0, PT, R20, RZ, PT ;  /* 0x000000ff1400720c */ /* 0x000fda0003f05270 */
[----:B------:R-:W-:Y:S05]  /*13e0*/  @!P0 EXIT ;  /* 0x000000000000894d */ /* 0x000fea0003800000 */
[----:B------:R-:W2:Y:S01]  /*13f0*/  LDC R5, c[0x0][0x384] ;  /* 0x0000e100ff057b82 */ /* 0x000ea20000000800 */
[----:B------:R-:W-:Y:S02]  /*1400*/  ISETP.GE.U32.AND P1, PT, R20, 0x4, PT ;  /* 0x000000041400780c */ /* 0x000fe40003f26070 */
[----:B--2---:R-:W-:-:S04]  /*1410*/  LOP3.LUT R18, R5, 0x3, RZ, 0xc0, !PT ;  /* 0x0000000305127812 */ /* 0x004fc800078ec0ff */
[----:B------:R-:W-:-:S07]  /*1420*/  ISETP.NE.AND P0, PT, R18, RZ, PT ;  /* 0x000000ff1200720c */ /* 0x000fce0003f05270 */
[----:B------:R-:W-:Y:S06]  /*1430*/  @!P1 BRA `(.L_x_471) ;  /* 0x0000000400189947 */ /* 0x000fec0003800000 */
[----:B-1----:R-:W-:-:S05]  /*1440*/  IMAD R9, R8, 0x80, R7 ;  /* 0x0000008008097824 */ /* 0x002fca00078e0207 */
[----:B------:R-:W-:-:S13]  /*1450*/  ISETP.GE.AND P2, PT, R9, R6, PT ;  /* 0x000000060900720c */ /* 0x000fda0003f46270 */
[----:B0-----:R-:W0:Y:S01]  /*1460*/  @!P2 LDC.64 R16, c[0x0][0x388] ;  /* 0x0000e200ff10ab82 */ /* 0x001e220000000a00 */
[----:B------:R-:W-:-:S07]  /*1470*/  @!P2 IMAD.IADD R11, R4, 0x1, R9 ;  /* 0x00000001040ba824 */ /* 0x000fce00078e0209 */
[----:B------:R-:W1:Y:S01]  /*1480*/  @!P2 LDC.64 R14, c[0x0][0x398] ;  /* 0x0000e600ff0eab82 */ /* 0x000e620000000a00 */
[----:B0-----:R-:W-:-:S04]  /*1490*/  @!P2 IADD3 R16, P1, PT, R11, R16, RZ ;  /* 0x000000100b10a210 */ /* 0x001fc80007f3e0ff */
[----:B------:R-:W-:-:S05]  /*14a0*/  @!P2 LEA.HI.X.SX32 R17, R11, R17, 0x1, P1 ;  /* 0x000000110b11a211 */ /* 0x000fca00008f0eff */
[----:B------:R-:W2:Y:S01]  /*14b0*/  @!P2 LDG.E.U8 R16, desc[UR4][R16.64+-0x1] ;  /* 0xffffff041010a981 */ /* 0x000ea2000c1e1100 */
[----:B-1----:R-:W-:-:S05]  /*14c0*/  @!P2 IMAD.WIDE R14, R11, 0x4, R14 ;  /* 0x000000040b0ea825 */ /* 0x002fca00078e020e */
        /* <DEDUP_REMOVED lines=51> */
[----:B------:R-:W3:Y:S04]  /*1800*/  @!P1 LDG.E.U8 R14, desc[UR4][R14.64+-0x1] ;  /* 0xffffff040e0e9981 */ /* 0x000ee8000c1e1100 */
[----:B------:R-:W4:Y:S04]  /*1810*/  @!P1 LDG.E R9, desc[UR4][R16.64+-0x4] ;  /* 0xfffffc0410099981 */ /* 0x000f28000c1e1900 */
[----:B------:R-:W5:Y:S01]  /*1820*/  @!P1 LDG.E R13, desc[UR4][R16.64] ;  /* 0x00000004100d9981 */ /* 0x000f62000c1e1900 */
[----:B0-----:R-:W-:Y:S01]  /*1830*/  @!P1 PRMT R19, R0, 0x9910, RZ ;  /* 0x0000991000139816 */ /* 0x001fe200000000ff */
[----:B------:R-:W-:-:S03]  /*1840*/  VIADD R8, R8, 0x4 ;  /* 0x0000000408087836 */ /* 0x000fc60000000000 */
[----:B---3--:R-:W-:Y:S01]  /*1850*/  ISETP.NE.AND P2, PT, R14, R19, !P1 ;  /* 0x000000130e00720c */ /* 0x008fe20004f45270 */
[----:B----4-:R-:W-:-:S12]  /*1860*/  @!P1 VIADD R12, R9, 0x2 ;  /* 0x00000002090c9836 */ /* 0x010fd80000000000 */
[----:B------:R-:W-:-:S05]  /*1870*/  @P2 VIADD R12, R9, 0xffffffff ;  /* 0xffffffff090c2836 */ /* 0x000fca0000000000 */
[----:B-----5:R-:W-:-:S05]  /*1880*/  @!P1 VIADDMNMX.RELU R13, R13, 0xffffffff, R12, !PT ;  /* 0xffffffff0d0d9846 */ /* 0x020fca000780110c */
[----:B------:R2:W-:Y:S02]  /*1890*/  @!P1 STG.E desc[UR4][R10.64+0x600], R13 ;  /* 0x0006000d0a009986 */ /* 0x0005e4000c101904 */
.L_x_471:
[----:B------:R-:W-:Y:S05]  /*18a0*/  @!P0 EXIT ;  /* 0x000000000000894d */ /* 0x000fea0003800000 */
[----:B------:R-:W-:Y:S02]  /*18b0*/  ISETP.NE.AND P1, PT, R18, 0x1, PT ;  /* 0x000000011200780c */ /* 0x000fe40003f25270 */
[----:B------:R-:W-:-:S04]  /*18c0*/  LOP3.LUT R5, R5, 0x1, RZ, 0xc0, !PT ;  /* 0x0000000105057812 */ /* 0x000fc800078ec0ff */
[----:B------:R-:W-:-:S07]  /*18d0*/  ISETP.NE.U32.AND P0, PT, R5, 0x1, PT ;  /* 0x000000010500780c */ /* 0x000fce0003f05070 */
        /* <DEDUP_REMOVED lines=8> */
[----:B------:R0:W3:Y:S01]  /*1960*/  @!P1 LDG.E.U8 R18, desc[UR4][R18.64+-0x1] ;  /* 0xffffff0412129981 */ /* 0x0000e2000c1e1100 */
[----:B-1----:R-:W-:-:S05]  /*1970*/  @!P1 IMAD.WIDE R16, R5, 0x4, R16 ;  /* 0x0000000405109825 */ /* 0x002fca00078e0210 */
[----:B------:R-:W4:Y:S04]  /*1980*/  @!P1 LDG.E R5, desc[UR4][R16.64+-0x4] ;  /* 0xfffffc0410059981 */ /* 0x000f28000c1e1900 */
[----:B------:R-:W5:Y:S01]  /*1990*/  @!P1 LDG.E R14, desc[UR4][R16.64] ;  /* 0x00000004100e9981 */ /* 0x000f62000c1e1900 */
[----:B------:R-:W-:Y:S01]  /*19a0*/  VIADD R21, R15, 0x80 ;  /* 0x000000800f157836 */ /* 0x000fe20000000000 */
[----:B------:R-:W-:-:S04]  /*19b0*/  @!P1 PRMT R9, R0, 0x9910, RZ ;  /* 0x0000991000099816 */ /* 0x000fc800000000ff */
[----:B------:R-:W-:-:S13]  /*19c0*/  ISETP.GE.AND P2, PT, R21, R6, PT ;  /* 0x000000061500720c */ /* 0x000fda0003f46270 */
[----:B--2---:R-:W1:Y:S01]  /*19d0*/  @!P2 LDC.64 R12, c[0x0][0x388] ;  /* 0x0000e200ff0cab82 */ /* 0x004e620000000a00 */
[----:B0-----:R-:W-:-:S07]  /*19e0*/  @!P2 IMAD.IADD R19, R4, 0x1, R21 ;  /* 0x000000010413a824 */ /* 0x001fce00078e0215 */
[----:B------:R-:W0:Y:S02]  /*19f0*/  @!P2 LDC.64 R10, c[0x0][0x398] ;  /* 0x0000e600ff0aab82 */ /* 0x000e240000000a00 */
[----:B0-----:R-:W-:Y:S01]  /*1a00*/  @!P2 IMAD.WIDE R10, R19, 0x4, R10 ;  /* 0x00000004130aa825 */ /* 0x001fe200078e020a */
[----:B---3--:R-:W-:-:S03]  /*1a10*/  ISETP.NE.AND P3, PT, R18, R9, !P1 ;  /* 0x000000091200720c */ /* 0x008fc60004f65270 */
[----:B----4-:R-:W-:-:S10]  /*1a20*/  @!P1 VIADD R9, R5, 0x2 ;  /* 0x0000000205099836 */ /* 0x010fd40000000000 */
[----:B------:R-:W-:Y:S01]  /*1a30*/  @P3 VIADD R9, R5, 0xffffffff ;  /* 0xffffffff05093836 */ /* 0x000fe20000000000 */
[----:B-1----:R-:W-:-:S04]  /*1a40*/  @!P2 IADD3 R12, P3, PT, R19, R12, RZ ;  /* 0x0000000c130ca210 */ /* 0x002fc80007f7e0ff */
[----:B-----5:R-:W-:Y:S01]  /*1a50*/  @!P1 VIADDMNMX.RELU R5, R14, 0xffffffff, R9, !PT ;  /* 0xffffffff0e059846 */ /* 0x020fe20007801109 */
[----:B------:R-:W-:Y:S01]  /*1a60*/  IMAD.WIDE R14, R15, 0x4, R2 ;  /* 0x000000040f0e7825 */ /* 0x000fe200078e0202 */
[----:B------:R-:W-:-:S04]  /*1a70*/  @!P2 LEA.HI.X.SX32 R13, R19, R13, 0x1, P3 ;  /* 0x0000000d130da211 */ /* 0x000fc800018f0eff */
[----:B------:R3:W-:Y:S04]  /*1a80*/  @!P1 STG.E desc[UR4][R14.64], R5 ;  /* 0x000000050e009986 */ /* 0x0007e8000c101904 */
[----:B------:R-:W2:Y:S04]  /*1a90*/  @!P2 LDG.E.U8 R12, desc[UR4][R12.64+-0x1] ;  /* 0xffffff040c0ca981 */ /* 0x000ea8000c1e1100 */
[----:B------:R-:W4:Y:S04]  /*1aa0*/  @!P2 LDG.E R9, desc[UR4][R10.64+-0x4] ;  /* 0xfffffc040a09a981 */ /* 0x000f28000c1e1900 */
[----:B------:R-:W5:Y:S01]  /*1ab0*/  @!P2 LDG.E R17, desc[UR4][R10.64] ;  /* 0x000000040a11a981 */ /* 0x000f62000c1e1900 */
[----:B------:R-:W-:Y:S01]  /*1ac0*/  @!P2 PRMT R19, R0, 0x9910, RZ ;  /* 0x000099100013a816 */ /* 0x000fe200000000ff */
[----:B------:R-:W-:-:S03]  /*1ad0*/  VIADD R8, R8, 0x2 ;  /* 0x0000000208087836 */ /* 0x000fc60000000000 */
[----:B--2---:R-:W-:Y:S01]  /*1ae0*/  ISETP.NE.AND P1, PT, R12, R19, !P2 ;  /* 0x000000130c00720c */ /* 0x004fe20005725270 */
[----:B----4-:R-:W-:-:S12]  /*1af0*/  @!P2 VIADD R16, R9, 0x2 ;  /* 0x000000020910a836 */ /* 0x010fd80000000000 */
[----:B------:R-:W-:-:S05]  /*1b00*/  @P1 VIADD R16, R9, 0xffffffff ;  /* 0xffffffff09101836 */ /* 0x000fca0000000000 */
[----:B-----5:R-:W-:-:S05]  /*1b10*/  @!P2 VIADDMNMX.RELU R17, R17, 0xffffffff, R16, !PT ;  /* 0xffffffff1111a846 */ /* 0x020fca0007801110 */
[----:B------:R3:W-:Y:S02]  /*1b20*/  @!P2 STG.E desc[UR4][R14.64+0x200], R17 ;  /* 0x000200110e00a986 */ /* 0x0007e4000c101904 */
.L_x_472:
[----:B------:R-:W-:Y:S05]  /*1b30*/  @P0 EXIT ;  /* 0x000000000000094d */ /* 0x000fea0003800000 */
[----:B-12---:R-:W-:-:S05]  /*1b40*/  IMAD R11, R8, 0x80, R7 ;  /* 0x00000080080b7824 */ /* 0x006fca00078e0207 */
[----:B------:R-:W-:-:S13]  /*1b50*/  ISETP.GE.AND P0, PT, R11, R6, PT ;  /* 0x000000060b00720c */ /* 0x000fda0003f06270 */
[----:B------:R-:W-:Y:S05]  /*1b60*/  @P0 EXIT ;  /* 0x000000000000094d */ /* 0x000fea0003800000 */
[----:B------:R-:W1:Y:S01]  /*1b70*/  LDCU.64 UR6, c[0x0][0x388] ;  /* 0x00007100ff0677ac */ /* 0x000e620008000a00 */
[----:B------:R-:W2:Y:S01]  /*1b80*/  LDC.64 R8, c[0x0][0x398] ;  /* 0x0000e600ff087b82 */ /* 0x000ea20000000a00 */
[----:B---3--:R-:W-:-:S05]  /*1b90*/  IMAD.IADD R5, R4, 0x1, R11 ;  /* 0x0000000104057824 */ /* 0x008fca00078e020b */
[----:B-1----:R-:W-:-:S04]  /*1ba0*/  IADD3 R6, P0, PT, R5, UR6, RZ ;  /* 0x0000000605067c10 */ /* 0x002fc8000ff1e0ff */
[----:B------:R-:W-:-:S05]  /*1bb0*/  LEA.HI.X.SX32 R7, R5, UR7, 0x1, P0 ;  /* 0x0000000705077c11 */ /* 0x000fca00080f0eff */
[----:B------:R-:W3:Y:S01]  /*1bc0*/  LDG.E.U8 R6, desc[UR4][R6.64+-0x1] ;  /* 0xffffff0406067981 */ /* 0x000ee2000c1e1100 */
[----:B--2---:R-:W-:-:S05]  /*1bd0*/  IMAD.WIDE R4, R5, 0x4, R8 ;  /* 0x0000000405047825 */ /* 0x004fca00078e0208 */
[----:B------:R-:W2:Y:S04]  /*1be0*/  LDG.E R8, desc[UR4][R4.64+-0x4] ;  /* 0xfffffc0404087981 */ /* 0x000ea8000c1e1900 */
[----:B------:R-:W4:Y:S01]  /*1bf0*/  LDG.E R9, desc[UR4][R4.64] ;  /* 0x0000000404097981 */ /* 0x000f22000c1e1900 */
[----:B0-----:R-:W-:Y:S01]  /*1c00*/  PRMT R13, R0, 0x9910, RZ ;  /* 0x00009910000d7816 */ /* 0x001fe200000000ff */
[----:B------:R-:W-:-:S03]  /*1c10*/  IMAD.WIDE R2, R11, 0x4, R2 ;  /* 0x000000040b027825 */ /* 0x000fc600078e0202 */
[----:B---3--:R-:W-:Y:S01]  /*1c20*/  ISETP.NE.AND P0, PT, R6, R13, PT ;  /* 0x0000000d0600720c */ /* 0x008fe20003f05270 */
[----:B--2---:R-:W-:-:S12]  /*1c30*/  VIADD R0, R8, 0x2 ;  /* 0x0000000208007836 */ /* 0x004fd80000000000 */
[----:B------:R-:W-:-:S05]  /*1c40*/  @P0 VIADD R0, R8, 0xffffffff ;  /* 0xffffffff08000836 */ /* 0x000fca0000000000 */
[----:B----4-:R-:W-:-:S05]  /*1c50*/  VIADDMNMX.RELU R9, R9, 0xffffffff, R0, !PT ;  /* 0xffffffff09097846 */ /* 0x010fca0007801100 */
[----:B------:R-:W-:Y:S01]  /*1c60*/  STG.E desc[UR4][R2.64], R9 ;  /* 0x0000000902007986 */ /* 0x000fe2000c101904 */
[----:B------:R-:W-:Y:S05]  /*1c70*/  EXIT ;  /* 0x000000000000794d */ /* 0x000fea0003800000 */
.L_x_473:
        /* <DEDUP_REMOVED lines=16> */
.L_x_489:


//--------------------- .text._ZN3cub18CUB_300001_SM_10006detail8for_each13static_kernelINS2_12policy_hub_t12policy_500_tElN6thrust24THRUST_300001_SM_1000_NS8cuda_cub6__fill7functorINS7_6detail15normal_iteratorINS7_10device_ptrIiEEEEiEEEEvT0_T1_ --------------------------
	.section	.text._ZN3cub18CUB_300001_SM_10006detail8for_each13static_kernelINS2_12policy_hub_t12policy_500_tElN6thrust24THRUST_300001_SM_1000_NS8cuda_cub6__fill7functorINS7_6detail15normal_iteratorINS7_10device_ptrIiEEEEiEEEEvT0_T1_,"ax",@progbits
	.align	128
        .global         _ZN3cub18CUB_300001_SM_10006detail8for_each13static_kernelINS2_12policy_hub_t12policy_500_tElN6thrust24THRUST_300001_SM_1000_NS8cuda_cub6__fill7functorINS7_6detail15normal_iteratorINS7_10device_ptrIiEEEEiEEEEvT0_T1_
        .type           _ZN3cub18CUB_300001_SM_10006detail8for_each13static_kernelINS2_12policy_hub_t12policy_500_tElN6thrust24THRUST_300001_SM_1000_NS8cuda_cub6__fill7functorINS7_6detail15normal_iteratorINS7_10device_ptrIiEEEEiEEEEvT0_T1_,@function
        .size           _ZN3cub18CUB_300001_SM_10006detail8for_each13static_kernelINS2_12policy_hub_t12policy_500_tElN6thrust24THRUST_300001_SM_1000_NS8cuda_cub6__fill7functorINS7_6detail15normal_iteratorINS7_10device_ptrIiEEEEiEEEEvT0_T1_,(.L_x_490 - _ZN3cub18CUB_300001_SM_10006detail8for_each13static_kernelINS2_12policy_hub_t12policy_500_tElN6thrust24THRUST_300001_SM_1000_NS8cuda_cub6__fill7functorINS7_6detail15normal_iteratorINS7_10device_ptrIiEEEEiEEEEvT0_T1_)
        .other          _ZN3cub18CUB_300001_SM_10006detail8for_each13static_kernelINS2_12policy_hub_t12policy_500_tElN6thrust24THRUST_300001_SM_1000_NS8cuda_cub6__fill7functorINS7_6detail15normal_iteratorINS7_10device_ptrIiEEEEiEEEEvT0_T1_,@"STO_CUDA_ENTRY STV_DEFAULT"
_ZN3cub18CUB_300001_SM_10006detail8for_each13static_kernelINS2_12policy_hub_t12policy_500_tElN6thrust24THRUST_300001_SM_1000_NS8cuda_cub6__fill7functorINS7_6detail15normal_iteratorINS7_10device_ptrIiEEEEiEEEEvT0_T1_:
.text._ZN3cub18CUB_300001_SM_10006detail8for_each13static_kernelINS2_12policy_hub_t12policy_500_tElN6thrust24THRUST_300001_SM_1000_NS8cuda_cub6__fill7functorINS7_6detail15normal_iteratorINS7_10device_ptrIiEEEEiEEEEvT0_T1_:
[----:B------:R-:W-:Y:S08]  /*0000*/  LDC R1, c[0x0][0x37c] ;  /* 0x0000df00ff017b82 */ /* 0x000ff00000000800 */
[----:B------:R-:W0:Y:S01]  /*0010*/  S2UR UR4, SR_CTAID.X ;  /* 0x00000000000479c3 */ /* 0x000e220000002500 */
[----:B------:R-:W1:Y:S01]  /*0020*/  LDCU.64 UR6, c[0x0][0x380] ;  /* 0x00007000ff0677ac */ /* 0x000e620008000a00 */
[----:B------:R-:W2:Y:S01]  /*0030*/  LDCU.64 UR8, c[0x0][0x358] ;  /* 0x00006b00ff0877ac */ /* 0x000ea20008000a00 */
[----:B0-----:R-:W-:-:S04]  /*0040*/  UIMAD.WIDE.U32 UR4, UR4, 0x200, URZ ;  /* 0x00000200040478a5 */ /* 0x001fc8000f8e00ff */
[----:B-1----:R-:W-:-:S04]  /*0050*/  UIADD3 UR6, UP0, UPT, -UR4, UR6, URZ ;  /* 0x0000000604067290 */ /* 0x002fc8000ff1e1ff */
[----:B------:R-:W-:Y:S02]  /*0060*/  UIADD3.X UR7, UPT, UPT, ~UR5, UR7, URZ, UP0, !UPT ;  /* 0x0000000705077290 */ /* 0x000fe400087fe5ff */
[----:B------:R-:W-:-:S04]  /*0070*/  UISETP.GE.U32.AND UP0, UPT, UR6, 0x200, UPT ;  /* 0x000002000600788c */ /* 0x000fc8000bf06070 */
[----:B------:R-:W-:-:S09]  /*0080*/  UISETP.GE.AND.EX UP0, UPT, UR7, URZ, UPT, UP0 ;  /* 0x000000ff0700728c */ /* 0x000fd2000bf06300 */
[----:B--2---:R-:W-:Y:S05]  /*0090*/  BRA.U !UP0, `(.L_x_474) ;  /* 0x0000000108287547 */ /* 0x004fea000b800000 */
[----:B------:R-:W0:Y:S01]  /*00a0*/  S2R R0, SR_TID.X ;  /* 0x0000000000007919 */ /* 0x000e220000002100 */
[----:B------:R-:W1:Y:S01]  /*00b0*/  LDCU.64 UR6, c[0x0][0x388] ;  /* 0x00007100ff0677ac */ /* 0x000e620008000a00 */
[----:B------:R-:W2:Y:S01]  /*00c0*/  LDC R5, c[0x0][0x390] ;  /* 0x0000e400ff057b82 */ /* 0x000ea20000000800 */
[----:B0-----:R-:W-:-:S05]  /*00d0*/  IADD3 R0, P0, PT, R0, UR4, RZ ;  /* 0x0000000400007c10 */ /* 0x001fca000ff1e0ff */
[----:B------:R-:W-:Y:S01]  /*00e0*/  IMAD.X R3, RZ, RZ, UR5, P0 ;  /* 0x00000005ff037e24 */ /* 0x000fe200080e06ff */
[----:B-1----:R-:W-:-:S04]  /*00f0*/  LEA R2, P0, R0, UR6, 0x2 ;  /* 0x0000000600027c11 */ /* 0x002fc8000f8010ff */
[----:B------:R-:W-:-:S05]  /*0100*/  LEA.HI.X R3, R0, UR7, R3, 0x2, P0 ;  /* 0x0000000700037c11 */ /* 0x000fca00080f1403 */
[----:B--2---:R-:W-:Y:S04]  /*0110*/  STG.E desc[UR8][R2.64], R5 ;  /* 0x0000000502007986 */ /* 0x004fe8000c101908 */
[----:B------:R-:W-:Y:S01]  /*0120*/  STG.E desc[UR8][R2.64+0x400], R5 ;  /* 0x0004000502007986 */ /* 0x000fe2000c101908 */
[----:B------:R-:W-:Y:S05]  /*0130*/  EXIT ;  /* 0x000000000000794d */ /* 0x000fea0003800000 */
.L_x_474:
[----:B------:R-:W0:Y:S01]  /*0140*/  S2R R0, SR_TID.X ;  /* 0x0000000000007919 */ /* 0x000e220000002100 */
[----:B------:R-:W-:Y:S01]  /*0150*/  USHF.R.S32.HI UR7, URZ, 0x1f, UR6 ;  /* 0x0000001fff077899 */ /* 0x000fe20008011406 */
[----:B------:R-:W1:Y:S05]  /*0160*/  LDCU.64 UR10, c[0x0][0x388] ;  /* 0x00007100ff0a77ac */ /* 0x000e6a0008000a00 */
[----:B------:R-:W-:Y:S02]  /*0170*/  IMAD.U32 R2, RZ, RZ, UR7 ;  /* 0x00000007ff027e24 */ /* 0x000fe4000f8e00ff */
[----:B------:R-:W-:Y:S01]  /*0180*/  IMAD.U32 R4, RZ, RZ, UR7 ;  /* 0x00000007ff047e24 */ /* 0x000fe2000f8e00ff */
[----:B0-----:R-:W-:-:S04]  /*0190*/  ISETP.LT.U32.AND P0, PT, R0, UR6, PT ;  /* 0x0000000600007c0c */ /* 0x001fc8000bf01070 */
[----:B------:R-:W-:Y:S01]  /*01a0*/  ISETP.GT.AND.EX P0, PT, R2, RZ, PT, P0 ;  /* 0x000000ff0200720c */ /* 0x000fe20003f04300 */
[C---:B------:R-:W-:Y:S01]  /*01b0*/  VIADD R2, R0.reuse, 0x100 ;  /* 0x0000010000027836 */ /* 0x040fe20000000000 */
[----:B------:R-:W-:-:S04]  /*01c0*/  IADD3 R0, P2, PT, R0, UR4, RZ ;  /* 0x0000000400007c10 */ /* 0x000fc8000ff5e0ff */
[----:B------:R-:W-:Y:S01]  /*01d0*/  ISETP.LT.U32.AND P1, PT, R2, UR6, PT ;  /* 0x0000000602007c0c */ /* 0x000fe2000bf21070 */
[----:B------:R-:W-:Y:S01]  /*01e0*/  IMAD.X R3, RZ, RZ, UR5, P2 ;  /* 0x00000005ff037e24 */ /* 0x000fe200090e06ff */
[----:B-1----:R-:W-:Y:S02]  /*01f0*/  LEA R2, P2, R0, UR10, 0x2 ;  /* 0x0000000a00027c11 */ /* 0x002fe4000f8410ff */
[----:B------:R-:W-:Y:S02]  /*0200*/  ISETP.GT.AND.EX P1, PT, R4, RZ, PT, P1 ;  /* 0x000000ff0400720c */ /* 0x000fe40003f24310 */
[----:B------:R-:W-:Y:S01]  /*0210*/  LEA.HI.X R3, R0, UR11, R3, 0x2, P2 ;  /* 0x0000000b00037c11 */ /* 0x000fe200090f1403 */
[----:B------:R-:W0:Y:S04]  /*0220*/  @P0 LDC R5, c[0x0][0x390] ;  /* 0x0000e400ff050b82 */ /* 0x000e280000000800 */
[----:B0-----:R0:W-:Y:S06]  /*0230*/  @P0 STG.E desc[UR8][R2.64], R5 ;  /* 0x0000000502000986 */ /* 0x0011ec000c101908 */
[----:B------:R-:W-:Y:S05]  /*0240*/  @!P1 EXIT ;  /* 0x000000000000994d */ /* 0x000fea0003800000 */
[----:B0-----:R-:W0:Y:S02]  /*0250*/  LDC R5, c[0x0][0x390] ;  /* 0x0000e400ff057b82 */ /* 0x001e240000000800 */
[----:B0-----:R-:W-:Y:S01]  /*0260*/  STG.E desc[UR8][R2.64+0x400], R5 ;  /* 0x0004000502007986 */ /* 0x001fe2000c101908 */
[----:B------:R-:W-:Y:S05]  /*0270*/  EXIT ;  /* 0x000000000000794d */ /* 0x000fea0003800000 */
.L_x_475:
        /* <DEDUP_REMOVED lines=16> */
.L_x_490:


//--------------------- .text._ZN3cub18CUB_300001_SM_10006detail8for_each13static_kernelINS2_12policy_hub_t12policy_500_tEmN6thrust24THRUST_300001_SM_1000_NS8cuda_cub20__uninitialized_fill7functorINS7_10device_ptrIiEEiEEEEvT0_T1_ --------------------------
	.section	.text._ZN3cub18CUB_300001_SM_10006detail8for_each13static_kernelINS2_12policy_hub_t12policy_500_tEmN6thrust24THRUST_300001_SM_1000_NS8cuda_cub20__uninitialized_fill7functorINS7_10device_ptrIiEEiEEEEvT0_T1_,"ax",@progbits
	.align	128
        .global         _ZN3cub18CUB_300001_SM_10006detail8for_each13static_kernelINS2_12policy_hub_t12policy_500_tEmN6thrust24THRUST_300001_SM_1000_NS8cuda_cub20__uninitialized_fill7functorINS7_10device_ptrIiEEiEEEEvT0_T1_
        .type           _ZN3cub18CUB_300001_SM_10006detail8for_each13static_kernelINS2_12policy_hub_t12policy_500_tEmN6thrust24THRUST_300001_SM_1000_NS8cuda_cub20__uninitialized_fill7functorINS7_10device_ptrIiEEiEEEEvT0_T1_,@function
        .size           _ZN3cub18CUB_300001_SM_10006detail8for_each13static_kernelINS2_12policy_hub_t12policy_500_tEmN6thrust24THRUST_300001_SM_1000_NS8cuda_cub20__uninitialized_fill7functorINS7_10device_ptrIiEEiEEEEvT0_T1_,(.L_x_491 - _ZN3cub18CUB_300001_SM_10006detail8for_each13static_kernelINS2_12policy_hub_t12policy_500_tEmN6thrust24THRUST_300001_SM_1000_NS8cuda_cub20__uninitialized_fill7functorINS7_10device_ptrIiEEiEEEEvT0_T1_)
        .other          _ZN3cub18CUB_300001_SM_10006detail8for_each13static_kernelINS2_12policy_hub_t12policy_500_tEmN6thrust24THRUST_300001_SM_1000_NS8cuda_cub20__uninitialized_fill7functorINS7_10device_ptrIiEEiEEEEvT0_T1_,@"STO_CUDA_ENTRY STV_DEFAULT"
_ZN3cub18CUB_300001_SM_10006detail8for_each13static_kernelINS2_12policy_hub_t12policy_500_tEmN6thrust24THRUST_300001_SM_1000_NS8cuda_cub20__uninitialized_fill7functorINS7_10device_ptrIiEEiEEEEvT0_T1_:
.text._ZN3cub18CUB_300001_SM_10006detail8for_each13static_kernelINS2_12policy_hub_t12policy_500_tEmN6thrust24THRUST_300001_SM_1000_NS8cuda_cub20__uninitialized_fill7functorINS7_10device_ptrIiEEiEEEEvT0_T1_:
        /* <DEDUP_REMOVED lines=8> */
[----:B------:R-:W-:-:S09]  /*0080*/  UISETP.GE.U32.AND.EX UP0, UPT, UR7, URZ, UPT, UP0 ;  /* 0x000000ff0700728c */ /* 0x000fd2000bf06100 */
        /* <DEDUP_REMOVED lines=11> */
.L_x_476:
[----:B------:R-:W0:Y:S01]  /*0140*/  S2R R0, SR_TID.X ;  /* 0x0000000000007919 */ /* 0x000e220000002100 */
[----:B------:R-:W-:Y:S01]  /*0150*/  IMAD.U32 R2, RZ, RZ, UR7 ;  /* 0x00000007ff027e24 */ /* 0x000fe2000f8e00ff */
[----:B------:R-:W1:Y:S01]  /*0160*/  LDCU.64 UR10, c[0x0][0x388] ;  /* 0x00007100ff0a77ac */ /* 0x000e620008000a00 */
[----:B------:R-:W-:Y:S01]  /*0170*/  IMAD.U32 R4, RZ, RZ, UR7 ;  /* 0x00000007ff047e24 */ /* 0x000fe2000f8e00ff */
[----:B0-----:R-:W-:-:S04]  /*0180*/  ISETP.LT.U32.AND P0, PT, R0, UR6, PT ;  /* 0x0000000600007c0c */ /* 0x001fc8000bf01070 */
[----:B------:R-:W-:Y:S01]  /*0190*/  ISETP.GT.U32.AND.EX P0, PT, R2, RZ, PT, P0 ;  /* 0x000000ff0200720c */ /* 0x000fe20003f04100 */
[C---:B------:R-:W-:Y:S01]  /*01a0*/  VIADD R2, R0.reuse, 0x100 ;  /* 0x0000010000027836 */ /* 0x040fe20000000000 */
[----:B------:R-:W-:-:S04]  /*01b0*/  IADD3 R0, P2, PT, R0, UR4, RZ ;  /* 0x0000000400007c10 */ /* 0x000fc8000ff5e0ff */
[----:B------:R-:W-:Y:S01]  /*01c0*/  ISETP.LT.U32.AND P1, PT, R2, UR6, PT ;  /* 0x0000000602007c0c */ /* 0x000fe2000bf21070 */
[----:B------:R-:W-:Y:S01]  /*01d0*/  IMAD.X R3, RZ, RZ, UR5, P2 ;  /* 0x00000005ff037e24 */ /* 0x000fe200090e06ff */
[----:B-1----:R-:W-:Y:S02]  /*01e0*/  LEA R2, P2, R0, UR10, 0x2 ;  /* 0x0000000a00027c11 */ /* 0x002fe4000f8410ff */
[----:B------:R-:W-:Y:S02]  /*01f0*/  ISETP.GT.U32.AND.EX P1, PT, R4, RZ, PT, P1 ;  /* 0x000000ff0400720c */ /* 0x000fe40003f24110 */
[----:B------:R-:W-:Y:S01]  /*0200*/  LEA.HI.X R3, R0, UR11, R3, 0x2, P2 ;  /* 0x0000000b00037c11 */ /* 0x000fe200090f1403 */
[----:B------:R-:W0:Y:S04]  /*0210*/  @P0 LDC R5, c[0x0][0x390] ;  /* 0x0000e400ff050b82 */ /* 0x000e280000000800 */
[----:B0-----:R0:W-:Y:S06]  /*0220*/  @P0 STG.E desc[UR8][R2.64], R5 ;  /* 0x0000000502000986 */ /* 0x0011ec000c101908 */
[----:B------:R-:W-:Y:S05]  /*0230*/  @!P1 EXIT ;  /* 0x000000000000994d */ /* 0x000fea0003800000 */
[----:B0-----:R-:W0:Y:S02]  /*0240*/  LDC R5, c[0x0][0x390] ;  /* 0x0000e400ff057b82 */ /* 0x001e240000000800 */
[----:B0-----:R-:W-:Y:S01]  /*0250*/  STG.E desc[UR8][R2.64+0x400], R5 ;  /* 0x0004000502007986 */ /* 0x001fe2000c101908 */
[----:B------:R-:W-:Y:S05]  /*0260*/  EXIT ;  /* 0x000000000000794d */ /* 0x000fea0003800000 */
.L_x_477:
        /* <DEDUP_REMOVED lines=9> */
.L_x_491:


//--------------------- .text._ZN3cub18CUB_300001_SM_10006detail11EmptyKernelIvEEvv --------------------------
	.section	.text._ZN3cub18CUB_300001_SM_10006detail11EmptyKernelIvEEvv,"ax",@progbits
	.align	128
        .global         _ZN3cub18CUB_300001_SM_10006detail11EmptyKernelIvEEvv
        .type           _ZN3cub18CUB_300001_SM_10006detail11EmptyKernelIvEEvv,@function
        .size           _ZN3cub18CUB_300001_SM_10006detail11EmptyKernelIvEEvv,(.L_x_492 - _ZN3cub18CUB_300001_SM_10006detail11EmptyKernelIvEEvv)
        .other          _ZN3cub18CUB_300001_SM_10006detail11EmptyKernelIvEEvv,@"STO_CUDA_ENTRY STV_DEFAULT"
_ZN3cub18CUB_300001_SM_10006detail11EmptyKernelIvEEvv:
.text._ZN3cub18CUB_300001_SM_10006detail11EmptyKernelIvEEvv:
[----:B------:R-:W-:Y:S01]  /*0000*/  LDC R1, c[0x0][0x37c] ;  /* 0x0000df00ff017b82 */ /* 0x000fe20000000800 */
[----:B------:R-:W-:Y:S05]  /*0010*/  EXIT ;  /* 0x000000000000794d */ /* 0x000fea0003800000 */
.L_x_478:
        /* <DEDUP_REMOVED lines=14> */
.L_x_492:


//--------------------- .nv.shared._ZN3cub18CUB_300001_SM_10006detail4scan16DeviceScanKernelINS2_10policy_hubIiiim12inline_scoreE10Policy1000EN6thrust24THRUST_300001_SM_1000_NS6detail15normal_iteratorINS9_10device_ptrIiEEEESE_NS0_13ScanTileStateIiLb1EEES5_NS0_8NullTypeEmiLb0ESH_EEvT0_T1_T2_iT3_T4_T5_ --------------------------
	.section	.nv.shared._ZN3cub18CUB_300001_SM_10006detail4scan16DeviceScanKernelINS2_10policy_hubIiiim12inline_scoreE10Policy1000EN6thrust24THRUST_300001_SM_1000_NS6detail15normal_iteratorINS9_10device_ptrIiEEEESE_NS0_13ScanTileStateIiLb1EEES5_NS0_8NullTypeEmiLb0ESH_EEvT0_T1_T2_iT3_T4_T5_,"aw",@nobits
	.sectionflags	@""
	.align	16
.nv.shared._ZN3cub18CUB_300001_SM_10006detail4scan16DeviceScanKernelINS2_10policy_hubIiiim12inline_scoreE10Policy1000EN6thrust24THRUST_300001_SM_1000_NS6detail15normal_iteratorINS9_10device_ptrIiEEEESE_NS0_13ScanTileStateIiLb1EEES5_NS0_8NullTypeEmiLb0ESH_EEvT0_T1_T2_iT3_T4_T5_:
	.zero		8720


//--------------------- .nv.shared.reserved.0     --------------------------
	.section	.nv.shared.reserved.0,"aw",@nobits
	.weak		__nv_reservedSMEM_offset_0_alias
	.size		__nv_reservedSMEM_offset_0_alias, 0, 64
	.other		__nv_reservedSMEM_offset_0_alias,@"STO_CUDA_RESERVED_SHARED STV_DEFAULT"
__nv_reservedSMEM_offset_0_alias:
	.zero		0
	.zero		64


//--------------------- .nv.global                --------------------------
	.section	.nv.global,"aw",@nobits
.nv.global:
	.type		_ZN34_INTERNAL_3e7bb5cc_4_k_cu_44c8ab7a6thrust24THRUST_300001_SM_1000_NS12placeholders2_8E,@object
	.size		_ZN34_INTERNAL_3e7bb5cc_4_k_cu_44c8ab7a6thrust24THRUST_300001_SM_1000_NS12placeholders2_8E,(_ZN34_INTERNAL_3e7bb5cc_4_k_cu_44c8ab7a4cuda3std3__436_GLOBAL__N__3e7bb5cc_4_k_cu_44c8ab7a6ignoreE - _ZN34_INTERNAL_3e7bb5cc_4_k_cu_44c8ab7a6thrust24THRUST_300001_SM_1000_NS12placeholders2_8E)
_ZN34_INTERNAL_3e7bb5cc_4_k_cu_44c8ab7a6thrust24THRUST_300001_SM_1000_NS12placeholders2_8E:
	.zero		1
	.type		_ZN34_INTERNAL_3e7bb5cc_4_k_cu_44c8ab7a4cuda3std3__436_GLOBAL__N__3e7bb5cc_4_k_cu_44c8ab7a6ignoreE,@object
	.size		_ZN34_INTERNAL_3e7bb5cc_4_k_cu_44c8ab7a4cuda3std3__436_GLOBAL__N__3e7bb5cc_4_k_cu_44c8ab7a6ignoreE,(_ZN34_INTERNAL_3e7bb5cc_4_k_cu_44c8ab7a4cuda3std6ranges3__45__cpo4dataE - _ZN34_INTERNAL_3e7bb5cc_4_k_cu_44c8ab7a4cuda3std3__436_GLOBAL__N__3e7bb5cc_4_k_cu_44c8ab7a6ignoreE)
_ZN34_INTERNAL_3e7bb5cc_4_k_cu_44c8ab7a4cuda3std3__436_GLOBAL__N__3e7bb5cc_4_k_cu_44c8ab7a6ignoreE:
	.zero		1
	.type		_ZN34_INTERNAL_3e7bb5cc_4_k_cu_44c8ab7a4cuda3std6ranges3__45__cpo4dataE,@object
	.size		_ZN34_INTERNAL_3e7bb5cc_4_k_cu_44c8ab7a4cuda3std6ranges3__45__cpo4dataE,(_ZN34_INTERNAL_3e7bb5cc_4_k_cu_44c8ab7a6thrust24THRUST_300001_SM_1000_NS6system3cpp3parE - _ZN34_INTERNAL_3e7bb5cc_4_k_cu_44c8ab7a4cuda3std6ranges3__45__cpo4dataE)
_ZN34_INTERNAL_3e7bb5cc_4_k_cu_44c8ab7a4cuda3std6ranges3__45__cpo4dataE:
	.zero		1
	.type		_ZN34_INTERNAL_3e7bb5cc_4_k_cu_44c8ab7a6thrust24THRUST_300001_SM_1000_NS6system3cpp3parE,@object
	.size		_ZN34_INTERNAL_3e7bb5cc_4_k_cu_44c8ab7a6thrust24THRUST_300001_SM_1000_NS6system3cpp3parE,(_ZN34_INTERNAL_3e7bb5cc_4_k_cu_44c8ab7a4cuda3std3__45__cpo5beginE - _ZN34_INTERNAL_3e7bb5cc_4_k_cu_44c8ab7a6thrust24THRUST_300001_SM_1000_NS6system3cpp3parE)
_ZN34_INTERNAL_3e7bb5cc_4_k_cu_44c8ab7a6thrust24THRUST_300001_SM_1000_NS6system3cpp3parE:
	.zero		1
	.type		_ZN34_INTERNAL_3e7bb5cc_4_k_cu_44c8ab7a4cuda3std3__45__cpo5beginE,@object
	.size		_ZN34_INTERNAL_3e7bb5cc_4_k_cu_44c8ab7a4cuda3std3__45__cpo5beginE,(_ZN34_INTERNAL_3e7bb5cc_4_k_cu_44c8ab7a4cuda3std6ranges3__45__cpo5beginE - _ZN34_INTERNAL_3e7bb5cc_4_k_cu_44c8ab7a4cuda3std3__45__cpo5beginE)
_ZN34_INTERNAL_3e7bb5cc_4_k_cu_44c8ab7a4cuda3std3__45__cpo5beginE:
	.zero		1
	.type		_ZN34_INTERNAL_3e7bb5cc_4_k_cu_44c8ab7a4cuda3std6ranges3__45__cpo5beginE,@object
	.size		_ZN34_INTERNAL_3e7bb5cc_4_k_cu_44c8ab7a4cuda3std6ranges3__45__cpo5beginE,(_ZN34_INTERNAL_3e7bb5cc_4_k_cu_44c8ab7a6thrust24THRUST_300001_SM_1000_NS6deviceE - _ZN34_INTERNAL_3e7bb5cc_4_k_cu_44c8ab7a4cuda3std6ranges3__45__cpo5beginE)
_ZN34_INTERNAL_3e7bb5cc_4_k_cu_44c8ab7a4cuda3std6ranges3__45__cpo5beginE:
	.zero		1
	.type		_ZN34_INTERNAL_3e7bb5cc_4_k_cu_44c8ab7a6thrust24THRUST_300001_SM_1000_NS6deviceE,@object
	.size		_ZN34_INTERNAL_3e7bb5cc_4_k_cu_44c8ab7a6thrust24THRUST_300001_SM_1000_NS6deviceE,(_ZN34_INTERNAL_3e7bb5cc_4_k_cu_44c8ab7a4cuda3std3__47nulloptE - _ZN34_INTERNAL_3e7bb5cc_4_k_cu_44c8ab7a6thrust24THRUST_300001_SM_1000_NS6deviceE)
_ZN34_INTERNAL_3e7bb5cc_4_k_cu_44c8ab7a6thrust24THRUST_300001_SM_1000_NS6deviceE:
	.zero		1
	.type		_ZN34_INTERNAL_3e7bb5cc_4_k_cu_44c8ab7a4cuda3std3__47nulloptE,@object
	.size		_ZN34_INTERNAL_3e7bb5cc_4_k_cu_44c8ab7a4cuda3std3__47nulloptE,(_ZN34_INTERNAL_3e7bb5cc_4_k_cu_44c8ab7a4cuda3std6ranges3__45__cpo8distanceE - _ZN34_INTERNAL_3e7bb5cc_4_k_cu_44c8ab7a4cuda3std3__47nulloptE)
_ZN34_INTERNAL_3e7bb5cc_4_k_cu_44c8ab7a4cuda3std3__47nulloptE:
	.zero		1
	.type		_ZN34_INTERNAL_3e7bb5cc_4_k_cu_44c8ab7a4cuda3std6ranges3__45__cpo8distanceE,@object
	.size		_ZN34_INTERNAL_3e7bb5cc_4_k_cu_44c8ab7a4cuda3std6ranges3__45__cpo8distanceE,(_ZN34_INTERNAL_3e7bb5cc_4_k_cu_44c8ab7a6thrust24THRUST_300001_SM_1000_NS12placeholders2_4E - _ZN34_INTERNAL_3e7bb5cc_4_k_cu_44c8ab7a4cuda3std6ranges3__45__cpo8distanceE)
_ZN34_INTERNAL_3e7bb5cc_4_k_cu_44c8ab7a4cuda3std6ranges3__45__cpo8distanceE:
	.zero		1
	.type		_ZN34_INTERNAL_3e7bb5cc_4_k_cu_44c8ab7a6thrust24THRUST_300001_SM_1000_NS12placeholders2_4E,@object
	.size		_ZN34_INTERNAL_3e7bb5cc_4_k_cu_44c8ab7a6thrust24THRUST_300001_SM_1000_NS12placeholders2_4E,(_ZN34_INTERNAL_3e7bb5cc_4_k_cu_44c8ab7a4cuda3std3__45__cpo6rbeginE - _ZN34_INTERNAL_3e7bb5cc_4_k_cu_44c8ab7a6thrust24THRUST_300001_SM_1000_NS12placeholders2_4E)
_ZN34_INTERNAL_3e7bb5cc_4_k_cu_44c8ab7a6thrust24THRUST_300001_SM_1000_NS12placeholders2_4E:
	.zero		1
	.type		_ZN34_INTERNAL_3e7bb5cc_4_k_cu_44c8ab7a4cuda3std3__45__cpo6rbeginE,@object
	.size		_ZN34_INTERNAL_3e7bb5cc_4_k_cu_44c8ab7a4cuda3std3__45__cpo6rbeginE,(_ZN34_INTERNAL_3e7bb5cc_4_k_cu_44c8ab7a4cuda3std6ranges3__45__cpo7advanceE - _ZN34_INTERNAL_3e7bb5cc_4_k_cu_44c8ab7a4cuda3std3__45__cpo6rbeginE)
_ZN34_INTERNAL_3e7bb5cc_4_k_cu_44c8ab7a4cuda3std3__45__cpo6rbeginE:
	.zero		1
	.type		_ZN34_INTERNAL_3e7bb5cc_4_k_cu_44c8ab7a4cuda3std6ranges3__45__cpo7advanceE,@object
	.size		_ZN34_INTERNAL_3e7bb5cc_4_k_cu_44c8ab7a4cuda3std6ranges3__45__cpo7advanceE,(_ZN34_INTERNAL_3e7bb5cc_4_k_cu_44c8ab7a6thrust24THRUST_300001_SM_1000_NS12placeholders3_10E - _ZN34_INTERNAL_3e7bb5cc_4_k_cu_44c8ab7a4cuda3std6ranges3__45__cpo7advanceE)
_ZN34_INTERNAL_3e7bb5cc_4_k_cu_44c8ab7a4cuda3std6ranges3__45__cpo7advanceE:
	.zero		1
	.type		_ZN34_INTERNAL_3e7bb5cc_4_k_cu_44c8ab7a6thrust24THRUST_300001_SM_1000_NS12placeholders3_10E,@object
	.size		_ZN34_INTERNAL_3e7bb5cc_4_k_cu_44c8ab7a6thrust24THRUST_300001_SM_1000_NS12placeholders3_10E,(_ZN34_INTERNAL_3e7bb5cc_4_k_cu_44c8ab7a4cuda3std3__48in_placeE - _ZN34_INTERNAL_3e7bb5cc_4_k_cu_44c8ab7a6thrust24THRUST_300001_SM_1000_NS12placeholders3_10E)
_ZN34_INTERNAL_3e7bb5cc_4_k_cu_44c8ab7a6thrust24THRUST_300001_SM_1000_NS12placeholders3_10E:
	.zero		1
	.type		_ZN34_INTERNAL_3e7bb5cc_4_k_cu_44c8ab7a4cuda3std3__48in_placeE,@object
	.size		_ZN34_INTERNAL_3e7bb5cc_4_k_cu_44c8ab7a4cuda3std3__48in_placeE,(_ZN34_INTERNAL_3e7bb5cc_4_k_cu_44c8ab7a4cuda3std6ranges3__45__cpo4sizeE - _ZN34_INTERNAL_3e7bb5cc_4_k_cu_44c8ab7a4cuda3std3__48in_placeE)
_ZN34_INTERNAL_3e7bb5cc_4_k_cu_44c8ab7a4cuda3std3__48in_placeE:
	.zero		1
	.type		_ZN34_INTERNAL_3e7bb5cc_4_k_cu_44c8ab7a4cuda3std6ranges3__45__cpo4sizeE,@object
	.size		_ZN34_INTERNAL_3e7bb5cc_4_k_cu_44c8ab7a4cuda3std6ranges3__45__cpo4sizeE,(_ZN34_INTERNAL_3e7bb5cc_4_k_cu_44c8ab7a6thrust24THRUST_300001_SM_1000_NS12placeholders2_2E - _ZN34_INTERNAL_3e7bb5cc_4_k_cu_44c8ab7a4cuda3std6ranges3__45__cpo4sizeE)
_ZN34_INTERNAL_3e7bb5cc_4_k_cu_44c8ab7a4cuda3std6ranges3__45__cpo4sizeE:
	.zero		1
	.type		_ZN34_INTERNAL_3e7bb5cc_4_k_cu_44c8ab7a6thrust24THRUST_300001_SM_1000_NS12placeholders2_2E,@object
	.size		_ZN34_INTERNAL_3e7bb5cc_4_k_cu_44c8ab7a6thrust24THRUST_300001_SM_1000_NS12placeholders2_2E,(_ZN34_INTERNAL_3e7bb5cc_4_k_cu_44c8ab7a4cuda3std3__45__cpo6cbeginE - _ZN34_INTERNAL_3e7bb5cc_4_k_cu_44c8ab7a6thrust24THRUST_300001_SM_1000_NS12placeholders2_2E)
_ZN34_INTERNAL_3e7bb5cc_4_k_cu_44c8ab7a6thrust24THRUST_300001_SM_1000_NS12placeholders2_2E:
	.zero		1
	.type		_ZN34_INTERNAL_3e7bb5cc_4_k_cu_44c8ab7a4cuda3std3__45__cpo6cbeginE,@object
	.size		_ZN34_INTERNAL_3e7bb5cc_4_k_cu_44c8ab7a4cuda3std3__45__cpo6cbeginE,(_ZN34_INTERNAL_3e7bb5cc_4_k_cu_44c8ab7a4cuda3std6ranges3__45__cpo6cbeginE - _ZN34_INTERNAL_3e7bb5cc_4_k_cu_44c8ab7a4cuda3std3__45__cpo6cbeginE)
_ZN34_INTERNAL_3e7bb5cc_4_k_cu_44c8ab7a4cuda3std3__45__cpo6cbeginE:
	.zero		1
	.type		_ZN34_INTERNAL_3e7bb5cc_4_k_cu_44c8ab7a4cuda3std6ranges3__45__cpo6cbeginE,@object
	.size		_ZN34_INTERNAL_3e7bb5cc_4_k_cu_44c8ab7a4cuda3std6ranges3__45__cpo6cbeginE,(_ZN34_INTERNAL_3e7bb5cc_4_k_cu_44c8ab7a6thrust24THRUST_300001_SM_1000_NS12placeholders2_6E - _ZN34_INTERNAL_3e7bb5cc_4_k_cu_44c8ab7a4cuda3std6ranges3__45__cpo6cbeginE)
_ZN34_INTERNAL_3e7bb5cc_4_k_cu_44c8ab7a4cuda3std6ranges3__45__cpo6cbeginE:
	.zero		1
	.type		_ZN34_INTERNAL_3e7bb5cc_4_k_cu_44c8ab7a6thrust24THRUST_300001_SM_1000_NS12placeholders2_6E,@object
	.size		_ZN34_INTERNAL_3e7bb5cc_4_k_cu_44c8ab7a6thrust24THRUST_300001_SM_1000_NS12placeholders2_6E,(_ZN34_INTERNAL_3e7bb5cc_4_k_cu_44c8ab7a4cuda3std3__45__cpo7crbeginE - _ZN34_INTERNAL_3e7bb5cc_4_k_cu_44c8ab7a6thrust24THRUST_300001_SM_1000_NS12placeholders2_6E)
_ZN34_INTERNAL_3e7bb5cc_4_k_cu_44c8ab7a6thrust24THRUST_300001_SM_1000_NS12placeholders2_6E:
	.zero		1
	.type		_ZN34_INTERNAL_3e7bb5cc_4_k_cu_44c8ab7a4cuda3std3__45__cpo7crbeginE,@object
	.size		_ZN34_INTERNAL_3e7bb5cc_4_k_cu_44c8ab7a4cuda3std3__45__cpo7crbeginE,(_ZN34_INTERNAL_3e7bb5cc_4_k_cu_44c8ab7a4cuda3std6ranges3__45__cpo4nextE - _ZN34_INTERNAL_3e7bb5cc_4_k_cu_44c8ab7a4cuda3std3__45__cpo7crbeginE)
_ZN34_INTERNAL_3e7bb5cc_4_k_cu_44c8ab7a4cuda3std3__45__cpo7crbeginE:
	.zero		1
	.type		_ZN34_INTERNAL_3e7bb5cc_4_k_cu_44c8ab7a4cuda3std6ranges3__45__cpo4nextE,@object
	.size		_ZN34_INTERNAL_3e7bb5cc_4_k_cu_44c8ab7a4cuda3std6ranges3__45__cpo4nextE,(_ZN34_INTERNAL_3e7bb5cc_4_k_cu_44c8ab7a4cuda3std6ranges3__45__cpo4swapE - _ZN34_INTERNAL_3e7bb5cc_4_k_cu_44c8ab7a4cuda3std6ranges3__45__cpo4nextE)
_ZN34_INTERNAL_3e7bb5cc_4_k_cu_44c8ab7a4cuda3std6ranges3__45__cpo4nextE:
	.zero		1
	.type		_ZN34_INTERNAL_3e7bb5cc_4_k_cu_44c8ab7a4cuda3std6ranges3__45__cpo4swapE,@object
	.size		_ZN34_INTERNAL_3e7bb5cc_4_k_cu_44c8ab7a4cuda3std6ranges3__45__cpo4swapE,(_ZN34_INTERNAL_3e7bb5cc_4_k_cu_44c8ab7a6thrust24THRUST_300001_SM_1000_NS8cuda_cub10par_nosyncE - _ZN34_INTERNAL_3e7bb5cc_4_k_cu_44c8ab7a4cuda3std6ranges3__45__cpo4swapE)
_ZN34_INTERNAL_3e7bb5cc_4_k_cu_44c8ab7a4cuda3std6ranges3__45__cpo4swapE:
	.zero		1
	.type		_ZN34_INTERNAL_3e7bb5cc_4_k_cu_44c8ab7a6thrust24THRUST_300001_SM_1000_NS8cuda_cub10par_nosyncE,@object
	.size		_ZN34_INTERNAL_3e7bb5cc_4_k_cu_44c8ab7a6thrust24THRUST_300001_SM_1000_NS8cuda_cub10par_nosyncE,(_ZN34_INTERNAL_3e7bb5cc_4_k_cu_44c8ab7a6thrust24THRUST_300001_SM_1000_NS3seqE - _ZN34_INTERNAL_3e7bb5cc_4_k_cu_44c8ab7a6thrust24THRUST_300001_SM_1000_NS8cuda_cub10par_nosyncE)
_ZN34_INTERNAL_3e7bb5cc_4_k_cu_44c8ab7a6thrust24THRUST_300001_SM_1000_NS8cuda_cub10par_nosyncE:
	.zero		1
	.type		_ZN34_INTERNAL_3e7bb5cc_4_k_cu_44c8ab7a6thrust24THRUST_300001_SM_1000_NS3seqE,@object
	.size		_ZN34_INTERNAL_3e7bb5cc_4_k_cu_44c8ab7a6thrust24THRUST_300001_SM_1000_NS3seqE,(_ZN34_INTERNAL_3e7bb5cc_4_k_cu_44c8ab7a4cuda3std3__420unreachable_sentinelE - _ZN34_INTERNAL_3e7bb5cc_4_k_cu_44c8ab7a6thrust24THRUST_300001_SM_1000_NS3seqE)
_ZN34_INTERNAL_3e7bb5cc_4_k_cu_44c8ab7a6thrust24THRUST_300001_SM_1000_NS3seqE:
	.zero		1
	.type		_ZN34_INTERNAL_3e7bb5cc_4_k_cu_44c8ab7a4cuda3std3__420unreachable_sentinelE,@object
	.size		_ZN34_INTERNAL_3e7bb5cc_4_k_cu_44c8ab7a4cuda3std3__420unreachable_sentinelE,(_ZN34_INTERNAL_3e7bb5cc_4_k_cu_44c8ab7a4cuda3std6ranges3__45__cpo5ssizeE - _ZN34_INTERNAL_3e7bb5cc_4_k_cu_44c8ab7a4cuda3std3__420unreachable_sentinelE)
_ZN34_INTERNAL_3e7bb5cc_4_k_cu_44c8ab7a4cuda3std3__420unreachable_sentinelE:
	.zero		1
	.type		_ZN34_INTERNAL_3e7bb5cc_4_k_cu_44c8ab7a4cuda3std6ranges3__45__cpo5ssizeE,@object
	.size		_ZN34_INTERNAL_3e7bb5cc_4_k_cu_44c8ab7a4cuda3std6ranges3__45__cpo5ssizeE,(_ZN34_INTERNAL_3e7bb5cc_4_k_cu_44c8ab7a6thrust24THRUST_300001_SM_1000_NS12placeholders2_3E - _ZN34_INTERNAL_3e7bb5cc_4_k_cu_44c8ab7a4cuda3std6ranges3__45__cpo5ssizeE)
_ZN34_INTERNAL_3e7bb5cc_4_k_cu_44c8ab7a4cuda3std6ranges3__45__cpo5ssizeE:
	.zero		1
	.type		_ZN34_INTERNAL_3e7bb5cc_4_k_cu_44c8ab7a6thrust24THRUST_300001_SM_1000_NS12placeholders2_3E,@object
	.size		_ZN34_INTERNAL_3e7bb5cc_4_k_cu_44c8ab7a6thrust24THRUST_300001_SM_1000_NS12placeholders2_3E,(_ZN34_INTERNAL_3e7bb5cc_4_k_cu_44c8ab7a4cuda3std3__45__cpo4cendE - _ZN34_INTERNAL_3e7bb5cc_4_k_cu_44c8ab7a6thrust24THRUST_300001_SM_1000_NS12placeholders2_3E)
_ZN34_INTERNAL_3e7bb5cc_4_k_cu_44c8ab7a6thrust24THRUST_300001_SM_1000_NS12placeholders2_3E:
	.zero		1
	.type		_ZN34_INTERNAL_3e7bb5cc_4_k_cu_44c8ab7a4cuda3std3__45__cpo4cendE,@object
	.size		_ZN34_INTERNAL_3e7bb5cc_4_k_cu_44c8ab7a4cuda3std3__45__cpo4cendE,(_ZN34_INTERNAL_3e7bb5cc_4_k_cu_44c8ab7a4cuda3std6ranges3__45__cpo4cendE - _ZN34_INTERNAL_3e7bb5cc_4_k_cu_44c8ab7a4cuda3std3__45__cpo4cendE)
_ZN34_INTERNAL_3e7bb5cc_4_k_cu_44c8ab7a4cuda3std3__45__cpo4cendE:
	.zero		1
	.type		_ZN34_INTERNAL_3e7bb5cc_4_k_cu_44c8ab7a4cuda3std6ranges3__45__cpo4cendE,@object
	.size		_ZN34_INTERNAL_3e7bb5cc_4_k_cu_44c8ab7a4cuda3std6ranges3__45__cpo4cendE,(_ZN34_INTERNAL_3e7bb5cc_4_k_cu_44c8ab7a6thrust24THRUST_300001_SM_1000_NS12placeholders2_7E - _ZN34_INTERNAL_3e7bb5cc_4_k_cu_44c8ab7a4cuda3std6ranges3__45__cpo4cendE)
_ZN34_INTERNAL_3e7bb5cc_4_k_cu_44c8ab7a4cuda3std6ranges3__45__cpo4cendE:
	.zero		1
	.type		_ZN34_INTERNAL_3e7bb5cc_4_k_cu_44c8ab7a6thrust24THRUST_300001_SM_1000_NS12placeholders2_7E,@object
	.size		_ZN34_INTERNAL_3e7bb5cc_4_k_cu_44c8ab7a6thrust24THRUST_300001_SM_1000_NS12placeholders2_7E,(_ZN34_INTERNAL_3e7bb5cc_4_k_cu_44c8ab7a4cuda3std3__45__cpo5crendE - _ZN34_INTERNAL_3e7bb5cc_4_k_cu_44c8ab7a6thrust24THRUST_300001_SM_1000_NS12placeholders2_7E)
_ZN34_INTERNAL_3e7bb5cc_4_k_cu_44c8ab7a6thrust24THRUST_300001_SM_1000_NS12placeholders2_7E:
	.zero		1
	.type		_ZN34_INTERNAL_3e7bb5cc_4_k_cu_44c8ab7a4cuda3std3__45__cpo5crendE,@object
	.size		_ZN34_INTERNAL_3e7bb5cc_4_k_cu_44c8ab7a4cuda3std3__45__cpo5crendE,(_ZN34_INTERNAL_3e7bb5cc_4_k_cu_44c8ab7a4cuda3std6ranges3__45__cpo4prevE - _ZN34_INTERNAL_3e7bb5cc_4_k_cu_44c8ab7a4cuda3std3__45__cpo5crendE)
_ZN34_INTERNAL_3e7bb5cc_4_k_cu_44c8ab7a4cuda3std3__45__cpo5crendE:
	.zero		1
	.type		_ZN34_INTERNAL_3e7bb5cc_4_k_cu_44c8ab7a4cuda3std6ranges3__45__cpo4prevE,@object
	.size		_ZN34_INTERNAL_3e7bb5cc_4_k_cu_44c8ab7a4cuda3std6ranges3__45__cpo4prevE,(_ZN34_INTERNAL_3e7bb5cc_4_k_cu_44c8ab7a4cuda3std6ranges3__45__cpo9iter_moveE - _ZN34_INTERNAL_3e7bb5cc_4_k_cu_44c8ab7a4cuda3std6ranges3__45__cpo4prevE)
_ZN34_INTERNAL_3e7bb5cc_4_k_cu_44c8ab7a4cuda3std6ranges3__45__cpo4prevE:
	.zero		1
	.type		_ZN34_INTERNAL_3e7bb5cc_4_k_cu_44c8ab7a4cuda3std6ranges3__45__cpo9iter_moveE,@object
	.size		_ZN34_INTERNAL_3e7bb5cc_4_k_cu_44c8ab7a4cuda3std6ranges3__45__cpo9iter_moveE,(_ZN34_INTERNAL_3e7bb5cc_4_k_cu_44c8ab7a6thrust24THRUST_300001_SM_1000_NS6system6detail10sequential3seqE - _ZN34_INTERNAL_3e7bb5cc_4_k_cu_44c8ab7a4cuda3std6ranges3__45__cpo9iter_moveE)
_ZN34_INTERNAL_3e7bb5cc_4_k_cu_44c8ab7a4cuda3std6ranges3__45__cpo9iter_moveE:
	.zero		1
	.type		_ZN34_INTERNAL_3e7bb5cc_4_k_cu_44c8ab7a6thrust24THRUST_300001_SM_1000_NS6system6detail10sequential3seqE,@object
	.size		_ZN34_INTERNAL_3e7bb5cc_4_k_cu_44c8ab7a6thrust24THRUST_300001_SM_1000_NS6system6detail10sequential3seqE,(_ZN34_INTERNAL_3e7bb5cc_4_k_cu_44c8ab7a6thrust24THRUST_300001_SM_1000_NS12placeholders2_9E - _ZN34_INTERNAL_3e7bb5cc_4_k_cu_44c8ab7a6thrust24THRUST_300001_SM_1000_NS6system6detail10sequential3seqE)
_ZN34_INTERNAL_3e7bb5cc_4_k_cu_44c8ab7a6thrust24THRUST_300001_SM_1000_NS6system6detail10sequential3seqE:
	.zero		1
	.type		_ZN34_INTERNAL_3e7bb5cc_4_k_cu_44c8ab7a6thrust24THRUST_300001_SM_1000_NS12placeholders2_9E,@object
	.size		_ZN34_INTERNAL_3e7bb5cc_4_k_cu_44c8ab7a6thrust24THRUST_300001_SM_1000_NS12placeholders2_9E,(_ZN34_INTERNAL_3e7bb5cc_4_k_cu_44c8ab7a4cuda3std3__419piecewise_constructE - _ZN34_INTERNAL_3e7bb5cc_4_k_cu_44c8ab7a6thrust24THRUST_300001_SM_1000_NS12placeholders2_9E)
_ZN34_INTERNAL_3e7bb5cc_4_k_cu_44c8ab7a6thrust24THRUST_300001_SM_1000_NS12placeholders2_9E:
	.zero		1
	.type		_ZN34_INTERNAL_3e7bb5cc_4_k_cu_44c8ab7a4cuda3std3__419piecewise_constructE,@object
	.size		_ZN34_INTERNAL_3e7bb5cc_4_k_cu_44c8ab7a4cuda3std3__419piecewise_constructE,(_ZN34_INTERNAL_3e7bb5cc_4_k_cu_44c8ab7a4cuda3std6ranges3__45__cpo5cdataE - _ZN34_INTERNAL_3e7bb5cc_4_k_cu_44c8ab7a4cuda3std3__419piecewise_constructE)
_ZN34_INTERNAL_3e7bb5cc_4_k_cu_44c8ab7a4cuda3std3__419piecewise_constructE:
	.zero		1
	.type		_ZN34_INTERNAL_3e7bb5cc_4_k_cu_44c8ab7a4cuda3std6ranges3__45__cpo5cdataE,@object
	.size		_ZN34_INTERNAL_3e7bb5cc_4_k_cu_44c8ab7a4cuda3std6ranges3__45__cpo5cdataE,(_ZN34_INTERNAL_3e7bb5cc_4_k_cu_44c8ab7a6thrust24THRUST_300001_SM_1000_NS12placeholders2_1E - _ZN34_INTERNAL_3e7bb5cc_4_k_cu_44c8ab7a4cuda3std6ranges3__45__cpo5cdataE)
_ZN34_INTERNAL_3e7bb5cc_4_k_cu_44c8ab7a4cuda3std6ranges3__45__cpo5cdataE:
	.zero		1
	.type		_ZN34_INTERNAL_3e7bb5cc_4_k_cu_44c8ab7a6thrust24THRUST_300001_SM_1000_NS12placeholders2_1E,@object
	.size		_ZN34_INTERNAL_3e7bb5cc_4_k_cu_44c8ab7a6thrust24THRUST_300001_SM_1000_NS12placeholders2_1E,(_ZN34_INTERNAL_3e7bb5cc_4_k_cu_44c8ab7a4cuda3std3__45__cpo3endE - _ZN34_INTERNAL_3e7bb5cc_4_k_cu_44c8ab7a6thrust24THRUST_300001_SM_1000_NS12placeholders2_1E)
_ZN34_INTERNAL_3e7bb5cc_4_k_cu_44c8ab7a6thrust24THRUST_300001_SM_1000_NS12placeholders2_1E:
	.zero		1
	.type		_ZN34_INTERNAL_3e7bb5cc_4_k_cu_44c8ab7a4cuda3std3__45__cpo3endE,@object
	.size		_ZN34_INTERNAL_3e7bb5cc_4_k_cu_44c8ab7a4cuda3std3__45__cpo3endE,(_ZN34_INTERNAL_3e7bb5cc_4_k_cu_44c8ab7a4cuda3std6ranges3__45__cpo3endE - _ZN34_INTERNAL_3e7bb5cc_4_k_cu_44c8ab7a4cuda3std3__45__cpo3endE)
_ZN34_INTERNAL_3e7bb5cc_4_k_cu_44c8ab7a4cuda3std3__45__cpo3endE:
	.zero		1
	.type		_ZN34_INTERNAL_3e7bb5cc_4_k_cu_44c8ab7a4cuda3std6ranges3__45__cpo3endE,@object
	.size		_ZN34_INTERNAL_3e7bb5cc_4_k_cu_44c8ab7a4cuda3std6ranges3__45__cpo3endE,(_ZN34_INTERNAL_3e7bb5cc_4_k_cu_44c8ab7a6thrust24THRUST_300001_SM_1000_NS12placeholders2_5E - _ZN34_INTERNAL_3e7bb5cc_4_k_cu_44c8ab7a4cuda3std6ranges3__45__cpo3endE)
_ZN34_INTERNAL_3e7bb5cc_4_k_cu_44c8ab7a4cuda3std6ranges3__45__cpo3endE:
	.zero		1
	.type		_ZN34_INTERNAL_3e7bb5cc_4_k_cu_44c8ab7a6thrust24THRUST_300001_SM_1000_NS12placeholders2_5E,@object
	.size		_ZN34_INTERNAL_3e7bb5cc_4_k_cu_44c8ab7a6thrust24THRUST_300001_SM_1000_NS12placeholders2_5E,(_ZN34_INTERNAL_3e7bb5cc_4_k_cu_44c8ab7a4cuda3std3__45__cpo4rendE - _ZN34_INTERNAL_3e7bb5cc_4_k_cu_44c8ab7a6thrust24THRUST_300001_SM_1000_NS12placeholders2_5E)
_ZN34_INTERNAL_3e7bb5cc_4_k_cu_44c8ab7a6thrust24THRUST_300001_SM_1000_NS12placeholders2_5E:
	.zero		1
	.type		_ZN34_INTERNAL_3e7bb5cc_4_k_cu_44c8ab7a4cuda3std3__45__cpo4rendE,@object
	.size		_ZN34_INTERNAL_3e7bb5cc_4_k_cu_44c8ab7a4cuda3std3__45__cpo4rendE,(_ZN34_INTERNAL_3e7bb5cc_4_k_cu_44c8ab7a4cuda3std6ranges3__45__cpo9iter_swapE - _ZN34_INTERNAL_3e7bb5cc_4_k_cu_44c8ab7a4cuda3std3__45__cpo4rendE)
_ZN34_INTERNAL_3e7bb5cc_4_k_cu_44c8ab7a4cuda3std3__45__cpo4rendE:
	.zero		1
	.type		_ZN34_INTERNAL_3e7bb5cc_4_k_cu_44c8ab7a4cuda3std6ranges3__45__cpo9iter_swapE,@object
	.size		_ZN34_INTERNAL_3e7bb5cc_4_k_cu_44c8ab7a4cuda3std6ranges3__45__cpo9iter_swapE,(_ZN34_INTERNAL_3e7bb5cc_4_k_cu_44c8ab7a4cuda3std3__48unexpectE - _ZN34_INTERNAL_3e7bb5cc_4_k_cu_44c8ab7a4cuda3std6ranges3__45__cpo9iter_swapE)
_ZN34_INTERNAL_3e7bb5cc_4_k_cu_44c8ab7a4cuda3std6ranges3__45__cpo9iter_swapE:
	.zero		1
	.type		_ZN34_INTERNAL_3e7bb5cc_4_k_cu_44c8ab7a4cuda3std3__48unexpectE,@object
	.size		_ZN34_INTERNAL_3e7bb5cc_4_k_cu_44c8ab7a4cuda3std3__48unexpectE,(_ZN34_INTERNAL_3e7bb5cc_4_k_cu_44c8ab7a6thrust24THRUST_300001_SM_1000_NS8cuda_cub3parE - _ZN34_INTERNAL_3e7bb5cc_4_k_cu_44c8ab7a4cuda3std3__48unexpectE)
_ZN34_INTERNAL_3e7bb5cc_4_k_cu_44c8ab7a4cuda3std3__48unexpectE:
	.zero		1
	.type		_ZN34_INTERNAL_3e7bb5cc_4_k_cu_44c8ab7a6thrust24THRUST_300001_SM_1000_NS8cuda_cub3parE,@object
	.size		_ZN34_INTERNAL_3e7bb5cc_4_k_cu_44c8ab7a6thrust24THRUST_300001_SM_1000_NS8cuda_cub3parE,(.L_29 - _ZN34_INTERNAL_3e7bb5cc_4_k_cu_44c8ab7a6thrust24THRUST_300001_SM_1000_NS8cuda_cub3parE)
_ZN34_INTERNAL_3e7bb5cc_4_k_cu_44c8ab7a6thrust24THRUST_300001_SM_1000_NS8cuda_cub3parE:
	.zero		1
.L_29:


//--------------------- .nv.shared._ZN3cub18CUB_300001_SM_10006detail4scan16DeviceScanKernelINS2_10policy_hubIiiij12inline_scoreE10Policy1000EN6thrust24THRUST_300001_SM_1000_NS6detail15normal_iteratorINS9_10device_ptrIiEEEESE_NS0_13ScanTileStateIiLb1EEES5_NS0_8NullTypeEjiLb0ESH_EEvT0_T1_T2_iT3_T4_T5_ --------------------------
	.section	.nv.shared._ZN3cub18CUB_300001_SM_10006detail4scan16DeviceScanKernelINS2_10policy_hubIiiij12inline_scoreE10Policy1000EN6thrust24THRUST_300001_SM_1000_NS6detail15normal_iteratorINS9_10device_ptrIiEEEESE_NS0_13ScanTileStateIiLb1EEES5_NS0_8NullTypeEjiLb0ESH_EEvT0_T1_T2_iT3_T4_T5_,"aw",@nobits
	.sectionflags	@""
	.align	16
.nv.shared._ZN3cub18CUB_300001_SM_10006detail4scan16DeviceScanKernelINS2_10policy_hubIiiij12inline_scoreE10Policy1000EN6thrust24THRUST_300001_SM_1000_NS6detail15normal_iteratorINS9_10device_ptrIiEEEESE_NS0_13ScanTileStateIiLb1EEES5_NS0_8NullTypeEjiLb0ESH_EEvT0_T1_T2_iT3_T4_T5_:
	.zero		8720


//--------------------- .nv.shared._ZN3cub18CUB_300001_SM_10006detail6reduce28DeviceReduceSingleTileKernelINS2_10policy_hubIiyN4cuda3__47maximumIiEEE10Policy1000EPiSB_iS8_iiNS5_3std3__410__identityEEEvT0_T1_T2_T3_T4_T6_ --------------------------
	.section	.nv.shared._ZN3cub18CUB_300001_SM_10006detail6reduce28DeviceReduceSingleTileKernelINS2_10policy_hubIiyN4cuda3__47maximumIiEEE10Policy1000EPiSB_iS8_iiNS5_3std3__410__identityEEEvT0_T1_T2_T3_T4_T6_,"aw",@nobits
	.sectionflags	@""
	.align	4
.nv.shared._ZN3cub18CUB_300001_SM_10006detail6reduce28DeviceReduceSingleTileKernelINS2_10policy_hubIiyN4cuda3__47maximumIiEEE10Policy1000EPiSB_iS8_iiNS5_3std3__410__identityEEEvT0_T1_T2_T3_T4_T6_:
	.zero		1068


//--------------------- .nv.shared._ZN3cub18CUB_300001_SM_10006detail6reduce18DeviceReduceKernelINS2_10policy_hubIiyN4cuda3__47maximumIiEEE10Policy1000EN6thrust24THRUST_300001_SM_1000_NS6detail15normal_iteratorINSC_10device_ptrIiEEEEyS8_iNS5_3std3__410__identityEEEvT0_PT3_T1_NS0_13GridEvenShareISO_EET2_T4_ --------------------------
	.section	.nv.shared._ZN3cub18CUB_300001_SM_10006detail6reduce18DeviceReduceKernelINS2_10policy_hubIiyN4cuda3__47maximumIiEEE10Policy1000EN6thrust24THRUST_300001_SM_1000_NS6detail15normal_iteratorINSC_10device_ptrIiEEEEyS8_iNS5_3std3__410__identityEEEvT0_PT3_T1_NS0_13GridEvenShareISO_EET2_T4_,"aw",@nobits
	.sectionflags	@""
	.align	4
.nv.shared._ZN3cub18CUB_300001_SM_10006detail6reduce18DeviceReduceKernelINS2_10policy_hubIiyN4cuda3__47maximumIiEEE10Policy1000EN6thrust24THRUST_300001_SM_1000_NS6detail15normal_iteratorINSC_10device_ptrIiEEEEyS8_iNS5_3std3__410__identityEEEvT0_PT3_T1_NS0_13GridEvenShareISO_EET2_T4_:
	.zero		1068


//--------------------- .nv.shared._ZN3cub18CUB_300001_SM_10006detail6reduce28DeviceReduceSingleTileKernelINS2_10policy_hubIiyN4cuda3__47maximumIiEEE10Policy1000EN6thrust24THRUST_300001_SM_1000_NS6detail15normal_iteratorINSC_10device_ptrIiEEEEPiyS8_iiNS5_3std3__410__identityEEEvT0_T1_T2_T3_T4_T6_ --------------------------
	.section	.nv.shared._ZN3cub18CUB_300001_SM_10006detail6reduce28DeviceReduceSingleTileKernelINS2_10policy_hubIiyN4cuda3__47maximumIiEEE10Policy1000EN6thrust24THRUST_300001_SM_1000_NS6detail15normal_iteratorINSC_10device_ptrIiEEEEPiyS8_iiNS5_3std3__410__identityEEEvT0_T1_T2_T3_T4_T6_,"aw",@nobits
	.sectionflags	@""
	.align	4
.nv.shared._ZN3cub18CUB_300001_SM_10006detail6reduce28DeviceReduceSingleTileKernelINS2_10policy_hubIiyN4cuda3__47maximumIiEEE10Policy1000EN6thrust24THRUST_300001_SM_1000_NS6detail15normal_iteratorINSC_10device_ptrIiEEEEPiyS8_iiNS5_3std3__410__identityEEEvT0_T1_T2_T3_T4_T6_:
	.zero		1068


//--------------------- .nv.shared._ZN3cub18CUB_300001_SM_10006detail6reduce28DeviceReduceSingleTileKernelINS2_10policy_hubIijN4cuda3__47maximumIiEEE10Policy1000EPiSB_iS8_iiNS5_3std3__410__identityEEEvT0_T1_T2_T3_T4_T6_ --------------------------
	.section	.nv.shared._ZN3cub18CUB_300001_SM_10006detail6reduce28DeviceReduceSingleTileKernelINS2_10policy_hubIijN4cuda3__47maximumIiEEE10Policy1000EPiSB_iS8_iiNS5_3std3__410__identityEEEvT0_T1_T2_T3_T4_T6_,"aw",@nobits
	.sectionflags	@""
	.align	4
.nv.shared._ZN3cub18CUB_300001_SM_10006detail6reduce28DeviceReduceSingleTileKernelINS2_10policy_hubIijN4cuda3__47maximumIiEEE10Policy1000EPiSB_iS8_iiNS5_3std3__410__identityEEEvT0_T1_T2_T3_T4_T6_:
	.zero		1068


//--------------------- .nv.shared._ZN3cub18CUB_300001_SM_10006detail6reduce18DeviceReduceKernelINS2_10policy_hubIijN4cuda3__47maximumIiEEE10Policy1000EN6thrust24THRUST_300001_SM_1000_NS6detail15normal_iteratorINSC_10device_ptrIiEEEEjS8_iNS5_3std3__410__identityEEEvT0_PT3_T1_NS0_13GridEvenShareISO_EET2_T4_ --------------------------
	.section	.nv.shared._ZN3cub18CUB_300001_SM_10006detail6reduce18DeviceReduceKernelINS2_10policy_hubIijN4cuda3__47maximumIiEEE10Policy1000EN6thrust24THRUST_300001_SM_1000_NS6detail15normal_iteratorINSC_10device_ptrIiEEEEjS8_iNS5_3std3__410__identityEEEvT0_PT3_T1_NS0_13GridEvenShareISO_EET2_T4_,"aw",@nobits
	.sectionflags	@""
	.align	4
.nv.shared._ZN3cub18CUB_300001_SM_10006detail6reduce18DeviceReduceKernelINS2_10policy_hubIijN4cuda3__47maximumIiEEE10Policy1000EN6thrust24THRUST_300001_SM_1000_NS6detail15normal_iteratorINSC_10device_ptrIiEEEEjS8_iNS5_3std3__410__identityEEEvT0_PT3_T1_NS0_13GridEvenShareISO_EET2_T4_:
	.zero		1068


//--------------------- .nv.shared._ZN3cub18CUB_300001_SM_10006detail6reduce28DeviceReduceSingleTileKernelINS2_10policy_hubIijN4cuda3__47maximumIiEEE10Policy1000EN6thrust24THRUST_300001_SM_1000_NS6detail15normal_iteratorINSC_10device_ptrIiEEEEPijS8_iiNS5_3std3__410__identityEEEvT0_T1_T2_T3_T4_T6_ --------------------------
	.section	.nv.shared._ZN3cub18CUB_300001_SM_10006detail6reduce28DeviceReduceSingleTileKernelINS2_10policy_hubIijN4cuda3__47maximumIiEEE10Policy1000EN6thrust24THRUST_300001_SM_1000_NS6detail15normal_iteratorINSC_10device_ptrIiEEEEPijS8_iiNS5_3std3__410__identityEEEvT0_T1_T2_T3_T4_T6_,"aw",@nobits
	.sectionflags	@""
	.align	4
.nv.shared._ZN3cub18CUB_300001_SM_10006detail6reduce28DeviceReduceSingleTileKernelINS2_10policy_hubIijN4cuda3__47maximumIiEEE10Policy1000EN6thrust24THRUST_300001_SM_1000_NS6detail15normal_iteratorINSC_10device_ptrIiEEEEPijS8_iiNS5_3std3__410__identityEEEvT0_T1_T2_T3_T4_T6_:
	.zero		1068


//--------------------- .nv.constant0._ZN3cub18CUB_300001_SM_10006detail4scan16DeviceScanKernelINS2_10policy_hubIiiim12inline_scoreE10Policy1000EN6thrust24THRUST_300001_SM_1000_NS6detail15normal_iteratorINS9_10device_ptrIiEEEESE_NS0_13ScanTileStateIiLb1EEES5_NS0_8NullTypeEmiLb0ESH_EEvT0_T1_T2_iT3_T4_T5_ --------------------------
	.section	.nv.constant0._ZN3cub18CUB_300001_SM_10006detail4scan16DeviceScanKernelINS2_10policy_hubIiiim12inline_scoreE10Policy1000EN6thrust24THRUST_300001_SM_1000_NS6detail15normal_iteratorINS9_10device_ptrIiEEEESE_NS0_13ScanTileStateIiLb1EEES5_NS0_8NullTypeEmiLb0ESH_EEvT0_T1_T2_iT3_T4_T5_,"a",@progbits
	.sectionflags	@""
	.align	4
.nv.constant0._ZN3cub18CUB_300001_SM_10006detail4scan16DeviceScanKernelINS2_10policy_hubIiiim12inline_scoreE10Policy1000EN6thrust24THRUST_300001_SM_1000_NS6detail15normal_iteratorINS9_10device_ptrIiEEEESE_NS0_13ScanTileStateIiLb1EEES5_NS0_8NullTypeEmiLb0ESH_EEvT0_T1_T2_iT3_T4_T5_:
	.zero		936


//--------------------- .nv.constant0._ZN3cub18CUB_300001_SM_10006detail4scan16DeviceScanKernelINS2_10policy_hubIiiij12inline_scoreE10Policy1000EN6thrust24THRUST_300001_SM_1000_NS6detail15normal_iteratorINS9_10device_ptrIiEEEESE_NS0_13ScanTileStateIiLb1EEES5_NS0_8NullTypeEjiLb0ESH_EEvT0_T1_T2_iT3_T4_T5_ --------------------------
	.section	.nv.constant0._ZN3cub18CUB_300001_SM_10006detail4scan16DeviceScanKernelINS2_10policy_hubIiiij12inline_scoreE10Policy1000EN6thrust24THRUST_300001_SM_1000_NS6detail15normal_iteratorINS9_10device_ptrIiEEEESE_NS0_13ScanTileStateIiLb1EEES5_NS0_8NullTypeEjiLb0ESH_EEvT0_T1_T2_iT3_T4_T5_,"a",@progbits
	.sectionflags	@""
	.align	4
.nv.constant0._ZN3cub18CUB_300001_SM_10006detail4scan16DeviceScanKernelINS2_10policy_hubIiiij12inline_scoreE10Policy1000EN6thrust24THRUST_300001_SM_1000_NS6detail15normal_iteratorINS9_10device_ptrIiEEEESE_NS0_13ScanTileStateIiLb1EEES5_NS0_8NullTypeEjiLb0ESH_EEvT0_T1_T2_iT3_T4_T5_:
	.zero		932


//--------------------- .nv.constant0._ZN3cub18CUB_300001_SM_10006detail4scan20DeviceScanInitKernelINS0_13ScanTileStateIiLb1EEEEEvT_i --------------------------
	.section	.nv.constant0._ZN3cub18CUB_300001_SM_10006detail4scan20DeviceScanInitKernelINS0_13ScanTileStateIiLb1EEEEEvT_i,"a",@progbits
	.sectionflags	@""
	.align	4
.nv.constant0._ZN3cub18CUB_300001_SM_10006detail4scan20DeviceScanInitKernelINS0_13ScanTileStateIiLb1EEEEEvT_i:
	.zero		908


//--------------------- .nv.constant0._ZN3cub18CUB_300001_SM_10006detail6reduce28DeviceReduceSingleTileKernelINS2_10policy_hubIiyN4cuda3__47maximumIiEEE10Policy1000EPiSB_iS8_iiNS5_3std3__410__identityEEEvT0_T1_T2_T3_T4_T6_ --------------------------
	.section	.nv.constant0._ZN3cub18CUB_300001_SM_10006detail6reduce28DeviceReduceSingleTileKernelINS2_10policy_hubIiyN4cuda3__47maximumIiEEE10Policy1000EPiSB_iS8_iiNS5_3std3__410__identityEEEvT0_T1_T2_T3_T4_T6_,"a",@progbits
	.sectionflags	@""
	.align	4
.nv.constant0._ZN3cub18CUB_300001_SM_10006detail6reduce28DeviceReduceSingleTileKernelINS2_10policy_hubIiyN4cuda3__47maximumIiEEE10Policy1000EPiSB_iS8_iiNS5_3std3__410__identityEEEvT0_T1_T2_T3_T4_T6_:
	.zero		925


//--------------------- .nv.constant0._ZN3cub18CUB_300001_SM_10006detail6reduce18DeviceReduceKernelINS2_10policy_hubIiyN4cuda3__47maximumIiEEE10Policy1000EN6thrust24THRUST_300001_SM_1000_NS6detail15normal_iteratorINSC_10device_ptrIiEEEEyS8_iNS5_3std3__410__identityEEEvT0_PT3_T1_NS0_13GridEvenShareISO_EET2_T4_ --------------------------
	.section	.nv.constant0._ZN3cub18CUB_300001_SM_10006detail6reduce18DeviceReduceKernelINS2_10policy_hubIiyN4cuda3__47maximumIiEEE10Policy1000EN6thrust24THRUST_300001_SM_1000_NS6detail15normal_iteratorINSC_10device_ptrIiEEEEyS8_iNS5_3std3__410__identityEEEvT0_PT3_T1_NS0_13GridEvenShareISO_EET2_T4_,"a",@progbits
	.sectionflags	@""
	.align	4
.nv.constant0._ZN3cub18CUB_300001_SM_10006detail6reduce18DeviceReduceKernelINS2_10policy_hubIiyN4cuda3__47maximumIiEEE10Policy1000EN6thrust24THRUST_300001_SM_1000_NS6detail15normal_iteratorINSC_10device_ptrIiEEEEyS8_iNS5_3std3__410__identityEEEvT0_PT3_T1_NS0_13GridEvenShareISO_EET2_T4_:
	.zero		994


//--------------------- .nv.constant0._ZN3cub18CUB_300001_SM_10006detail6reduce28DeviceReduceSingleTileKernelINS2_10policy_hubIiyN4cuda3__47maximumIiEEE10Policy1000EN6thrust24THRUST_300001_SM_1000_NS6detail15normal_iteratorINSC_10device_ptrIiEEEEPiyS8_iiNS5_3std3__410__identityEEEvT0_T1_T2_T3_T4_T6_ --------------------------
	.section	.nv.constant0._ZN3cub18CUB_300001_SM_10006detail6reduce28DeviceReduceSingleTileKernelINS2_10policy_hubIiyN4cuda3__47maximumIiEEE10Policy1000EN6thrust24THRUST_300001_SM_1000_NS6detail15normal_iteratorINSC_10device_ptrIiEEEEPiyS8_iiNS5_3std3__410__identityEEEvT0_T1_T2_T3_T4_T6_,"a",@progbits
	.sectionflags	@""
	.align	4
.nv.constant0._ZN3cub18CUB_300001_SM_10006detail6reduce28DeviceReduceSingleTileKernelINS2_10policy_hubIiyN4cuda3__47maximumIiEEE10Policy1000EN6thrust24THRUST_300001_SM_1000_NS6detail15normal_iteratorINSC_10device_ptrIiEEEEPiyS8_iiNS5_3std3__410__identityEEEvT0_T1_T2_T3_T4_T6_:
	.zero		929


//--------------------- .nv.constant0._ZN3cub18CUB_300001_SM_10006detail6reduce28DeviceReduceSingleTileKernelINS2_10policy_hubIijN4cuda3__47maximumIiEEE10Policy1000EPiSB_iS8_iiNS5_3std3__410__identityEEEvT0_T1_T2_T3_T4_T6_ --------------------------
	.section	.nv.constant0._ZN3cub18CUB_300001_SM_10006detail6reduce28DeviceReduceSingleTileKernelINS2_10policy_hubIijN4cuda3__47maximumIiEEE10Policy1000EPiSB_iS8_iiNS5_3std3__410__identityEEEvT0_T1_T2_T3_T4_T6_,"a",@progbits
	.sectionflags	@""
	.align	4
.nv.constant0._ZN3cub18CUB_300001_SM_10006detail6reduce28DeviceReduceSingleTileKernelINS2_10policy_hubIijN4cuda3__47maximumIiEEE10Policy1000EPiSB_iS8_iiNS5_3std3__410__identityEEEvT0_T1_T2_T3_T4_T6_:
	.zero		925


//--------------------- .nv.constant0._ZN3cub18CUB_300001_SM_10006detail6reduce18DeviceReduceKernelINS2_10policy_hubIijN4cuda3__47maximumIiEEE10Policy1000EN6thrust24THRUST_300001_SM_1000_NS6detail15normal_iteratorINSC_10device_ptrIiEEEEjS8_iNS5_3std3__410__identityEEEvT0_PT3_T1_NS0_13GridEvenShareISO_EET2_T4_ --------------------------
	.section	.nv.constant0._ZN3cub18CUB_300001_SM_10006detail6reduce18DeviceReduceKernelINS2_10policy_hubIijN4cuda3__47maximumIiEEE10Policy1000EN6thrust24THRUST_300001_SM_1000_NS6detail15normal_iteratorINSC_10device_ptrIiEEEEjS8_iNS5_3std3__410__identityEEEvT0_PT3_T1_NS0_13GridEvenShareISO_EET2_T4_,"a",@progbits
	.sectionflags	@""
	.align	4
.nv.constant0._ZN3cub18CUB_300001_SM_10006detail6reduce18DeviceReduceKernelINS2_10policy_hubIijN4cuda3__47maximumIiEEE10Policy1000EN6thrust24THRUST_300001_SM_1000_NS6detail15normal_iteratorINSC_10device_ptrIiEEEEjS8_iNS5_3std3__410__identityEEEvT0_PT3_T1_NS0_13GridEvenShareISO_EET2_T4_:
	.zero		958


//--------------------- .nv.constant0._ZN3cub18CUB_300001_SM_10006detail6reduce28DeviceReduceSingleTileKernelINS2_10policy_hubIijN4cuda3__47maximumIiEEE10Policy1000EN6thrust24THRUST_300001_SM_1000_NS6detail15normal_iteratorINSC_10device_ptrIiEEEEPijS8_iiNS5_3std3__410__identityEEEvT0_T1_T2_T3_T4_T6_ --------------------------
	.section	.nv.constant0._ZN3cub18CUB_300001_SM_10006detail6reduce28DeviceReduceSingleTileKernelINS2_10policy_hubIijN4cuda3__47maximumIiEEE10Policy1000EN6thrust24THRUST_300001_SM_1000_NS6detail15normal_iteratorINSC_10device_ptrIiEEEEPijS8_iiNS5_3std3__410__identityEEEvT0_T1_T2_T3_T4_T6_,"a",@progbits
	.sectionflags	@""
	.align	4
.nv.constant0._ZN3cub18CUB_300001_SM_10006detail6reduce28DeviceReduceSingleTileKernelINS2_10policy_hubIijN4cuda3__47maximumIiEEE10Policy1000EN6thrust24THRUST_300001_SM_1000_NS6detail15normal_iteratorINSC_10device_ptrIiEEEEPijS8_iiNS5_3std3__410__identityEEEvT0_T1_T2_T3_T4_T6_:
	.zero		925


//--------------------- .nv.constant0._ZN3cub18CUB_300001_SM_10006detail9transform16transform_kernelINS2_10policy_hubILb1EN4cuda3std3__45tupleIJN6thrust24THRUST_300001_SM_1000_NS17counting_iteratorIiNSA_11use_defaultESC_SC_EEEEEE10policy1000El7calculoNSA_6detail15normal_iteratorINSA_10device_ptrIiEEEEJSD_EEEvT0_iT1_T2_DpNS2_10kernel_argIT3_EE --------------------------
	.section	.nv.constant0._ZN3cub18CUB_300001_SM_10006detail9transform16transform_kernelINS2_10policy_hubILb1EN4cuda3std3__45tupleIJN6thrust24THRUST_300001_SM_1000_NS17counting_iteratorIiNSA_11use_defaultESC_SC_EEEEEE10policy1000El7calculoNSA_6detail15normal_iteratorINSA_10device_ptrIiEEEEJSD_EEEvT0_iT1_T2_DpNS2_10kernel_argIT3_EE,"a",@progbits
	.sectionflags	@""
	.align	4
.nv.constant0._ZN3cub18CUB_300001_SM_10006detail9transform16transform_kernelINS2_10policy_hubILb1EN4cuda3std3__45tupleIJN6thrust24THRUST_300001_SM_1000_NS17counting_iteratorIiNSA_11use_defaultESC_SC_EEEEEE10policy1000El7calculoNSA_6detail15normal_iteratorINSA_10device_ptrIiEEEEJSD_EEEvT0_iT1_T2_DpNS2_10kernel_argIT3_EE:
	.zero		960


//--------------------- .nv.constant0._ZN3cub18CUB_300001_SM_10006detail9transform16transform_kernelINS2_10policy_hubILb1EN4cuda3std3__45tupleIJN6thrust24THRUST_300001_SM_1000_NS17counting_iteratorIiNSA_11use_defaultESC_SC_EEEEEE10policy1000Ei7calculoNSA_6detail15normal_iteratorINSA_10device_ptrIiEEEEJSD_EEEvT0_iT1_T2_DpNS2_10kernel_argIT3_EE --------------------------
	.section	.nv.constant0._ZN3cub18CUB_300001_SM_10006detail9transform16transform_kernelINS2_10policy_hubILb1EN4cuda3std3__45tupleIJN6thrust24THRUST_300001_SM_1000_NS17counting_iteratorIiNSA_11use_defaultESC_SC_EEEEEE10policy1000Ei7calculoNSA_6detail15normal_iteratorINSA_10device_ptrIiEEEEJSD_EEEvT0_iT1_T2_DpNS2_10kernel_argIT3_EE,"a",@progbits
	.sectionflags	@""
	.align	4
.nv.constant0._ZN3cub18CUB_300001_SM_10006detail9transform16transform_kernelINS2_10policy_hubILb1EN4cuda3std3__45tupleIJN6thrust24THRUST_300001_SM_1000_NS17counting_iteratorIiNSA_11use_defaultESC_SC_EEEEEE10policy1000Ei7calculoNSA_6detail15normal_iteratorINSA_10device_ptrIiEEEEJSD_EEEvT0_iT1_T2_DpNS2_10kernel_argIT3_EE:
	.zero		952


//--------------------- .nv.constant0._ZN3cub18CUB_300001_SM_10006detail8for_each13static_kernelINS2_12policy_hub_t12policy_500_tElN6thrust24THRUST_300001_SM_1000_NS8cuda_cub6__fill7functorINS7_6detail15normal_iteratorINS7_10device_ptrIiEEEEiEEEEvT0_T1_ --------------------------
	.section	.nv.constant0._ZN3cub18CUB_300001_SM_10006detail8for_each13static_kernelINS2_12policy_hub_t12policy_500_tElN6thrust24THRUST_300001_SM_1000_NS8cuda_cub6__fill7functorINS7_6detail15normal_iteratorINS7_10device_ptrIiEEEEiEEEEvT0_T1_,"a",@progbits
	.sectionflags	@""
	.align	4
.nv.constant0._ZN3cub18CUB_300001_SM_10006detail8for_each13static_kernelINS2_12policy_hub_t12policy_500_tElN6thrust24THRUST_300001_SM_1000_NS8cuda_cub6__fill7functorINS7_6detail15normal_iteratorINS7_10device_ptrIiEEEEiEEEEvT0_T1_:
	.zero		920


//--------------------- .nv.constant0._ZN3cub18CUB_300001_SM_10006detail8for_each13static_kernelINS2_12policy_hub_t12policy_500_tEmN6thrust24THRUST_300001_SM_1000_NS8cuda_cub20__uninitialized_fill7functorINS7_10device_ptrIiEEiEEEEvT0_T1_ --------------------------
	.section	.nv.constant0._ZN3cub18CUB_300001_SM_10006detail8for_each13static_kernelINS2_12policy_hub_t12policy_500_tEmN6thrust24THRUST_300001_SM_1000_NS8cuda_cub20__uninitialized_fill7functorINS7_10device_ptrIiEEiEEEEvT0_T1_,"a",@progbits
	.sectionflags	@""
	.align	4
.nv.constant0._ZN3cub18CUB_300001_SM_10006detail8for_each13static_kernelINS2_12policy_hub_t12policy_500_tEmN6thrust24THRUST_300001_SM_1000_NS8cuda_cub20__uninitialized_fill7functorINS7_10device_ptrIiEEiEEEEvT0_T1_:
	.zero		920


//--------------------- .nv.constant0._ZN3cub18CUB_300001_SM_10006detail11EmptyKernelIvEEvv --------------------------
	.section	.nv.constant0._ZN3cub18CUB_300001_SM_10006detail11EmptyKernelIvEEvv,"a",@progbits
	.sectionflags	@""
	.align	4
.nv.constant0._ZN3cub18CUB_300001_SM_10006detail11EmptyKernelIvEEvv:
	.zero		896


//--------------------- SYMBOLS --------------------------

	.type		.nv.reservedSmem.offset0,@object
	.size		.nv.reservedSmem.offset0,0x4
	.type		.nv.reservedSmem.cap,@object
	.size		.nv.reservedSmem.cap,0x4
